def matmul_kernel(
    a_ptr,
    b_ptr,
    c_ptr,
    M,
    N,
    K,
    stride_am,
    stride_ak,
    stride_bk,
    stride_bn,
    stride_cm,
    stride_cn,
    BLOCK_M: tl.constexpr,
    BLOCK_N: tl.constexpr,
    BLOCK_K: tl.constexpr,
    GROUP_M: tl.constexpr,
):
    pid = tl.program_id(axis=0)
    num_pid_m = tl.cdiv(M, BLOCK_M)
    num_pid_n = tl.cdiv(N, BLOCK_N)
    num_pid_in_group = GROUP_M * num_pid_n
    group_id = pid // num_pid_in_group
    first_pid_m = group_id * GROUP_M
    group_size_m = min(num_pid_m - first_pid_m, GROUP_M)
    pid_m = first_pid_m + ((pid % num_pid_in_group) % group_size_m)
    pid_n = (pid % num_pid_in_group) // group_size_m

    offs_am = (pid_m * BLOCK_M + tl.arange(0, BLOCK_M)) % M
    offs_bn = (pid_n * BLOCK_N + tl.arange(0, BLOCK_N)) % N
    offs_k = tl.arange(0, BLOCK_K)
    a_ptrs = a_ptr + offs_am[:, None] * stride_am + offs_k[None, :] * stride_ak
    b_ptrs = b_ptr + offs_k[:, None] * stride_bk + offs_bn[None, :] * stride_bn

    acc = tl.zeros((BLOCK_M, BLOCK_N), dtype=tl.float32)
    for kk in range(0, tl.cdiv(K, BLOCK_K)):
        a = tl.load(a_ptrs, mask=offs_k[None, :] < K - kk * BLOCK_K, other=0.0)
        b = tl.load(b_ptrs, mask=offs_k[:, None] < K - kk * BLOCK_K, other=0.0)
        acc = tl.dot(a, b, acc)
        a_ptrs += BLOCK_K * stride_ak
        b_ptrs += BLOCK_K * stride_bk

    c = acc.to(c_ptr.dtype.element_ty)
    offs_cm = pid_m * BLOCK_M + tl.arange(0, BLOCK_M)
    offs_cn = pid_n * BLOCK_N + tl.arange(0, BLOCK_N)
    c_ptrs = c_ptr + offs_cm[:, None] * stride_cm + offs_cn[None, :] * stride_cn
    mask = (offs_cm[:, None] < M) & (offs_cn[None, :] < N)
    tl.store(c_ptrs, c, mask=mask)

# config = {"BLOCK_K": 32, "BLOCK_M": 32, "BLOCK_N": 256, "GROUP_M": 8, "arch": "sm_80", "dtype": "bf16", "num_ctas": 1, "num_stages": 3, "num_warps": 2}
# arch = sm_80


// ===== COMPILED SASS (sm_80) =====

	.target	sm_80

	.elftype	@"ET_EXEC"


//--------------------- .note.nv.tkinfo           --------------------------
	.section	.note.nv.tkinfo,"",@"SHT_NOTE"
	.sectionflags	@"SHF_NOTE_NV_TKINFO"
	.tkinfo
        /*0018*/ 	.word	0x00000002
        /*0030*/ 	.string	""
        /*0030*/ 	.string	"ptxas"
        /*0030*/ 	.string	"Cuda compilation tools, release 13.0, V13.0.88"
        /*0030*/ 	.string	"Build cuda_13.0.r13.0/compiler.36424714_0"
        /*0030*/ 	.string	"-v  -suppress-debug-info  -lineinfo  -arch sm_80 "



//--------------------- .note.nv.cuinfo           --------------------------
	.section	.note.nv.cuinfo,"",@"SHT_NOTE"
	.sectionflags	@"SHF_NOTE_NV_CUINFO"
        /*0018*/ 	.short	0x0002
        /*001a*/ 	.short	0x0050
        /*001c*/ 	.short	0x0082
	.zero		2


//--------------------- .nv.info                  --------------------------
	.section	.nv.info,"",@"SHT_CUDA_INFO"
	.align	4


	//----- nvinfo : EIATTR_REGCOUNT
	.align		4
        /*0000*/ 	.byte	0x04, 0x2f
        /*0002*/ 	.short	(.L_1 - .L_0)
	.align		4
.L_0:
        /*0004*/ 	.word	index@(matmul_kernel)
        /*0008*/ 	.word	0x00000020


	//----- nvinfo : EIATTR_FRAME_SIZE
	.align		4
.L_1:
        /*000c*/ 	.byte	0x04, 0x11
        /*000e*/ 	.short	(.L_3 - .L_2)
	.align		4
.L_2:
        /*0010*/ 	.word	index@(matmul_kernel)
        /*0014*/ 	.word	0x00000e40


	//----- nvinfo : EIATTR_MIN_STACK_SIZE
	.align		4
.L_3:
        /*0018*/ 	.byte	0x04, 0x12
        /*001a*/ 	.short	(.L_5 - .L_4)
	.align		4
.L_4:
        /*001c*/ 	.word	index@(matmul_kernel)
        /*0020*/ 	.word	0x00000e40
.L_5:


//--------------------- .nv.info.matmul_kernel    --------------------------
	.section	.nv.info.matmul_kernel,"",@"SHT_CUDA_INFO"
	.sectionflags	@""
	.align	4


	//----- nvinfo : EIATTR_CUDA_API_VERSION
	.align		4
        /*0000*/ 	.byte	0x04, 0x37
        /*0002*/ 	.short	(.L_7 - .L_6)
.L_6:
        /*0004*/ 	.word	0x00000082


	//----- nvinfo : EIATTR_SW2861232_WAR
	.align		4
.L_7:
        /*0008*/ 	.byte	0x01, 0x35
	.zero		2


	//----- nvinfo : EIATTR_PARAM_CBANK
	.align		4
        /*000c*/ 	.byte	0x04, 0x0a
        /*000e*/ 	.short	(.L_9 - .L_8)
	.align		4
.L_8:
        /*0010*/ 	.word	index@(.nv.constant0.matmul_kernel)
        /*0014*/ 	.short	0x0160
        /*0016*/ 	.short	0x0050


	//----- nvinfo : EIATTR_CBANK_PARAM_SIZE
	.align		4
.L_9:
        /*0018*/ 	.byte	0x03, 0x19
        /*001a*/ 	.short	0x0050


	//----- nvinfo : EIATTR_KPARAM_INFO
	.align		4
        /*001c*/ 	.byte	0x04, 0x17
        /*001e*/ 	.short	(.L_11 - .L_10)
.L_10:
        /*0020*/ 	.word	0x00000000
        /*0024*/ 	.short	0x000d
        /*0026*/ 	.short	0x0048
        /*0028*/ 	.byte	0x00, 0xf4, 0x21, 0x00


	//----- nvinfo : EIATTR_KPARAM_INFO
	.align		4
.L_11:
        /*002c*/ 	.byte	0x04, 0x17
        /*002e*/ 	.short	(.L_13 - .L_12)
.L_12:
        /*0030*/ 	.word	0x00000000
        /*0034*/ 	.short	0x000c
        /*0036*/ 	.short	0x0040
        /*0038*/ 	.byte	0x00, 0xf4, 0x21, 0x00


	//----- nvinfo : EIATTR_KPARAM_INFO
	.align		4
.L_13:
        /*003c*/ 	.byte	0x04, 0x17
        /*003e*/ 	.short	(.L_15 - .L_14)
.L_14:
        /*0040*/ 	.word	0x00000000
        /*0044*/ 	.short	0x000b
        /*0046*/ 	.short	0x0038
        /*0048*/ 	.byte	0x00, 0xf0, 0x11, 0x00


	//----- nvinfo : EIATTR_KPARAM_INFO
	.align		4
.L_15:
        /*004c*/ 	.byte	0x04, 0x17
        /*004e*/ 	.short	(.L_17 - .L_16)
.L_16:
        /*0050*/ 	.word	0x00000000
        /*0054*/ 	.short	0x000a
        /*0056*/ 	.short	0x0034
        /*0058*/ 	.byte	0x00, 0xf0, 0x11, 0x00


	//----- nvinfo : EIATTR_KPARAM_INFO
	.align		4
.L_17:
        /*005c*/ 	.byte	0x04, 0x17
        /*005e*/ 	.short	(.L_19 - .L_18)
.L_18:
        /*0060*/ 	.word	0x00000000
        /*0064*/ 	.short	0x0009
        /*0066*/ 	.short	0x0030
        /*0068*/ 	.byte	0x00, 0xf0, 0x11, 0x00


	//----- nvinfo : EIATTR_KPARAM_INFO
	.align		4
.L_19:
        /*006c*/ 	.byte	0x04, 0x17
        /*006e*/ 	.short	(.L_21 - .L_20)
.L_20:
        /*0070*/ 	.word	0x00000000
        /*0074*/ 	.short	0x0008
        /*0076*/ 	.short	0x002c
        /*0078*/ 	.byte	0x00, 0xf0, 0x11, 0x00


	//----- nvinfo : EIATTR_KPARAM_INFO
	.align		4
.L_21:
        /*007c*/ 	.byte	0x04, 0x17
        /*007e*/ 	.short	(.L_23 - .L_22)
.L_22:
        /*0080*/ 	.word	0x00000000
        /*0084*/ 	.short	0x0007
        /*0086*/ 	.short	0x0028
        /*0088*/ 	.byte	0x00, 0xf0, 0x11, 0x00


	//----- nvinfo : EIATTR_KPARAM_INFO
	.align		4
.L_23:
        /*008c*/ 	.byte	0x04, 0x17
        /*008e*/ 	.short	(.L_25 - .L_24)
.L_24:
        /*0090*/ 	.word	0x00000000
        /*0094*/ 	.short	0x0006
        /*0096*/ 	.short	0x0024
        /*0098*/ 	.byte	0x00, 0xf0, 0x11, 0x00


	//----- nvinfo : EIATTR_KPARAM_INFO
	.align		4
.L_25:
        /*009c*/ 	.byte	0x04, 0x17
        /*009e*/ 	.short	(.L_27 - .L_26)
.L_26:
        /*00a0*/ 	.word	0x00000000
        /*00a4*/ 	.short	0x0005
        /*00a6*/ 	.short	0x0020
        /*00a8*/ 	.byte	0x00, 0xf0, 0x11, 0x00


	//----- nvinfo : EIATTR_KPARAM_INFO
	.align		4
.L_27:
        /*00ac*/ 	.byte	0x04, 0x17
        /*00ae*/ 	.short	(.L_29 - .L_28)
.L_28:
        /*00b0*/ 	.word	0x00000000
        /*00b4*/ 	.short	0x0004
        /*00b6*/ 	.short	0x001c
        /*00b8*/ 	.byte	0x00, 0xf0, 0x11, 0x00


	//----- nvinfo : EIATTR_KPARAM_INFO
	.align		4
.L_29:
        /*00bc*/ 	.byte	0x04, 0x17
        /*00be*/ 	.short	(.L_31 - .L_30)
.L_30:
        /*00c0*/ 	.word	0x00000000
        /*00c4*/ 	.short	0x0003
        /*00c6*/ 	.short	0x0018
        /*00c8*/ 	.byte	0x00, 0xf0, 0x11, 0x00


	//----- nvinfo : EIATTR_KPARAM_INFO
	.align		4
.L_31:
        /*00cc*/ 	.byte	0x04, 0x17
        /*00ce*/ 	.short	(.L_33 - .L_32)
.L_32:
        /*00d0*/ 	.word	0x00000000
        /*00d4*/ 	.short	0x0002
        /*00d6*/ 	.short	0x0010
        /*00d8*/ 	.byte	0x00, 0xf4, 0x21, 0x00


	//----- nvinfo : EIATTR_KPARAM_INFO
	.align		4
.L_33:
        /*00dc*/ 	.byte	0x04, 0x17
        /*00de*/ 	.short	(.L_35 - .L_34)
.L_34:
        /*00e0*/ 	.word	0x00000000
        /*00e4*/ 	.short	0x0001
        /*00e6*/ 	.short	0x0008
        /*00e8*/ 	.byte	0x00, 0xf4, 0x21, 0x00


	//----- nvinfo : EIATTR_KPARAM_INFO
	.align		4
.L_35:
        /*00ec*/ 	.byte	0x04, 0x17
        /*00ee*/ 	.short	(.L_37 - .L_36)
.L_36:
        /*00f0*/ 	.word	0x00000000
        /*00f4*/ 	.short	0x0000
        /*00f6*/ 	.short	0x0000
        /*00f8*/ 	.byte	0x00, 0xf4, 0x21, 0x00


	//----- nvinfo : EIATTR_MAXREG_COUNT
	.align		4
.L_37:
        /*00fc*/ 	.byte	0x03, 0x1b
        /*00fe*/ 	.short	0x00ff


	//----- nvinfo : EIATTR_NUM_BARRIERS
	.align		4
        /*0100*/ 	.byte	0x02, 0x4c
        /*0102*/ 	.byte	0x01
	.zero		1


	//----- nvinfo : EIATTR_ANNOTATIONS
	.align		4
        /*0104*/ 	.byte	0x04, 0x55
        /*0106*/ 	.short	(.L_39 - .L_38)


	//   ....[0]....
.L_38:
        /*0108*/ 	.word	0x00000001
        /*010c*/ 	.byte	0x40, 0x06, 0x00, 0x00, 0x01, 0x00, 0x00, 0x00, 0x70, 0x06, 0x00, 0x00, 0x01, 0x00, 0x00, 0x00
        /* <DEDUP_REMOVED lines=2056> */
        /*819c*/ 	.byte	0xb0, 0x27, 0x02, 0x00, 0x01, 0x00, 0x00, 0x00, 0xd0, 0x27, 0x02, 0x00


	//----- nvinfo : EIATTR_MERCURY_ISA_VERSION
	.align		4
.L_39:
        /*81a8*/ 	.byte	0x03, 0x5f
        /*81aa*/ 	.short	0x0000


	//----- nvinfo : EIATTR_EXIT_INSTR_OFFSETS
	.align		4
        /*81ac*/ 	.byte	0x04, 0x1c
        /*81ae*/ 	.short	(.L_41 - .L_40)


	//   ....[0]....
.L_40:
        /*81b0*/ 	.word	0x00022af0


	//   ....[1]....
        /*81b4*/ 	.word	0x00022b20


	//----- nvinfo : EIATTR_REQNTID
	.align		4
.L_41:
        /*81b8*/ 	.byte	0x04, 0x10
        /*81ba*/ 	.short	(.L_43 - .L_42)
.L_42:
        /*81bc*/ 	.word	0x00000040
        /*81c0*/ 	.word	0x00000001
        /*81c4*/ 	.word	0x00000001
.L_43:


//--------------------- .nv.callgraph             --------------------------
	.section	.nv.callgraph,"",@"SHT_CUDA_CALLGRAPH"
	.align	4
	.sectionentsize	8
	.align		4
        /*0000*/ 	.word	0x00000000
	.align		4
        /*0004*/ 	.word	0xffffffff
	.align		4
        /*0008*/ 	.word	0x00000000
	.align		4
        /*000c*/ 	.word	0xfffffffe
	.align		4
        /*0010*/ 	.word	0x00000000
	.align		4
        /*0014*/ 	.word	0xfffffffd
	.align		4
        /*0018*/ 	.word	0x00000000
	.align		4
        /*001c*/ 	.word	0xfffffffc


//--------------------- .nv.rel.action            --------------------------
	.section	.nv.rel.action,"",@"SHT_CUDA_RELOCINFO"
	.align	8
	.sectionentsize	8
        /*0000*/ 	.byte	0x73, 0x00, 0x00, 0x00, 0x00, 0x00, 0x00, 0x00, 0x00, 0x00, 0x00, 0x11, 0x25, 0x00, 0x05, 0x36


//--------------------- .nv.constant0.matmul_kernel --------------------------
	.section	.nv.constant0.matmul_kernel,"a",@progbits
	.sectionflags	@""
	.align	4
.nv.constant0.matmul_kernel:
	.zero		432


//--------------------- .text.matmul_kernel       --------------------------
	.section	.text.matmul_kernel,"ax",@progbits
	.sectioninfo	@"SHI_REGISTERS=32"
	.align	128
        .global         matmul_kernel
        .type           matmul_kernel,@function
        .size           matmul_kernel,(.L_x_5 - matmul_kernel)
        .other          matmul_kernel,@"STO_CUDA_ENTRY STV_DEFAULT"
matmul_kernel:
.text.matmul_kernel:
[----:B------:R-:W-:-:S03]  /*0000*/  IMAD.MOV.U32 R1, RZ, RZ, c[0x0][0x28] ;  /* 0x00000a00ff017624 */ /* 0x000fc600078e00ff */
[----:B------:R-:W-:Y:S01]  /*0010*/  IMAD.MOV.U32 R0, RZ, RZ, c[0x0][0x17c] ;  /* 0x00005f00ff007624 */ /* 0x000fe200078e00ff */
[----:B------:R-:W0:Y:S01]  /*0020*/  S2R R12, SR_TID.X ;  /* 0x00000000000c7919 */ /* 0x000e220000002100 */
[----:B------:R-:W-:Y:S01]  /*0030*/  IADD3 R1, R1, -0xe40, RZ ;  /* 0xfffff1c001017810 */ /* 0x000fe20007ffe0ff */
[----:B------:R-:W-:Y:S02]  /*0040*/  ULDC UR4, c[0x0][0x180] ;  /* 0x0000600000047ab9 */ /* 0x000fe40000000800 */
[----:B------:R-:W-:Y:S01]  /*0050*/  IADD3 R0, R0, 0xff, RZ ;  /* 0x000000ff00007810 */ /* 0x000fe20007ffe0ff */
[----:B------:R-:W-:-:S03]  /*0060*/  ULDC.64 UR6, c[0x0][0x118] ;  /* 0x0000460000067ab9 */ /* 0x000fc60000000a00 */
[----:B------:R-:W-:-:S04]  /*0070*/  SHF.R.S32.HI R3, RZ, 0x1f, R0 ;  /* 0x0000001fff037819 */ /* 0x000fc80000011400 */
[----:B------:R-:W-:-:S04]  /*0080*/  LEA.HI R3, R3, R0, RZ, 0x8 ;  /* 0x0000000003037211 */ /* 0x000fc800078f40ff */
[----:B------:R-:W-:Y:S02]  /*0090*/  SHF.R.S32.HI R0, RZ, 0x8, R3 ;  /* 0x00000008ff007819 */ /* 0x000fe40000011403 */
[----:B------:R-:W1:Y:S03]  /*00a0*/  S2R R3, SR_CTAID.X ;  /* 0x0000000000037919 */ /* 0x000e660000002500 */
[----:B------:R-:W-:Y:S01]  /*00b0*/  IMAD.SHL.U32 R0, R0, 0x8, RZ ;  /* 0x0000000800007824 */ /* 0x000fe200078e00ff */
[----:B0-----:R-:W-:-:S04]  /*00c0*/  LOP3.LUT R13, R12, 0x1f, RZ, 0xc0, !PT ;  /* 0x0000001f0c0d7812 */ /* 0x001fc800078ec0ff */
[-C--:B------:R-:W-:Y:S02]  /*00d0*/  IABS R7, R0.reuse ;  /* 0x0000000000077213 */ /* 0x080fe40000000000 */
[----:B------:R-:W-:Y:S02]  /*00e0*/  IABS R10, R0 ;  /* 0x00000000000a7213 */ /* 0x000fe40000000000 */
[----:B------:R-:W0:Y:S01]  /*00f0*/  I2F.RP R2, R7 ;  /* 0x0000000700027306 */ /* 0x000e220000209400 */
[----:B-1----:R-:W-:-:S07]  /*0100*/  IABS R8, R3 ;  /* 0x0000000300087213 */ /* 0x002fce0000000000 */
[----:B0-----:R-:W0:Y:S02]  /*0110*/  MUFU.RCP R2, R2 ;  /* 0x0000000200027308 */ /* 0x001e240000001000 */
[----:B0-----:R-:W-:Y:S01]  /*0120*/  IADD3 R4, R2, 0xffffffe, RZ ;  /* 0x0ffffffe02047810 */ /* 0x001fe20007ffe0ff */
[----:B------:R-:W-:-:S05]  /*0130*/  IMAD.MOV R2, RZ, RZ, -R10 ;  /* 0x000000ffff027224 */ /* 0x000fca00078e0a0a */
[----:B------:R0:W1:Y:S02]  /*0140*/  F2I.FTZ.U32.TRUNC.NTZ R5, R4 ;  /* 0x0000000400057305 */ /* 0x000064000021f000 */
[----:B0-----:R-:W-:Y:S02]  /*0150*/  IMAD.MOV.U32 R4, RZ, RZ, RZ ;  /* 0x000000ffff047224 */ /* 0x001fe400078e00ff */
[----:B-1----:R-:W-:-:S04]  /*0160*/  IMAD.MOV R6, RZ, RZ, -R5 ;  /* 0x000000ffff067224 */ /* 0x002fc800078e0a05 */
[----:B------:R-:W-:Y:S02]  /*0170*/  IMAD R9, R6, R7, RZ ;  /* 0x0000000706097224 */ /* 0x000fe400078e02ff */
[----:B------:R-:W-:Y:S02]  /*0180*/  IMAD.MOV.U32 R6, RZ, RZ, R8 ;  /* 0x000000ffff067224 */ /* 0x000fe400078e0008 */
[----:B------:R-:W-:-:S06]  /*0190*/  IMAD.HI.U32 R5, R5, R9, R4 ;  /* 0x0000000905057227 */ /* 0x000fcc00078e0004 */
[----:B------:R-:W-:-:S04]  /*01a0*/  IMAD.HI.U32 R5, R5, R6, RZ ;  /* 0x0000000605057227 */ /* 0x000fc800078e00ff */
[----:B------:R-:W-:-:S05]  /*01b0*/  IMAD R2, R5, R2, R6 ;  /* 0x0000000205027224 */ /* 0x000fca00078e0206 */
[----:B------:R-:W-:-:S13]  /*01c0*/  ISETP.GT.U32.AND P1, PT, R7, R2, PT ;  /* 0x000000020700720c */ /* 0x000fda0003f24070 */
[----:B------:R-:W-:Y:S01]  /*01d0*/  @!P1 IMAD.IADD R2, R2, 0x1, -R7 ;  /* 0x0000000102029824 */ /* 0x000fe200078e0a07 */
[----:B------:R-:W-:Y:S02]  /*01e0*/  @!P1 IADD3 R5, R5, 0x1, RZ ;  /* 0x0000000105059810 */ /* 0x000fe40007ffe0ff */
[----:B------:R-:W-:Y:S02]  /*01f0*/  ISETP.NE.AND P1, PT, R0, RZ, PT ;  /* 0x000000ff0000720c */ /* 0x000fe40003f25270 */
[----:B------:R-:W-:Y:S02]  /*0200*/  ISETP.GE.U32.AND P0, PT, R2, R7, PT ;  /* 0x000000070200720c */ /* 0x000fe40003f06070 */
[----:B------:R-:W-:-:S04]  /*0210*/  LOP3.LUT R2, R3, R0, RZ, 0x3c, !PT ;  /* 0x0000000003027212 */ /* 0x000fc800078e3cff */
[----:B------:R-:W-:Y:S01]  /*0220*/  ISETP.GE.AND P2, PT, R2, RZ, PT ;  /* 0x000000ff0200720c */ /* 0x000fe20003f46270 */
[----:B------:R-:W-:-:S05]  /*0230*/  IMAD.MOV.U32 R2, RZ, RZ, 0x1f ;  /* 0x0000001fff027424 */ /* 0x000fca00078e00ff */
[----:B------:R-:W-:Y:S02]  /*0240*/  IADD3 R2, R2, c[0x0][0x178], RZ ;  /* 0x00005e0002027a10 */ /* 0x000fe40007ffe0ff */
[----:B------:R-:W-:-:S05]  /*0250*/  @P0 IADD3 R5, R5, 0x1, RZ ;  /* 0x0000000105050810 */ /* 0x000fca0007ffe0ff */
[----:B------:R-:W-:Y:S01]  /*0260*/  IMAD.MOV.U32 R4, RZ, RZ, R5 ;  /* 0x000000ffff047224 */ /* 0x000fe200078e0005 */
[----:B------:R-:W-:-:S03]  /*0270*/  SHF.R.S32.HI R5, RZ, 0x1f, R2 ;  /* 0x0000001fff057819 */ /* 0x000fc60000011402 */
[----:B------:R-:W-:Y:S01]  /*0280*/  @!P2 IMAD.MOV R4, RZ, RZ, -R4 ;  /* 0x000000ffff04a224 */ /* 0x000fe200078e0a04 */
[----:B------:R-:W-:Y:S02]  /*0290*/  @!P1 LOP3.LUT R4, RZ, R0, RZ, 0x33, !PT ;  /* 0x00000000ff049212 */ /* 0x000fe400078e33ff */
[----:B------:R-:W-:-:S03]  /*02a0*/  LEA.HI R5, R5, R2, RZ, 0x5 ;  /* 0x0000000205057211 */ /* 0x000fc600078f28ff */
[----:B------:R-:W-:Y:S02]  /*02b0*/  IMAD.SHL.U32 R2, R4, 0x8, RZ ;  /* 0x0000000804027824 */ /* 0x000fe400078e00ff */
[----:B------:R-:W-:-:S03]  /*02c0*/  IMAD.MOV R4, RZ, RZ, -R4 ;  /* 0x000000ffff047224 */ /* 0x000fc600078e0a04 */
[----:B------:R-:W-:Y:S01]  /*02d0*/  LEA.HI.SX32 R5, R5, -R2, 0x1b ;  /* 0x8000000205057211 */ /* 0x000fe200078fdaff */
[----:B------:R-:W-:Y:S02]  /*02e0*/  IMAD R11, R0, R4, R3 ;  /* 0x00000004000b7224 */ /* 0x000fe400078e0203 */
[----:B------:R-:W-:Y:S01]  /*02f0*/  IMAD.MOV.U32 R4, RZ, RZ, RZ ;  /* 0x000000ffff047224 */ /* 0x000fe200078e00ff */
[----:B------:R-:W-:-:S04]  /*0300*/  IMNMX R8, R5, 0x8, PT ;  /* 0x0000000805087817 */ /* 0x000fc80003800200 */
[----:B------:R-:W-:-:S04]  /*0310*/  IABS R7, R8 ;  /* 0x0000000800077213 */ /* 0x000fc80000000000 */
[----:B------:R-:W0:Y:S08]  /*0320*/  I2F.RP R6, R7 ;  /* 0x0000000700067306 */ /* 0x000e300000209400 */
[----:B0-----:R-:W0:Y:S02]  /*0330*/  MUFU.RCP R6, R6 ;  /* 0x0000000600067308 */ /* 0x001e240000001000 */
[----:B0-----:R-:W-:-:S02]  /*0340*/  IADD3 R5, R6, 0xffffffe, RZ ;  /* 0x0ffffffe06057810 */ /* 0x001fc40007ffe0ff */
[----:B------:R-:W-:-:S04]  /*0350*/  SHF.R.U32.HI R6, RZ, 0x5, R12 ;  /* 0x00000005ff067819 */ /* 0x000fc8000001160c */
[----:B------:R-:W0:Y:S01]  /*0360*/  F2I.FTZ.U32.TRUNC.NTZ R5, R5 ;  /* 0x0000000500057305 */ /* 0x000e22000021f000 */
[----:B------:R-:W-:Y:S01]  /*0370*/  SGXT.U32 R14, R6, 0x1 ;  /* 0x00000001060e781a */ /* 0x000fe20000000000 */
[----:B0-----:R-:W-:-:S04]  /*0380*/  IMAD.MOV R9, RZ, RZ, -R5 ;  /* 0x000000ffff097224 */ /* 0x001fc800078e0a05 */
[----:B------:R-:W-:Y:S01]  /*0390*/  IMAD.MOV.U32 R0, RZ, RZ, R9 ;  /* 0x000000ffff007224 */ /* 0x000fe200078e0009 */
[----:B------:R-:W-:-:S03]  /*03a0*/  IABS R9, R11 ;  /* 0x0000000b00097213 */ /* 0x000fc60000000000 */
[----:B------:R-:W-:Y:S01]  /*03b0*/  IMAD R3, R0, R7, RZ ;  /* 0x0000000700037224 */ /* 0x000fe200078e02ff */
[----:B------:R-:W-:-:S03]  /*03c0*/  IABS R0, R8 ;  /* 0x0000000800007213 */ /* 0x000fc60000000000 */
[----:B------:R-:W-:-:S04]  /*03d0*/  IMAD.HI.U32 R4, R5, R3, R4 ;  /* 0x0000000305047227 */ /* 0x000fc800078e0004 */
[----:B------:R-:W-:Y:S02]  /*03e0*/  IMAD.MOV R0, RZ, RZ, -R0 ;  /* 0x000000ffff007224 */ /* 0x000fe400078e0a00 */
[----:B------:R-:W-:-:S04]  /*03f0*/  IMAD.HI.U32 R4, R4, R9, RZ ;  /* 0x0000000904047227 */ /* 0x000fc800078e00ff */
[----:B------:R-:W-:Y:S02]  /*0400*/  IMAD R0, R4, R0, R9 ;  /* 0x0000000004007224 */ /* 0x000fe400078e0209 */
[----:B------:R-:W-:-:S03]  /*0410*/  IMAD.MOV.U32 R5, RZ, RZ, c[0x0][0x180] ;  /* 0x00006000ff057624 */ /* 0x000fc600078e00ff */
[----:B------:R-:W-:Y:S02]  /*0420*/  ISETP.GT.U32.AND P1, PT, R7, R0, PT ;  /* 0x000000000700720c */ /* 0x000fe40003f24070 */
[----:B------:R-:W-:Y:S02]  /*0430*/  IADD3 R15, R5, 0x1f, RZ ;  /* 0x0000001f050f7810 */ /* 0x000fe40007ffe0ff */
[C---:B------:R-:W-:Y:S02]  /*0440*/  LOP3.LUT R5, R14.reuse, 0x4, RZ, 0xfc, !PT ;  /* 0x000000040e057812 */ /* 0x040fe400078efcff */
[C---:B------:R-:W-:Y:S02]  /*0450*/  LOP3.LUT R5, R14.reuse, 0xa, RZ, 0xfc, !PT ;  /* 0x0000000a0e057812 */ /* 0x040fe400078efcff */
[C---:B------:R-:W-:Y:S02]  /*0460*/  LOP3.LUT R5, R14.reuse, 0x10, RZ, 0xfc, !PT ;  /* 0x000000100e057812 */ /* 0x040fe400078efcff */
[----:B------:R-:W-:-:S02]  /*0470*/  LOP3.LUT R5, R14, 0x16, RZ, 0xfc, !PT ;  /* 0x000000160e057812 */ /* 0x000fc400078efcff */
[----:B------:R-:W-:Y:S01]  /*0480*/  LOP3.LUT R5, R14, 0x1c, RZ, 0xfc, !PT ;  /* 0x0000001c0e057812 */ /* 0x000fe200078efcff */
[----:B------:R-:W-:Y:S01]  /*0490*/  @!P1 IMAD.IADD R0, R0, 0x1, -R7 ;  /* 0x0000000100009824 */ /* 0x000fe200078e0a07 */
[----:B------:R-:W-:Y:S02]  /*04a0*/  @!P1 IADD3 R4, R4, 0x1, RZ ;  /* 0x0000000104049810 */ /* 0x000fe40007ffe0ff */
[----:B------:R-:W-:Y:S02]  /*04b0*/  ISETP.NE.AND P1, PT, R8, RZ, PT ;  /* 0x000000ff0800720c */ /* 0x000fe40003f25270 */
[----:B------:R-:W-:Y:S02]  /*04c0*/  ISETP.GE.U32.AND P0, PT, R0, R7, PT ;  /* 0x000000070000720c */ /* 0x000fe40003f06070 */
[----:B------:R-:W-:-:S04]  /*04d0*/  LOP3.LUT R0, R11, R8, RZ, 0x3c, !PT ;  /* 0x000000080b007212 */ /* 0x000fc800078e3cff */
[----:B------:R-:W-:-:S07]  /*04e0*/  ISETP.GE.AND P2, PT, R0, RZ, PT ;  /* 0x000000ff0000720c */ /* 0x000fce0003f46270 */
[----:B------:R-:W-:Y:S02]  /*04f0*/  @P0 IADD3 R4, R4, 0x1, RZ ;  /* 0x0000000104040810 */ /* 0x000fe40007ffe0ff */
[----:B------:R-:W-:-:S04]  /*0500*/  ISETP.GT.AND P0, PT, R15, 0x1f, PT ;  /* 0x0000001f0f00780c */ /* 0x000fc80003f04270 */
[----:B------:R-:W-:Y:S01]  /*0510*/  @!P2 IMAD.MOV R4, RZ, RZ, -R4 ;  /* 0x000000ffff04a224 */ /* 0x000fe200078e0a04 */
[----:B------:R-:W-:-:S05]  /*0520*/  @!P1 LOP3.LUT R4, RZ, R8, RZ, 0x33, !PT ;  /* 0x00000008ff049212 */ /* 0x000fca00078e33ff */
[----:B------:R-:W-:-:S04]  /*0530*/  IMAD.MOV R3, RZ, RZ, -R4 ;  /* 0x000000ffff037224 */ /* 0x000fc800078e0a04 */
[----:B------:R-:W-:-:S04]  /*0540*/  IMAD R3, R8, R3, R11 ;  /* 0x0000000308037224 */ /* 0x000fc800078e020b */
[----:B------:R-:W-:Y:S01]  /*0550*/  IMAD.IADD R0, R2, 0x1, R3 ;  /* 0x0000000102007824 */ /* 0x000fe200078e0203 */
[C---:B------:R-:W-:Y:S02]  /*0560*/  LOP3.LUT R2, R14.reuse, 0x2, RZ, 0xfc, !PT ;  /* 0x000000020e027812 */ /* 0x040fe400078efcff */
[----:B------:R-:W-:Y:S01]  /*0570*/  LOP3.LUT R2, R14, 0x8, RZ, 0xfc, !PT ;  /* 0x000000080e027812 */ /* 0x000fe200078efcff */
[----:B------:R-:W-:Y:S01]  /*0580*/  IMAD R0, R0, 0x20, R13 ;  /* 0x0000002000007824 */ /* 0x000fe200078e020d */
[C---:B------:R-:W-:Y:S02]  /*0590*/  LOP3.LUT R2, R14.reuse, 0xe, RZ, 0xfc, !PT ;  /* 0x0000000e0e027812 */ /* 0x040fe400078efcff */
[----:B------:R-:W-:Y:S01]  /*05a0*/  LOP3.LUT R2, R14, 0x14, RZ, 0xfc, !PT ;  /* 0x000000140e027812 */ /* 0x000fe200078efcff */
[----:B------:R-:W-:Y:S01]  /*05b0*/  IMAD.SHL.U32 R2, R4, 0x100, RZ ;  /* 0x0000010004027824 */ /* 0x000fe200078e00ff */
[C---:B------:R-:W-:Y:S02]  /*05c0*/  LOP3.LUT R3, R14.reuse, 0x6, RZ, 0xfc, !PT ;  /* 0x000000060e037812 */ /* 0x040fe400078efcff */
[----:B------:R-:W-:-:S02]  /*05d0*/  LOP3.LUT R3, R14, 0xc, RZ, 0xfc, !PT ;  /* 0x0000000c0e037812 */ /* 0x000fc400078efcff */
[C---:B------:R-:W-:Y:S02]  /*05e0*/  LOP3.LUT R3, R14.reuse, 0x12, RZ, 0xfc, !PT ;  /* 0x000000120e037812 */ /* 0x040fe400078efcff */
[C---:B------:R-:W-:Y:S02]  /*05f0*/  LOP3.LUT R3, R14.reuse, 0x18, RZ, 0xfc, !PT ;  /* 0x000000180e037812 */ /* 0x040fe400078efcff */
[----:B------:R-:W-:Y:S02]  /*0600*/  LOP3.LUT R4, R14, 0x1a, RZ, 0xfc, !PT ;  /* 0x0000001a0e047812 */ /* 0x000fe400078efcff */
[--C-:B------:R-:W-:Y:S02]  /*0610*/  LOP3.LUT R6, R2, 0x2, R14.reuse, 0xfe, !PT ;  /* 0x0000000202067812 */ /* 0x100fe400078efe0e */
[----:B------:R-:W-:Y:S02]  /*0620*/  LOP3.LUT R3, R14, 0x1e, RZ, 0xfc, !PT ;  /* 0x0000001e0e037812 */ /* 0x000fe400078efcff */
[C---:B------:R-:W-:Y:S01]  /*0630*/  LOP3.LUT R4, R2.reuse, R14, RZ, 0xfc, !PT ;  /* 0x0000000e02047212 */ /* 0x040fe200078efcff */
[----:B------:R0:W-:Y:S01]  /*0640*/  STL [R1+0x6c4], R6 ;  /* 0x0006c40601007387 */ /* 0x0001e20000100800 */
[----:B------:R-:W-:-:S02]  /*0650*/  LOP3.LUT R3, R2, 0x4, R14, 0xfe, !PT ;  /* 0x0000000402037812 */ /* 0x000fc400078efe0e */
[--C-:B------:R-:W-:Y:S01]  /*0660*/  LOP3.LUT R5, R2, 0x6, R14.reuse, 0xfe, !PT ;  /* 0x0000000602057812 */ /* 0x100fe200078efe0e */
[----:B------:R-:W-:Y:S01]  /*0670*/  STL [R1+0x2a0], R4 ;  /* 0x0002a00401007387 */ /* 0x000fe20000100800 */
[C---:B------:R-:W-:Y:S02]  /*0680*/  LOP3.LUT R28, R4.reuse, 0x36, RZ, 0xfc, !PT ;  /* 0x00000036041c7812 */ /* 0x040fe400078efcff */
[----:B------:R-:W-:Y:S01]  /*0690*/  LOP3.LUT R29, R4, 0xde, RZ, 0xfc, !PT ;  /* 0x000000de041d7812 */ /* 0x000fe200078efcff */
[----:B------:R1:W-:Y:S01]  /*06a0*/  STL [R1+0x6c8], R3 ;  /* 0x0006c80301007387 */ /* 0x0003e20000100800 */
[----:B0-----:R-:W-:-:S03]  /*06b0*/  LOP3.LUT R6, R2, 0xa, R14, 0xfe, !PT ;  /* 0x0000000a02067812 */ /* 0x001fc600078efe0e */
[----:B------:R0:W-:Y:S01]  /*06c0*/  STL [R1+0x6cc], R5 ;  /* 0x0006cc0501007387 */ /* 0x0001e20000100800 */
[C-C-:B-1----:R-:W-:Y:S02]  /*06d0*/  LOP3.LUT R3, R2.reuse, 0x8, R14.reuse, 0xfe, !PT ;  /* 0x0000000802037812 */ /* 0x142fe400078efe0e */
[----:B0-----:R-:W-:-:S03]  /*06e0*/  LOP3.LUT R5, R2, 0xc, R14, 0xfe, !PT ;  /* 0x0000000c02057812 */ /* 0x001fc600078efe0e */
[----:B------:R0:W-:Y:S04]  /*06f0*/  STL [R1+0x6d0], R3 ;  /* 0x0006d00301007387 */ /* 0x0001e80000100800 */
[----:B------:R1:W-:Y:S04]  /*0700*/  STL [R1+0x6d4], R6 ;  /* 0x0006d40601007387 */ /* 0x0003e80000100800 */
[----:B------:R2:W-:Y:S01]  /*0710*/  STL [R1+0x6d8], R5 ;  /* 0x0006d80501007387 */ /* 0x0005e20000100800 */
[C-C-:B0-----:R-:W-:Y:S02]  /*0720*/  LOP3.LUT R3, R2.reuse, 0xe, R14.reuse, 0xfe, !PT ;  /* 0x0000000e02037812 */ /* 0x141fe400078efe0e */
[----:B-1----:R-:W-:-:S03]  /*0730*/  LOP3.LUT R6, R2, 0x10, R14, 0xfe, !PT ;  /* 0x0000001002067812 */ /* 0x002fc600078efe0e */
[----:B------:R0:W-:Y:S01]  /*0740*/  STL [R1+0x6dc], R3 ;  /* 0x0006dc0301007387 */ /* 0x0001e20000100800 */
[----:B--2---:R-:W-:-:S03]  /*0750*/  LOP3.LUT R5, R2, 0x12, R14, 0xfe, !PT ;  /* 0x0000001202057812 */ /* 0x004fc600078efe0e */
        /* <DEDUP_REMOVED lines=12> */
[----:B------:R1:W-:Y:S01]  /*0820*/  STL [R1+0x6f8], R6 ;  /* 0x0006f80601007387 */ /* 0x0003e20000100800 */
[----:B------:R-:W-:-:S03]  /*0830*/  LOP3.LUT R2, R4, 0x22, RZ, 0xfc, !PT ;  /* 0x0000002204027812 */ /* 0x000fc600078efcff */
[----:B------:R2:W-:Y:S01]  /*0840*/  STL [R1+0x6fc], R5 ;  /* 0x0006fc0501007387 */ /* 0x0005e20000100800 */
[C---:B0-----:R-:W-:Y:S02]  /*0850*/  LOP3.LUT R3, R4.reuse, 0x20, RZ, 0xfc, !PT ;  /* 0x0000002004037812 */ /* 0x041fe400078efcff */
[----:B-1----:R-:W-:-:S03]  /*0860*/  LOP3.LUT R6, R4, 0xe6, RZ, 0xfc, !PT ;  /* 0x000000e604067812 */ /* 0x002fc600078efcff */
[----:B------:R0:W-:Y:S01]  /*0870*/  STL [R1+0x73c], R3 ;  /* 0x00073c0301007387 */ /* 0x0001e20000100800 */
[----:B--2---:R-:W-:-:S03]  /*0880*/  LOP3.LUT R5, R4, 0x24, RZ, 0xfc, !PT ;  /* 0x0000002404057812 */ /* 0x004fc600078efcff */
[----:B------:R1:W-:Y:S04]  /*0890*/  STL [R1+0x740], R2 ;  /* 0x0007400201007387 */ /* 0x0003e80000100800 */
        /* <DEDUP_REMOVED lines=19> */
[----:B0-----:R-:W-:-:S03]  /*09d0*/  LOP3.LUT R3, R4, 0x3a, RZ, 0xfc, !PT ;  /* 0x0000003a04037812 */ /* 0x001fc600078efcff */
[----:B------:R-:W-:Y:S01]  /*09e0*/  STL [R1+0x768], R28 ;  /* 0x0007681c01007387 */ /* 0x000fe20000100800 */
[----:B-1----:R-:W-:-:S03]  /*09f0*/  LOP3.LUT R2, R4, 0x3c, RZ, 0xfc, !PT ;  /* 0x0000003c04027812 */ /* 0x002fc600078efcff */
[----:B------:R0:W-:Y:S01]  /*0a00*/  STL [R1+0x770], R3 ;  /* 0x0007700301007387 */ /* 0x0001e20000100800 */
[----:B--2---:R-:W-:-:S03]  /*0a10*/  LOP3.LUT R5, R4, 0x42, RZ, 0xfc, !PT ;  /* 0x0000004204057812 */ /* 0x004fc600078efcff */
[----:B------:R1:W-:Y:S01]  /*0a20*/  STL [R1+0x774], R2 ;  /* 0x0007740201007387 */ /* 0x0003e20000100800 */
[C---:B0-----:R-:W-:Y:S02]  /*0a30*/  LOP3.LUT R3, R4.reuse, 0x3e, RZ, 0xfc, !PT ;  /* 0x0000003e04037812 */ /* 0x041fe400078efcff */
[----:B-1----:R-:W-:-:S03]  /*0a40*/  LOP3.LUT R2, R4, 0x40, RZ, 0xfc, !PT ;  /* 0x0000004004027812 */ /* 0x002fc600078efcff */
[----:B------:R0:W-:Y:S04]  /*0a50*/  STL [R1+0x778], R3 ;  /* 0x0007780301007387 */ /* 0x0001e80000100800 */
        /* <DEDUP_REMOVED lines=160> */
[C---:B-1----:R-:W-:Y:S02]  /*1460*/  LOP3.LUT R2, R4.reuse, 0xe2, RZ, 0xfc, !PT ;  /* 0x000000e204027812 */ /* 0x042fe400078efcff */
[----:B--2---:R-:W-:-:S03]  /*1470*/  LOP3.LUT R5, R4, 0xea, RZ, 0xfc, !PT ;  /* 0x000000ea04057812 */ /* 0x004fc600078efcff */
[----:B------:R0:W-:Y:S04]  /*1480*/  STL [R1+0x8c4], R2 ;  /* 0x0008c40201007387 */ /* 0x0001e80000100800 */
[----:B------:R1:W-:Y:S04]  /*1490*/  STL [R1+0x8cc], R6 ;  /* 0x0008cc0601007387 */ /* 0x0003e80000100800 */
[----:B------:R-:W-:Y:S01]  /*14a0*/  STL [R1+0x8c8], R3 ;  /* 0x0008c80301007387 */ /* 0x000fe20000100800 */
[C---:B0-----:R-:W-:Y:S02]  /*14b0*/  LOP3.LUT R2, R4.reuse, 0xe8, RZ, 0xfc, !PT ;  /* 0x000000e804027812 */ /* 0x041fe400078efcff */
[----:B-1----:R-:W-:-:S03]  /*14c0*/  LOP3.LUT R6, R4, 0xee, RZ, 0xfc, !PT ;  /* 0x000000ee04067812 */ /* 0x002fc600078efcff */
[----:B------:R0:W-:Y:S04]  /*14d0*/  STL [R1+0x8d0], R2 ;  /* 0x0008d00201007387 */ /* 0x0001e80000100800 */
        /* <DEDUP_REMOVED lines=19> */
[----:B------:R1:W-:Y:S04]  /*1610*/  STL [R1+0x6c0], R0 ;  /* 0x0006c00001007387 */ /* 0x0003e80000100800 */
[----:B------:R1:W-:Y:S01]  /*1620*/  STL [R1+0x888], R2 ;  /* 0x0008880201007387 */ /* 0x0003e20000100800 */
[----:B------:R-:W-:Y:S05]  /*1630*/  @P0 BRA `(.L_x_0) ;  /* 0x0000037000000947 */ /* 0x000fea0003800000 */
[----:B-1----:R-:W-:Y:S01]  /*1640*/  IMAD.SHL.U32 R0, R12, 0x20, RZ ;  /* 0x000000200c007824 */ /* 0x002fe200078e00ff */
[----:B------:R-:W-:Y:S01]  /*1650*/  CS2R R24, SRZ ;  /* 0x0000000000187805 */ /* 0x000fe2000001ff00 */
[----:B------:R-:W-:Y:S01]  /*1660*/  CS2R R26, SRZ ;  /* 0x00000000001a7805 */ /* 0x000fe2000001ff00 */
[----:B------:R-:W-:Y:S01]  /*1670*/  CS2R R20, SRZ ;  /* 0x0000000000147805 */ /* 0x000fe2000001ff00 */
[----:B------:R-:W-:Y:S01]  /*1680*/  CS2R R22, SRZ ;  /* 0x0000000000167805 */ /* 0x000fe2000001ff00 */
[----:B------:R0:W-:Y:S01]  /*1690*/  STL [R1+0x6bc], R0 ;  /* 0x0006bc0001007387 */ /* 0x0001e20000100800 */
[----:B------:R-:W-:Y:S01]  /*16a0*/  CS2R R16, SRZ ;  /* 0x0000000000107805 */ /* 0x000fe2000001ff00 */
[----:B------:R-:W-:Y:S01]  /*16b0*/  CS2R R18, SRZ ;  /* 0x0000000000127805 */ /* 0x000fe2000001ff00 */
[----:B------:R-:W-:Y:S01]  /*16c0*/  CS2R R12, SRZ ;  /* 0x00000000000c7805 */ /* 0x000fe2000001ff00 */
[----:B------:R0:W-:Y:S01]  /*16d0*/  STL [R1], RZ ;  /* 0x000000ff01007387 */ /* 0x0001e20000100800 */
[----:B------:R-:W-:Y:S01]  /*16e0*/  CS2R R14, SRZ ;  /* 0x00000000000e7805 */ /* 0x000fe2000001ff00 */
[----:B------:R-:W-:Y:S01]  /*16f0*/  CS2R R8, SRZ ;  /* 0x0000000000087805 */ /* 0x000fe2000001ff00 */
[----:B------:R-:W-:Y:S01]  /*1700*/  CS2R R10, SRZ ;  /* 0x00000000000a7805 */ /* 0x000fe2000001ff00 */
[----:B------:R0:W-:Y:S01]  /*1710*/  STL [R1+0x4], RZ ;  /* 0x000004ff01007387 */ /* 0x0001e20000100800 */
[----:B------:R-:W-:Y:S01]  /*1720*/  CS2R R4, SRZ ;  /* 0x0000000000047805 */ /* 0x000fe2000001ff00 */
[----:B------:R-:W-:-:S02]  /*1730*/  CS2R R6, SRZ ;  /* 0x0000000000067805 */ /* 0x000fc4000001ff00 */
[----:B------:R0:W-:Y:S04]  /*1740*/  STL [R1+0x8], RZ ;  /* 0x000008ff01007387 */ /* 0x0001e80000100800 */
        /* <DEDUP_REMOVED lines=36> */
[----:B------:R0:W-:Y:S01]  /*1990*/  STL [R1+0x9c], RZ ;  /* 0x00009cff01007387 */ /* 0x0001e20000100800 */
[----:B------:R-:W-:Y:S05]  /*19a0*/  BRA `(.L_x_1) ;  /* 0x0001cfb000007947 */ /* 0x000fea0003800000 */
.L_x_0:
[----:B------:R-:W-:Y:S01]  /*19b0*/  IMAD.MOV.U32 R7, RZ, RZ, R0 ;  /* 0x000000ffff077224 */ /* 0x000fe200078e0000 */
[----:B-1----:R-:W-:Y:S01]  /*19c0*/  IABS R0, c[0x0][0x178] ;  /* 0x00005e0000007a13 */ /* 0x002fe20000000000 */
[----:B------:R-:W2:Y:S04]  /*19d0*/  LDL R8, [R1+0x8f8] ;  /* 0x0008f80001087983 */ /* 0x000ea80000100800 */
[----:B------:R-:W-:Y:S01]  /*19e0*/  IMAD.MOV.U32 R9, RZ, RZ, R0 ;  /* 0x000000ffff097224 */ /* 0x000fe200078e0000 */
[----:B------:R-:W3:Y:S03]  /*19f0*/  LDL R25, [R1+0x8f4] ;  /* 0x0008f40001197983 */ /* 0x000ee60000100800 */
[----:B------:R-:W0:Y:S01]  /*1a00*/  I2F.RP R0, R9 ;  /* 0x0000000900007306 */ /* 0x000e220000209400 */
[----:B------:R-:W4:Y:S04]  /*1a10*/  LDL R26, [R1+0x8f0] ;  /* 0x0008f000011a7983 */ /* 0x000f280000100800 */
[----:B------:R-:W4:Y:S04]  /*1a20*/  LDL R20, [R1+0x8e8] ;  /* 0x0008e80001147983 */ /* 0x000f280000100800 */
[----:B------:R-:W4:Y:S04]  /*1a30*/  LDL R21, [R1+0x8ec] ;  /* 0x0008ec0001157983 */ /* 0x000f280000100800 */
[----:B------:R-:W4:Y:S01]  /*1a40*/  LDL R22, [R1+0x8e4] ;  /* 0x0008e40001167983 */ /* 0x000f220000100800 */
[----:B0-----:R-:W0:Y:S01]  /*1a50*/  MUFU.RCP R0, R0 ;  /* 0x0000000000007308 */ /* 0x001e220000001000 */
[----:B------:R-:W-:-:S02]  /*1a60*/  IMAD.MOV.U32 R15, RZ, RZ, R3 ;  /* 0x000000ffff0f7224 */ /* 0x000fc400078e0003 */
[----:B------:R-:W4:Y:S04]  /*1a70*/  LDL R23, [R1+0x8e0] ;  /* 0x0008e00001177983 */ /* 0x000f280000100800 */
[----:B------:R-:W4:Y:S04]  /*1a80*/  LDL R16, [R1+0x8dc] ;  /* 0x0008dc0001107983 */ /* 0x000f280000100800 */
[----:B------:R-:W4:Y:S04]  /*1a90*/  LDL R17, [R1+0x8d8] ;  /* 0x0008d80001117983 */ /* 0x000f280000100800 */
[----:B------:R-:W4:Y:S01]  /*1aa0*/  LDL R18, [R1+0x8d4] ;  /* 0x0008d40001127983 */ /* 0x000f220000100800 */
[----:B0-----:R-:W-:-:S03]  /*1ab0*/  IADD3 R0, R0, 0xffffffe, RZ ;  /* 0x0ffffffe00007810 */ /* 0x001fc60007ffe0ff */
[----:B------:R-:W4:Y:S01]  /*1ac0*/  LDL R14, [R1+0x8cc] ;  /* 0x0008cc00010e7983 */ /* 0x000f220000100800 */
[----:B------:R0:W-:Y:S03]  /*1ad0*/  F2I.FTZ.U32.TRUNC.NTZ R3, R0 ;  /* 0x0000000000037305 */ /* 0x0001e6000021f000 */
[----:B------:R-:W4:Y:S04]  /*1ae0*/  LDL R10, [R1+0x8c4] ;  /* 0x0008c400010a7983 */ /* 0x000f280000100800 */
[----:B------:R-:W4:Y:S04]  /*1af0*/  LDL R12, [R1+0x8c0] ;  /* 0x0008c000010c7983 */ /* 0x000f280000100800 */
[----:B0-----:R-:W4:Y:S01]  /*1b00*/  LDL R0, [R1+0x2a0] ;  /* 0x0002a00001007983 */ /* 0x001f220000100800 */
[----:B------:R-:W-:Y:S01]  /*1b10*/  IMAD.MOV.U32 R11, RZ, RZ, R29 ;  /* 0x000000ffff0b7224 */ /* 0x000fe200078e001d */
[----:B------:R-:W-:Y:S01]  /*1b20*/  IABS R29, c[0x0][0x17c] ;  /* 0x00005f00001d7a13 */ /* 0x000fe20000000000 */
[----:B------:R-:W-:Y:S01]  /*1b30*/  IMAD.MOV.U32 R24, RZ, RZ, R2 ;  /* 0x000000ffff187224 */ /* 0x000fe200078e0002 */
[----:B------:R-:W4:Y:S02]  /*1b40*/  LDL R13, [R1+0x8b8] ;  /* 0x0008b800010d7983 */ /* 0x000f240000100800 */
[----:B------:R-:W0:Y:S02]  /*1b50*/  I2F.RP R2, R29 ;  /* 0x0000001d00027306 */ /* 0x000e240000209400 */
[----:B------:R-:W4:Y:S06]  /*1b60*/  LDL R19, [R1+0x8d0] ;  /* 0x0008d00001137983 */ /* 0x000f2c0000100800 */
[----:B0-----:R-:W0:Y:S02]  /*1b70*/  MUFU.RCP R2, R2 ;  /* 0x0000000200027308 */ /* 0x001e240000001000 */
[----:B0-----:R-:W-:-:S06]  /*1b80*/  IADD3 R2, R2, 0xffffffe, RZ ;  /* 0x0ffffffe02027810 */ /* 0x001fcc0007ffe0ff */
[----:B------:R-:W0:Y:S01]  /*1b90*/  F2I.FTZ.U32.TRUNC.NTZ R5, R2 ;  /* 0x0000000200057305 */ /* 0x000e22000021f000 */
[----:B------:R-:W-:Y:S02]  /*1ba0*/  IMAD.MOV.U32 R4, RZ, RZ, RZ ;  /* 0x000000ffff047224 */ /* 0x000fe400078e00ff */
[----:B0-----:R-:W-:-:S04]  /*1bb0*/  IMAD.MOV R27, RZ, RZ, -R5 ;  /* 0x000000ffff1b7224 */ /* 0x001fc800078e0a05 */
[----:B------:R-:W-:-:S04]  /*1bc0*/  IMAD R27, R27, R29, RZ ;  /* 0x0000001d1b1b7224 */ /* 0x000fc800078e02ff */
[----:B------:R-:W-:Y:S02]  /*1bd0*/  IMAD.HI.U32 R27, R5, R27, R4 ;  /* 0x0000001b051b7227 */ /* 0x000fe400078e0004 */
[----:B------:R-:W0:Y:S02]  /*1be0*/  S2R R5, SR_TID.X ;  /* 0x0000000000057919 */ /* 0x000e240000002100 */
[----:B------:R-:W-:Y:S02]  /*1bf0*/  IMAD.MOV R6, RZ, RZ, -R3 ;  /* 0x000000ffff067224 */ /* 0x000fe400078e0a03 */
[----:B------:R-:W-:Y:S02]  /*1c00*/  IMAD.MOV.U32 R2, RZ, RZ, RZ ;  /* 0x000000ffff027224 */ /* 0x000fe400078e00ff */
[----:B------:R-:W-:Y:S02]  /*1c10*/  IMAD R6, R6, R9, RZ ;  /* 0x0000000906067224 */ /* 0x000fe400078e02ff */
[----:B------:R-:W-:-:S02]  /*1c20*/  IMAD.MOV.U32 R4, RZ, RZ, R7 ;  /* 0x000000ffff047224 */ /* 0x000fc400078e0007 */
[----:B------:R-:W-:-:S04]  /*1c30*/  IMAD.HI.U32 R7, R3, R6, R2 ;  /* 0x0000000603077227 */ /* 0x000fc800078e0002 */
[----:B------:R-:W-:Y:S02]  /*1c40*/  IMAD.MOV.U32 R6, RZ, RZ, R4 ;  /* 0x000000ffff067224 */ /* 0x000fe400078e0004 */
[C---:B0-----:R-:W-:Y:S02]  /*1c50*/  IMAD.SHL.U32 R4, R5.reuse, 0x40, RZ ;  /* 0x0000004005047824 */ /* 0x041fe400078e00ff */
[----:B------:R-:W-:-:S03]  /*1c60*/  IMAD.SHL.U32 R5, R5, 0x8, RZ ;  /* 0x0000000805057824 */ /* 0x000fc600078e00ff */
[----:B------:R-:W-:Y:S02]  /*1c70*/  LOP3.LUT R4, R4, 0x1c0, RZ, 0xc0, !PT ;  /* 0x000001c004047812 */ /* 0x000fe400078ec0ff */
[----:B------:R-:W-:Y:S02]  /*1c80*/  IABS R6, R6 ;  /* 0x0000000600067213 */ /* 0x000fe40000000000 */
[----:B------:R-:W-:Y:S02]  /*1c90*/  LOP3.LUT R4, R4, 0x30, R5, 0xf8, !PT ;  /* 0x0000003004047812 */ /* 0x000fe400078ef805 */
[----:B------:R-:W-:Y:S01]  /*1ca0*/  IABS R3, R24 ;  /* 0x0000001800037213 */ /* 0x000fe20000000000 */
[----:B------:R-:W-:Y:S02]  /*1cb0*/  IMAD.HI.U32 R7, R7, R6, RZ ;  /* 0x0000000607077227 */ /* 0x000fe400078e00ff */
[----:B------:R0:W-:Y:S02]  /*1cc0*/  STL [R1+0x94], R4 ;  /* 0x0000940401007387 */ /* 0x0001e40000100800 */
[----:B------:R-:W-:-:S02]  /*1cd0*/  IMAD.MOV R7, RZ, RZ, -R7 ;  /* 0x000000ffff077224 */ /* 0x000fc400078e0a07 */
[----:B0-----:R-:W-:-:S04]  /*1ce0*/  IMAD.HI.U32 R4, R27, R3, RZ ;  /* 0x000000031b047227 */ /* 0x001fc800078e00ff */
[----:B------:R-:W-:Y:S02]  /*1cf0*/  IMAD.MOV R4, RZ, RZ, -R4 ;  /* 0x000000ffff047224 */ /* 0x000fe400078e0a04 */
[----:B------:R-:W-:Y:S02]  /*1d00*/  IMAD R6, R9, R7, R6 ;  /* 0x0000000709067224 */ /* 0x000fe400078e0206 */
[----:B------:R-:W-:-:S03]  /*1d10*/  IMAD R3, R29, R4, R3 ;  /* 0x000000041d037224 */ /* 0x000fc600078e0203 */
[----:B------:R4:W-:Y:S04]  /*1d20*/  STL [R1+0x2a4], R6 ;  /* 0x0002a40601007387 */ /* 0x0009e80000100800 */
[----:B------:R0:W-:Y:S01]  /*1d30*/  STL [R1+0x70], R3 ;  /* 0x0000700301007387 */ /* 0x0001e20000100800 */
[----:B--2---:R-:W-:Y:S02]  /*1d40*/  IABS R8, R8 ;  /* 0x0000000800087213 */ /* 0x004fe40000000000 */
[----:B---3--:R-:W-:-:S03]  /*1d50*/  IABS R5, R25 ;  /* 0x0000001900057213 */ /* 0x008fc60000000000 */
[----:B------:R-:W-:-:S04]  /*1d60*/  IMAD.HI.U32 R9, R27, R8, RZ ;  /* 0x000000081b097227 */ /* 0x000fc800078e00ff */
[----:B------:R-:W-:-:S04]  /*1d70*/  IMAD.HI.U32 R7, R27, R5, RZ ;  /* 0x000000051b077227 */ /* 0x000fc800078e00ff */
[----:B------:R-:W-:Y:S01]  /*1d80*/  IMAD.MOV R9, RZ, RZ, -R9 ;  /* 0x000000ffff097224 */ /* 0x000fe200078e0a09 */
[----:B----4-:R-:W-:Y:S01]  /*1d90*/  IABS R6, R20 ;  /* 0x0000001400067213 */ /* 0x010fe20000000000 */
[----:B------:R-:W-:Y:S01]  /*1da0*/  IMAD.MOV R7, RZ, RZ, -R7 ;  /* 0x000000ffff077224 */ /* 0x000fe200078e0a07 */
[----:B0-----:R-:W-:Y:S01]  /*1db0*/  IABS R3, R21 ;  /* 0x0000001500037213 */ /* 0x001fe20000000000 */
[C---:B------:R-:W-:Y:S02]  /*1dc0*/  IMAD R8, R29.reuse, R9, R8 ;  /* 0x000000091d087224 */ /* 0x040fe400078e0208 */
[----:B------:R-:W-:Y:S02]  /*1dd0*/  IMAD R5, R29, R7, R5 ;  /* 0x000000071d057224 */ /* 0x000fe400078e0205 */
[----:B------:R-:W-:Y:S01]  /*1de0*/  IMAD.HI.U32 R7, R27, R6, RZ ;  /* 0x000000061b077227 */ /* 0x000fe200078e00ff */
[----:B------:R0:W-:Y:S01]  /*1df0*/  STL [R1+0x6c], R8 ;  /* 0x00006c0801007387 */ /* 0x0001e20000100800 */
[----:B------:R-:W-:-:S05]  /*1e00*/  IABS R0, R0 ;  /* 0x0000000000007213 */ /* 0x000fca0000000000 */
[----:B------:R-:W-:-:S04]  /*1e10*/  IMAD.HI.U32 R2, R27, R0, RZ ;  /* 0x000000001b027227 */ /* 0x000fc800078e00ff */
[----:B------:R-:W-:-:S04]  /*1e20*/  IMAD.MOV R2, RZ, RZ, -R2 ;  /* 0x000000ffff027224 */ /* 0x000fc800078e0a02 */
[----:B------:R-:W-:Y:S01]  /*1e30*/  IMAD R0, R29, R2, R0 ;  /* 0x000000021d007224 */ /* 0x000fe200078e0200 */
[----:B------:R-:W-:-:S05]  /*1e40*/  IABS R2, R26 ;  /* 0x0000001a00027213 */ /* 0x000fca0000000000 */
[----:B------:R-:W-:-:S04]  /*1e50*/  IMAD.HI.U32 R4, R27, R2, RZ ;  /* 0x000000021b047227 */ /* 0x000fc800078e00ff */
[----:B------:R-:W-:-:S04]  /*1e60*/  IMAD.MOV R4, RZ, RZ, -R4 ;  /* 0x000000ffff047224 */ /* 0x000fc800078e0a04 */
[----:B------:R-:W-:Y:S02]  /*1e70*/  IMAD R2, R29, R4, R2 ;  /* 0x000000041d027224 */ /* 0x000fe400078e0202 */
[----:B------:R-:W-:Y:S01]  /*1e80*/  IMAD.HI.U32 R4, R27, R3, RZ ;  /* 0x000000031b047227 */ /* 0x000fe200078e00ff */
[----:B------:R1:W-:Y:S01]  /*1e90*/  STL [R1+0x68], R5 ;  /* 0x0000680501007387 */ /* 0x0003e20000100800 */
[----:B0-----:R-:W-:Y:S02]  /*1ea0*/  IABS R8, R22 ;  /* 0x0000001600087213 */ /* 0x001fe40000000000 */
[----:B------:R-:W-:Y:S01]  /*1eb0*/  IMAD.MOV R7, RZ, RZ, -R7 ;  /* 0x000000ffff077224 */ /* 0x000fe200078e0a07 */
[----:B------:R0:W-:Y:S01]  /*1ec0*/  STL [R1+0x64], R2 ;  /* 0x0000640201007387 */ /* 0x0001e20000100800 */
[----:B------:R-:W-:Y:S01]  /*1ed0*/  IMAD.MOV R4, RZ, RZ, -R4 ;  /* 0x000000ffff047224 */ /* 0x000fe200078e0a04 */
[----:B-1----:R-:W-:Y:S01]  /*1ee0*/  IABS R5, R23 ;  /* 0x0000001700057213 */ /* 0x002fe20000000000 */
[----:B------:R-:W-:Y:S01]  /*1ef0*/  IMAD R6, R29, R7, R6 ;  /* 0x000000071d067224 */ /* 0x000fe200078e0206 */
[----:B0-----:R-:W-:Y:S01]  /*1f00*/  IABS R2, R16 ;  /* 0x0000001000027213 */ /* 0x001fe20000000000 */
[----:B------:R-:W-:-:S04]  /*1f10*/  IMAD.HI.U32 R9, R27, R8, RZ ;  /* 0x000000081b097227 */ /* 0x000fc800078e00ff */
[----:B------:R-:W-:Y:S02]  /*1f20*/  IMAD R3, R29, R4, R3 ;  /* 0x000000041d037224 */ /* 0x000fe400078e0203 */
[----:B------:R-:W-:-:S04]  /*1f30*/  IMAD.HI.U32 R7, R27, R5, RZ ;  /* 0x000000051b077227 */ /* 0x000fc800078e00ff */
[----:B------:R-:W-:-:S04]  /*1f40*/  IMAD.HI.U32 R4, R27, R2, RZ ;  /* 0x000000021b047227 */ /* 0x000fc800078e00ff */
[----:B------:R-:W-:Y:S02]  /*1f50*/  IMAD.MOV R9, RZ, RZ, -R9 ;  /* 0x000000ffff097224 */ /* 0x000fe400078e0a09 */
[----:B------:R-:W-:Y:S02]  /*1f60*/  IMAD.MOV R7, RZ, RZ, -R7 ;  /* 0x000000ffff077224 */ /* 0x000fe400078e0a07 */
[----:B------:R-:W-:Y:S01]  /*1f70*/  IMAD.MOV R4, RZ, RZ, -R4 ;  /* 0x000000ffff047224 */ /* 0x000fe200078e0a04 */
[----:B------:R0:W-:Y:S01]  /*1f80*/  STL [R1+0x60], R6 ;  /* 0x0000600601007387 */ /* 0x0001e20000100800 */
[C---:B------:R-:W-:Y:S02]  /*1f90*/  IMAD R8, R29.reuse, R9, R8 ;  /* 0x000000091d087224 */ /* 0x040fe400078e0208 */
[C---:B------:R-:W-:Y:S01]  /*1fa0*/  IMAD R5, R29.reuse, R7, R5 ;  /* 0x000000071d057224 */ /* 0x040fe200078e0205 */
[----:B------:R1:W-:Y:S01]  /*1fb0*/  STL [R1+0x5c], R3 ;  /* 0x00005c0301007387 */ /* 0x0003e20000100800 */
[----:B------:R-:W-:Y:S01]  /*1fc0*/  IMAD R2, R29, R4, R2 ;  /* 0x000000041d027224 */ /* 0x000fe200078e0202 */
[----:B0-----:R-:W-:-:S02]  /*1fd0*/  IABS R6, R17 ;  /* 0x0000001100067213 */ /* 0x001fc40000000000 */
[----:B------:R-:W-:Y:S01]  /*1fe0*/  STL [R1+0x58], R8 ;  /* 0x0000580801007387 */ /* 0x000fe20000100800 */
[----:B-1----:R-:W-:-:S03]  /*1ff0*/  IABS R3, R18 ;  /* 0x0000001200037213 */ /* 0x002fc60000000000 */
[----:B------:R0:W-:Y:S01]  /*2000*/  STL [R1+0x54], R5 ;  /* 0x0000540501007387 */ /* 0x0001e20000100800 */
[----:B------:R-:W-:-:S03]  /*2010*/  IMAD.HI.U32 R7, R27, R6, RZ ;  /* 0x000000061b077227 */ /* 0x000fc600078e00ff */
[----:B------:R1:W-:Y:S01]  /*2020*/  STL [R1+0x50], R2 ;  /* 0x0000500201007387 */ /* 0x0003e20000100800 */
[----:B------:R-:W-:Y:S01]  /*2030*/  IMAD.HI.U32 R4, R27, R3, RZ ;  /* 0x000000031b047227 */ /* 0x000fe200078e00ff */
[----:B0-----:R-:W-:Y:S02]  /*2040*/  IABS R5, R14 ;  /* 0x0000000e00057213 */ /* 0x001fe40000000000 */
[----:B------:R-:W2:Y:S01]  /*2050*/  LDL R14, [R1+0x8b4] ;  /* 0x0008b400010e7983 */ /* 0x000ea20000100800 */
[----:B------:R-:W-:Y:S01]  /*2060*/  IMAD.MOV R7, RZ, RZ, -R7 ;  /* 0x000000ffff077224 */ /* 0x000fe200078e0a07 */
[----:B-1----:R-:W-:Y:S01]  /*2070*/  IABS R2, R15 ;  /* 0x0000000f00027213 */ /* 0x002fe20000000000 */
[----:B------:R-:W-:Y:S01]  /*2080*/  IMAD.MOV R4, RZ, RZ, -R4 ;  /* 0x000000ffff047224 */ /* 0x000fe200078e0a04 */
[----:B------:R-:W3:Y:S01]  /*2090*/  LDL R15, [R1+0x8b0] ;  /* 0x0008b000010f7983 */ /* 0x000ee20000100800 */
[C---:B------:R-:W-:Y:S02]  /*20a0*/  IMAD R6, R29.reuse, R7, R6 ;  /* 0x000000071d067224 */ /* 0x040fe400078e0206 */
[----:B------:R-:W-:-:S03]  /*20b0*/  IMAD R3, R29, R4, R3 ;  /* 0x000000041d037224 */ /* 0x000fc600078e0203 */
[----:B------:R0:W-:Y:S04]  /*20c0*/  STL [R1+0x4c], R6 ;  /* 0x00004c0601007387 */ /* 0x0001e80000100800 */
[----:B------:R1:W-:Y:S01]  /*20d0*/  STL [R1+0x48], R3 ;  /* 0x0000480301007387 */ /* 0x0003e20000100800 */
[----:B0-----:R-:W-:-:S03]  /*20e0*/  IABS R6, R10 ;  /* 0x0000000a00067213 */ /* 0x001fc60000000000 */
[----:B------:R-:W4:Y:S01]  /*20f0*/  LDL R10, [R1+0x8a4] ;  /* 0x0008a400010a7983 */ /* 0x000f220000100800 */
[----:B------:R-:W-:Y:S01]  /*2100*/  IABS R8, R19 ;  /* 0x0000001300087213 */ /* 0x000fe20000000000 */
[----:B------:R-:W-:-:S04]  /*2110*/  IMAD.HI.U32 R7, R27, R5, RZ ;  /* 0x000000051b077227 */ /* 0x000fc800078e00ff */
[----:B------:R-:W-:-:S04]  /*2120*/  IMAD.HI.U32 R9, R27, R8, RZ ;  /* 0x000000081b097227 */ /* 0x000fc800078e00ff */
[----:B------:R-:W-:-:S04]  /*2130*/  IMAD.HI.U32 R4, R27, R2, RZ ;  /* 0x000000021b047227 */ /* 0x000fc800078e00ff */
[----:B------:R-:W-:Y:S02]  /*2140*/  IMAD.MOV R9, RZ, RZ, -R9 ;  /* 0x000000ffff097224 */ /* 0x000fe400078e0a09 */
[----:B------:R-:W-:Y:S02]  /*2150*/  IMAD.MOV R7, RZ, RZ, -R7 ;  /* 0x000000ffff077224 */ /* 0x000fe400078e0a07 */
[----:B------:R-:W-:Y:S02]  /*2160*/  IMAD.MOV R4, RZ, RZ, -R4 ;  /* 0x000000ffff047224 */ /* 0x000fe400078e0a04 */
[C---:B------:R-:W-:Y:S02]  /*2170*/  IMAD R8, R29.reuse, R9, R8 ;  /* 0x000000091d087224 */ /* 0x040fe400078e0208 */
[C---:B------:R-:W-:Y:S02]  /*2180*/  IMAD R5, R29.reuse, R7, R5 ;  /* 0x000000071d057224 */ /* 0x040fe400078e0205 */
[----:B------:R-:W-:Y:S01]  /*2190*/  IMAD R2, R29, R4, R2 ;  /* 0x000000041d027224 */ /* 0x000fe200078e0202 */
[----:B-1----:R-:W-:Y:S01]  /*21a0*/  IABS R3, R12 ;  /* 0x0000000c00037213 */ /* 0x002fe20000000000 */
[----:B------:R0:W-:Y:S04]  /*21b0*/  STL [R1+0x44], R8 ;  /* 0x0000440801007387 */ /* 0x0001e80000100800 */
[----:B------:R-:W4:Y:S04]  /*21c0*/  LDL R12, [R1+0x8a8] ;  /* 0x0008a800010c7983 */ /* 0x000f280000100800 */
[----:B------:R1:W-:Y:S01]  /*21d0*/  STL [R1+0x40], R5 ;  /* 0x0000400501007387 */ /* 0x0003e20000100800 */
[----:B0-----:R-:W-:-:S03]  /*21e0*/  IABS R8, R11 ;  /* 0x0000000b00087213 */ /* 0x001fc60000000000 */
[----:B------:R2:W-:Y:S04]  /*21f0*/  STL [R1+0x3c], R2 ;  /* 0x00003c0201007387 */ /* 0x0005e80000100800 */
[----:B------:R-:W4:Y:S01]  /*2200*/  LDL R11, [R1+0x8ac] ;  /* 0x0008ac00010b7983 */ /* 0x000f220000100800 */
[----:B------:R-:W-:-:S04]  /*2210*/  IMAD.HI.U32 R7, R27, R6, RZ ;  /* 0x000000061b077227 */ /* 0x000fc800078e00ff */
[----:B------:R-:W-:Y:S01]  /*2220*/  IMAD.HI.U32 R4, R27, R3, RZ ;  /* 0x000000031b047227 */ /* 0x000fe200078e00ff */
[----:B-1----:R-:W-:Y:S02]  /*2230*/  IABS R5, R13 ;  /* 0x0000000d00057213 */ /* 0x002fe40000000000 */
[----:B------:R-:W4:Y:S01]  /*2240*/  LDL R13, [R1+0x89c] ;  /* 0x00089c00010d7983 */ /* 0x000f220000100800 */
[----:B------:R-:W-:Y:S02]  /*2250*/  IMAD.MOV R7, RZ, RZ, -R7 ;  /* 0x000000ffff077224 */ /* 0x000fe400078e0a07 */
[----:B------:R-:W-:Y:S02]  /*2260*/  IMAD.MOV R4, RZ, RZ, -R4 ;  /* 0x000000ffff047224 */ /* 0x000fe400078e0a04 */
[C---:B------:R-:W-:Y:S02]  /*2270*/  IMAD R6, R29.reuse, R7, R6 ;  /* 0x000000071d067224 */ /* 0x040fe400078e0206 */
[----:B------:R-:W-:-:S02]  /*2280*/  IMAD R3, R29, R4, R3 ;  /* 0x000000041d037224 */ /* 0x000fc400078e0203 */
[----:B------:R-:W-:-:S04]  /*2290*/  IMAD.HI.U32 R9, R27, R8, RZ ;  /* 0x000000081b097227 */ /* 0x000fc800078e00ff */
[----:B------:R-:W-:-:S04]  /*22a0*/  IMAD.MOV R9, RZ, RZ, -R9 ;  /* 0x000000ffff097224 */ /* 0x000fc800078e0a09 */
[----:B------:R-:W-:Y:S01]  /*22b0*/  IMAD R8, R29, R9, R8 ;  /* 0x000000091d087224 */ /* 0x000fe200078e0208 */
[----:B--2---:R-:W-:Y:S02]  /*22c0*/  IABS R2, R14 ;  /* 0x0000000e00027213 */ /* 0x004fe40000000000 */
[----:B------:R-:W2:Y:S04]  /*22d0*/  LDL R14, [R1+0x8a0] ;  /* 0x0008a000010e7983 */ /* 0x000ea80000100800 */
[----:B------:R3:W-:Y:S04]  /*22e0*/  STL [R1+0x38], R6 ;  /* 0x0000380601007387 */ /* 0x0007e80000100800 */
[----:B------:R4:W-:Y:S01]  /*22f0*/  STL [R1+0x34], R3 ;  /* 0x0000340301007387 */ /* 0x0009e20000100800 */
[----:B---3--:R-:W-:-:S03]  /*2300*/  IABS R6, R15 ;  /* 0x0000000f00067213 */ /* 0x008fc60000000000 */
[----:B------:R-:W3:Y:S01]  /*2310*/  LDL R15, [R1+0x894] ;  /* 0x00089400010f7983 */ /* 0x000ee20000100800 */
[----:B----4-:R-:W-:-:S03]  /*2320*/  IABS R3, R10 ;  /* 0x0000000a00037213 */ /* 0x010fc60000000000 */
[----:B------:R0:W-:Y:S04]  /*2330*/  STL [R1+0x15c], R8 ;  /* 0x00015c0801007387 */ /* 0x0001e80000100800 */
[----:B------:R-:W4:Y:S01]  /*2340*/  LDL R10, [R1+0x898] ;  /* 0x00089800010a7983 */ /* 0x000f220000100800 */
[----:B------:R-:W-:-:S04]  /*2350*/  IMAD.HI.U32 R7, R27, R5, RZ ;  /* 0x000000051b077227 */ /* 0x000fc800078e00ff */
[----:B------:R-:W-:-:S04]  /*2360*/  IMAD.HI.U32 R4, R27, R2, RZ ;  /* 0x000000021b047227 */ /* 0x000fc800078e00ff */
[----:B------:R-:W-:Y:S02]  /*2370*/  IMAD.MOV R7, RZ, RZ, -R7 ;  /* 0x000000ffff077224 */ /* 0x000fe400078e0a07 */
[----:B------:R-:W-:Y:S02]  /*2380*/  IMAD.MOV R4, RZ, RZ, -R4 ;  /* 0x000000ffff047224 */ /* 0x000fe400078e0a04 */
[C---:B------:R-:W-:Y:S02]  /*2390*/  IMAD R5, R29.reuse, R7, R5 ;  /* 0x000000071d057224 */ /* 0x040fe400078e0205 */
[----:B------:R-:W-:-:S03]  /*23a0*/  IMAD R2, R29, R4, R2 ;  /* 0x000000041d027224 */ /* 0x000fc600078e0202 */
[----:B------:R1:W-:Y:S04]  /*23b0*/  STL [R1+0x170], R5 ;  /* 0x0001700501007387 */ /* 0x0003e80000100800 */
[----:B------:R1:W-:Y:S01]  /*23c0*/  STL [R1+0x178], R2 ;  /* 0x0001780201007387 */ /* 0x0003e20000100800 */
[----:B0-----:R-:W-:-:S03]  /*23d0*/  IABS R8, R12 ;  /* 0x0000000c00087213 */ /* 0x001fc60000000000 */
[----:B------:R-:W4:Y:S01]  /*23e0*/  LDL R12, [R1+0x88c] ;  /* 0x00088c00010c7983 */ /* 0x000f220000100800 */
[----:B------:R-:W-:-:S04]  /*23f0*/  IMAD.HI.U32 R7, R27, R6, RZ ;  /* 0x000000061b077227 */ /* 0x000fc800078e00ff */
[C---:B------:R-:W-:Y:S01]  /*2400*/  IMAD.HI.U32 R4, R27.reuse, R3, RZ ;  /* 0x000000031b047227 */ /* 0x040fe200078e00ff */
[----:B-1----:R-:W-:Y:S02]  /*2410*/  IABS R5, R11 ;  /* 0x0000000b00057213 */ /* 0x002fe40000000000 */
[----:B------:R-:W4:Y:S01]  /*2420*/  LDL R11, [R1+0x890] ;  /* 0x00089000010b7983 */ /* 0x000f220000100800 */
[----:B------:R-:W-:Y:S02]  /*2430*/  IMAD.MOV R7, RZ, RZ, -R7 ;  /* 0x000000ffff077224 */ /* 0x000fe400078e0a07 */
[----:B------:R-:W-:Y:S02]  /*2440*/  IMAD.MOV R4, RZ, RZ, -R4 ;  /* 0x000000ffff047224 */ /* 0x000fe400078e0a04 */
[----:B------:R-:W-:Y:S01]  /*2450*/  IMAD.HI.U32 R9, R27, R8, RZ ;  /* 0x000000081b097227 */ /* 0x000fe200078e00ff */
[----:B------:R-:W-:Y:S02]  /*2460*/  IABS R2, R13 ;  /* 0x0000000d00027213 */ /* 0x000fe40000000000 */
[----:B------:R-:W4:Y:S01]  /*2470*/  LDL R13, [R1+0x884] ;  /* 0x00088400010d7983 */ /* 0x000f220000100800 */
[----:B------:R-:W-:-:S02]  /*2480*/  IMAD R6, R29, R7, R6 ;  /* 0x000000071d067224 */ /* 0x000fc400078e0206 */
[----:B------:R-:W-:Y:S02]  /*2490*/  IMAD R3, R29, R4, R3 ;  /* 0x000000041d037224 */ /* 0x000fe400078e0203 */
[----:B------:R-:W-:Y:S01]  /*24a0*/  IMAD.MOV R9, RZ, RZ, -R9 ;  /* 0x000000ffff097224 */ /* 0x000fe200078e0a09 */
[----:B------:R2:W-:Y:S01]  /*24b0*/  STL [R1+0x168], R6 ;  /* 0x0001680601007387 */ /* 0x0005e20000100800 */
[----:B------:R-:W-:-:S03]  /*24c0*/  IMAD.HI.U32 R7, R27, R5, RZ ;  /* 0x000000051b077227 */ /* 0x000fc600078e00ff */
[----:B------:R3:W-:Y:S01]  /*24d0*/  STL [R1+0x16c], R3 ;  /* 0x00016c0301007387 */ /* 0x0007e20000100800 */
[----:B------:R-:W-:Y:S02]  /*24e0*/  IMAD R8, R29, R9, R8 ;  /* 0x000000091d087224 */ /* 0x000fe400078e0208 */
[----:B------:R-:W-:-:S04]  /*24f0*/  IMAD.HI.U32 R4, R27, R2, RZ ;  /* 0x000000021b047227 */ /* 0x000fc800078e00ff */
[----:B------:R-:W-:Y:S02]  /*2500*/  IMAD.MOV R7, RZ, RZ, -R7 ;  /* 0x000000ffff077224 */ /* 0x000fe400078e0a07 */
[----:B------:R-:W-:Y:S02]  /*2510*/  IMAD.MOV R4, RZ, RZ, -R4 ;  /* 0x000000ffff047224 */ /* 0x000fe400078e0a04 */
[C---:B------:R-:W-:Y:S02]  /*2520*/  IMAD R5, R29.reuse, R7, R5 ;  /* 0x000000071d057224 */ /* 0x040fe400078e0205 */
[----:B------:R-:W-:Y:S01]  /*2530*/  IMAD R2, R29, R4, R2 ;  /* 0x000000041d027224 */ /* 0x000fe200078e0202 */
[----:B--2---:R-:W-:Y:S02]  /*2540*/  IABS R6, R14 ;  /* 0x0000000e00067213 */ /* 0x004fe40000000000 */
[----:B------:R-:W2:Y:S04]  /*2550*/  LDL R14, [R1+0x880] ;  /* 0x00088000010e7983 */ /* 0x000ea80000100800 */
[----:B------:R4:W-:Y:S01]  /*2560*/  STL [R1+0x140], R8 ;  /* 0x0001400801007387 */ /* 0x0009e20000100800 */
[----:B---3--:R-:W-:-:S03]  /*2570*/  IABS R3, R15 ;  /* 0x0000000f00037213 */ /* 0x008fc60000000000 */
[----:B------:R-:W3:Y:S04]  /*2580*/  LDL R15, [R1+0x87c] ;  /* 0x00087c00010f7983 */ /* 0x000ee80000100800 */
[----:B------:R0:W-:Y:S01]  /*2590*/  STL [R1+0x154], R5 ;  /* 0x0001540501007387 */ /* 0x0001e20000100800 */
[----:B----4-:R-:W-:-:S03]  /*25a0*/  IABS R8, R10 ;  /* 0x0000000a00087213 */ /* 0x010fc60000000000 */
[----:B------:R1:W-:Y:S04]  /*25b0*/  STL [R1+0x158], R2 ;  /* 0x0001580201007387 */ /* 0x0003e80000100800 */
[----:B------:R-:W4:Y:S01]  /*25c0*/  LDL R10, [R1+0x878] ;  /* 0x00087800010a7983 */ /* 0x000f220000100800 */
[----:B------:R-:W-:-:S04]  /*25d0*/  IMAD.HI.U32 R7, R27, R6, RZ ;  /* 0x000000061b077227 */ /* 0x000fc800078e00ff */
[----:B------:R-:W-:-:S04]  /*25e0*/  IMAD.HI.U32 R4, R27, R3, RZ ;  /* 0x000000031b047227 */ /* 0x000fc800078e00ff */
[----:B------:R-:W-:Y:S02]  /*25f0*/  IMAD.MOV R7, RZ, RZ, -R7 ;  /* 0x000000ffff077224 */ /* 0x000fe400078e0a07 */
[----:B------:R-:W-:Y:S02]  /*2600*/  IMAD.MOV R4, RZ, RZ, -R4 ;  /* 0x000000ffff047224 */ /* 0x000fe400078e0a04 */
[----:B------:R-:W-:Y:S01]  /*2610*/  IMAD.HI.U32 R9, R27, R8, RZ ;  /* 0x000000081b097227 */ /* 0x000fe200078e00ff */
[----:B0-----:R-:W-:Y:S02]  /*2620*/  IABS R5, R12 ;  /* 0x0000000c00057213 */ /* 0x001fe40000000000 */
[----:B------:R-:W4:Y:S01]  /*2630*/  LDL R12, [R1+0x874] ;  /* 0x00087400010c7983 */ /* 0x000f220000100800 */
[C---:B------:R-:W-:Y:S02]  /*2640*/  IMAD R6, R29.reuse, R7, R6 ;  /* 0x000000071d067224 */ /* 0x040fe400078e0206 */
[----:B------:R-:W-:-:S02]  /*2650*/  IMAD R3, R29, R4, R3 ;  /* 0x000000041d037224 */ /* 0x000fc400078e0203 */
[C---:B------:R-:W-:Y:S01]  /*2660*/  IMAD.HI.U32 R7, R27.reuse, R5, RZ ;  /* 0x000000051b077227 */ /* 0x040fe200078e00ff */
[----:B-1----:R-:W-:Y:S02]  /*2670*/  IABS R2, R11 ;  /* 0x0000000b00027213 */ /* 0x002fe40000000000 */
[----:B------:R-:W4:Y:S01]  /*2680*/  LDL R11, [R1+0x870] ;  /* 0x00087000010b7983 */ /* 0x000f220000100800 */
[----:B------:R-:W-:Y:S02]  /*2690*/  IMAD.MOV R9, RZ, RZ, -R9 ;  /* 0x000000ffff097224 */ /* 0x000fe400078e0a09 */
[----:B------:R-:W-:Y:S01]  /*26a0*/  IMAD.HI.U32 R4, R27, R2, RZ ;  /* 0x000000021b047227 */ /* 0x000fe200078e00ff */
[----:B------:R0:W-:Y:S03]  /*26b0*/  STL [R1+0x148], R6 ;  /* 0x0001480601007387 */ /* 0x0001e60000100800 */
[----:B------:R-:W-:Y:S01]  /*26c0*/  IMAD.MOV R7, RZ, RZ, -R7 ;  /* 0x000000ffff077224 */ /* 0x000fe200078e0a07 */
[----:B------:R2:W-:Y:S01]  /*26d0*/  STL [R1+0x150], R3 ;  /* 0x0001500301007387 */ /* 0x0005e20000100800 */
[----:B------:R-:W-:-:S02]  /*26e0*/  IMAD.MOV R4, RZ, RZ, -R4 ;  /* 0x000000ffff047224 */ /* 0x000fc400078e0a04 */
[C---:B------:R-:W-:Y:S01]  /*26f0*/  IMAD R8, R29.reuse, R9, R8 ;  /* 0x000000091d087224 */ /* 0x040fe200078e0208 */
[----:B0-----:R-:W-:Y:S01]  /*2700*/  IABS R6, R13 ;  /* 0x0000000d00067213 */ /* 0x001fe20000000000 */
[C---:B------:R-:W-:Y:S01]  /*2710*/  IMAD R5, R29.reuse, R7, R5 ;  /* 0x000000071d057224 */ /* 0x040fe200078e0205 */
[----:B------:R-:W4:Y:S01]  /*2720*/  LDL R13, [R1+0x86c] ;  /* 0x00086c00010d7983 */ /* 0x000f220000100800 */
[----:B------:R-:W-:-:S03]  /*2730*/  IMAD R2, R29, R4, R2 ;  /* 0x000000041d027224 */ /* 0x000fc600078e0202 */
[----:B------:R3:W-:Y:S01]  /*2740*/  STL [R1+0x120], R8 ;  /* 0x0001200801007387 */ /* 0x0007e20000100800 */
[----:B--2---:R-:W-:-:S03]  /*2750*/  IABS R3, R14 ;  /* 0x0000000e00037213 */ /* 0x004fc60000000000 */
[----:B------:R-:W2:Y:S04]  /*2760*/  LDL R14, [R1+0x868] ;  /* 0x00086800010e7983 */ /* 0x000ea80000100800 */
[----:B------:R4:W-:Y:S04]  /*2770*/  STL [R1+0x134], R5 ;  /* 0x0001340501007387 */ /* 0x0009e80000100800 */
[----:B------:R0:W-:Y:S01]  /*2780*/  STL [R1+0x138], R2 ;  /* 0x0001380201007387 */ /* 0x0001e20000100800 */
[----:B---3--:R-:W-:-:S03]  /*2790*/  IABS R8, R15 ;  /* 0x0000000f00087213 */ /* 0x008fc60000000000 */
[----:B------:R-:W3:Y:S01]  /*27a0*/  LDL R15, [R1+0x864] ;  /* 0x00086400010f7983 */ /* 0x000ee20000100800 */
[----:B----4-:R-:W-:-:S03]  /*27b0*/  IABS R5, R10 ;  /* 0x0000000a00057213 */ /* 0x010fc60000000000 */
[----:B------:R-:W4:Y:S01]  /*27c0*/  LDL R10, [R1+0x860] ;  /* 0x00086000010a7983 */ /* 0x000f220000100800 */
[----:B------:R-:W-:-:S04]  /*27d0*/  IMAD.HI.U32 R7, R27, R6, RZ ;  /* 0x000000061b077227 */ /* 0x000fc800078e00ff */
[----:B------:R-:W-:-:S04]  /*27e0*/  IMAD.HI.U32 R4, R27, R3, RZ ;  /* 0x000000031b047227 */ /* 0x000fc800078e00ff */
[----:B------:R-:W-:Y:S02]  /*27f0*/  IMAD.MOV R7, RZ, RZ, -R7 ;  /* 0x000000ffff077224 */ /* 0x000fe400078e0a07 */
[----:B------:R-:W-:Y:S02]  /*2800*/  IMAD.MOV R4, RZ, RZ, -R4 ;  /* 0x000000ffff047224 */ /* 0x000fe400078e0a04 */
[C---:B------:R-:W-:Y:S02]  /*2810*/  IMAD R6, R29.reuse, R7, R6 ;  /* 0x000000071d067224 */ /* 0x040fe400078e0206 */
[----:B------:R-:W-:Y:S02]  /*2820*/  IMAD R3, R29, R4, R3 ;  /* 0x000000041d037224 */ /* 0x000fe400078e0203 */
[C---:B------:R-:W-:Y:S01]  /*2830*/  IMAD.HI.U32 R9, R27.reuse, R8, RZ ;  /* 0x000000081b097227 */ /* 0x040fe200078e00ff */
[----:B0-----:R-:W-:Y:S02]  /*2840*/  IABS R2, R12 ;  /* 0x0000000c00027213 */ /* 0x001fe40000000000 */
[----:B------:R-:W4:Y:S01]  /*2850*/  LDL R12, [R1+0x85c] ;  /* 0x00085c00010c7983 */ /* 0x000f220000100800 */
[----:B------:R-:W-:-:S03]  /*2860*/  IMAD.HI.U32 R7, R27, R5, RZ ;  /* 0x000000051b077227 */ /* 0x000fc600078e00ff */
[----:B------:R0:W-:Y:S01]  /*2870*/  STL [R1+0x128], R6 ;  /* 0x0001280601007387 */ /* 0x0001e20000100800 */
[----:B------:R-:W-:-:S03]  /*2880*/  IMAD.HI.U32 R4, R27, R2, RZ ;  /* 0x000000021b047227 */ /* 0x000fc600078e00ff */
[----:B------:R1:W-:Y:S01]  /*2890*/  STL [R1+0x130], R3 ;  /* 0x0001300301007387 */ /* 0x0003e20000100800 */
[----:B------:R-:W-:Y:S01]  /*28a0*/  IMAD.MOV R9, RZ, RZ, -R9 ;  /* 0x000000ffff097224 */ /* 0x000fe200078e0a09 */
[----:B0-----:R-:W-:Y:S02]  /*28b0*/  IABS R6, R11 ;  /* 0x0000000b00067213 */ /* 0x001fe40000000000 */
[----:B------:R-:W4:Y:S01]  /*28c0*/  LDL R11, [R1+0x858] ;  /* 0x00085800010b7983 */ /* 0x000f220000100800 */
[----:B------:R-:W-:Y:S02]  /*28d0*/  IMAD.MOV R7, RZ, RZ, -R7 ;  /* 0x000000ffff077224 */ /* 0x000fe400078e0a07 */
[----:B------:R-:W-:Y:S02]  /*28e0*/  IMAD.MOV R4, RZ, RZ, -R4 ;  /* 0x000000ffff047224 */ /* 0x000fe400078e0a04 */
[C---:B------:R-:W-:Y:S02]  /*28f0*/  IMAD R8, R29.reuse, R9, R8 ;  /* 0x000000091d087224 */ /* 0x040fe400078e0208 */
[----:B------:R-:W-:-:S02]  /*2900*/  IMAD R5, R29, R7, R5 ;  /* 0x000000071d057224 */ /* 0x000fc400078e0205 */
[----:B------:R-:W-:Y:S01]  /*2910*/  IMAD R2, R29, R4, R2 ;  /* 0x000000041d027224 */ /* 0x000fe200078e0202 */
[----:B-1----:R-:W-:Y:S01]  /*2920*/  IABS R3, R13 ;  /* 0x0000000d00037213 */ /* 0x002fe20000000000 */
[----:B------:R2:W-:Y:S04]  /*2930*/  STL [R1+0x104], R8 ;  /* 0x0001040801007387 */ /* 0x0005e80000100800 */
[----:B------:R-:W4:Y:S04]  /*2940*/  LDL R13, [R1+0x854] ;  /* 0x00085400010d7983 */ /* 0x000f280000100800 */
[----:B------:R3:W-:Y:S04]  /*2950*/  STL [R1+0x118], R5 ;  /* 0x0001180501007387 */ /* 0x0007e80000100800 */
[----:B------:R4:W-:Y:S01]  /*2960*/  STL [R1+0x11c], R2 ;  /* 0x00011c0201007387 */ /* 0x0009e20000100800 */
[----:B--2---:R-:W-:-:S03]  /*2970*/  IABS R8, R14 ;  /* 0x0000000e00087213 */ /* 0x004fc60000000000 */
[----:B------:R-:W2:Y:S01]  /*2980*/  LDL R14, [R1+0x850] ;  /* 0x00085000010e7983 */ /* 0x000ea20000100800 */
[----:B---3--:R-:W-:-:S03]  /*2990*/  IABS R5, R15 ;  /* 0x0000000f00057213 */ /* 0x008fc60000000000 */
[----:B------:R-:W3:Y:S01]  /*29a0*/  LDL R15, [R1+0x84c] ;  /* 0x00084c00010f7983 */ /* 0x000ee20000100800 */
[----:B----4-:R-:W-:-:S03]  /*29b0*/  IABS R2, R10 ;  /* 0x0000000a00027213 */ /* 0x010fc60000000000 */
[----:B------:R-:W4:Y:S01]  /*29c0*/  LDL R10, [R1+0x848] ;  /* 0x00084800010a7983 */ /* 0x000f220000100800 */
[----:B------:R-:W-:-:S04]  /*29d0*/  IMAD.HI.U32 R7, R27, R6, RZ ;  /* 0x000000061b077227 */ /* 0x000fc800078e00ff */
[----:B------:R-:W-:-:S04]  /*29e0*/  IMAD.HI.U32 R4, R27, R3, RZ ;  /* 0x000000031b047227 */ /* 0x000fc800078e00ff */
[----:B------:R-:W-:Y:S02]  /*29f0*/  IMAD.MOV R7, RZ, RZ, -R7 ;  /* 0x000000ffff077224 */ /* 0x000fe400078e0a07 */
[----:B------:R-:W-:-:S04]  /*2a00*/  IMAD.HI.U32 R9, R27, R8, RZ ;  /* 0x000000081b097227 */ /* 0x000fc800078e00ff */
[----:B------:R-:W-:Y:S02]  /*2a10*/  IMAD.MOV R4, RZ, RZ, -R4 ;  /* 0x000000ffff047224 */ /* 0x000fe400078e0a04 */
[C---:B------:R-:W-:Y:S02]  /*2a20*/  IMAD R6, R29.reuse, R7, R6 ;  /* 0x000000071d067224 */ /* 0x040fe400078e0206 */
[----:B------:R-:W-:Y:S02]  /*2a30*/  IMAD.MOV R9, RZ, RZ, -R9 ;  /* 0x000000ffff097224 */ /* 0x000fe400078e0a09 */
[C---:B------:R-:W-:Y:S01]  /*2a40*/  IMAD R3, R29.reuse, R4, R3 ;  /* 0x000000041d037224 */ /* 0x040fe200078e0203 */
[----:B------:R0:W-:Y:S01]  /*2a50*/  STL [R1+0x110], R6 ;  /* 0x0001100601007387 */ /* 0x0001e20000100800 */
[----:B------:R-:W-:Y:S02]  /*2a60*/  IMAD R8, R29, R9, R8 ;  /* 0x000000091d087224 */ /* 0x000fe400078e0208 */
[C---:B------:R-:W-:Y:S01]  /*2a70*/  IMAD.HI.U32 R7, R27.reuse, R5, RZ ;  /* 0x000000051b077227 */ /* 0x040fe200078e00ff */
[----:B------:R1:W-:Y:S03]  /*2a80*/  STL [R1+0x114], R3 ;  /* 0x0001140301007387 */ /* 0x0003e60000100800 */
[----:B------:R-:W-:Y:S01]  /*2a90*/  IMAD.HI.U32 R4, R27, R2, RZ ;  /* 0x000000021b047227 */ /* 0x000fe200078e00ff */
[----:B0-----:R-:W-:-:S02]  /*2aa0*/  IABS R6, R12 ;  /* 0x0000000c00067213 */ /* 0x001fc40000000000 */
[----:B------:R-:W4:Y:S01]  /*2ab0*/  LDL R12, [R1+0x844] ;  /* 0x00084400010c7983 */ /* 0x000f220000100800 */
[----:B------:R-:W-:Y:S01]  /*2ac0*/  IMAD.MOV R7, RZ, RZ, -R7 ;  /* 0x000000ffff077224 */ /* 0x000fe200078e0a07 */
[----:B-1----:R-:W-:Y:S02]  /*2ad0*/  IABS R3, R11 ;  /* 0x0000000b00037213 */ /* 0x002fe40000000000 */
[----:B------:R0:W-:Y:S01]  /*2ae0*/  STL [R1+0xe4], R8 ;  /* 0x0000e40801007387 */ /* 0x0001e20000100800 */
[----:B------:R-:W-:-:S03]  /*2af0*/  IMAD.MOV R4, RZ, RZ, -R4 ;  /* 0x000000ffff047224 */ /* 0x000fc600078e0a04 */
[----:B------:R-:W4:Y:S01]  /*2b00*/  LDL R11, [R1+0x840] ;  /* 0x00084000010b7983 */ /* 0x000f220000100800 */
[C---:B------:R-:W-:Y:S02]  /*2b10*/  IMAD R5, R29.reuse, R7, R5 ;  /* 0x000000071d057224 */ /* 0x040fe400078e0205 */
[----:B------:R-:W-:-:S03]  /*2b20*/  IMAD R2, R29, R4, R2 ;  /* 0x000000041d027224 */ /* 0x000fc600078e0202 */
[----:B------:R2:W-:Y:S04]  /*2b30*/  STL [R1+0xf8], R5 ;  /* 0x0000f80501007387 */ /* 0x0005e80000100800 */
[----:B------:R3:W-:Y:S01]  /*2b40*/  STL [R1+0x100], R2 ;  /* 0x0001000201007387 */ /* 0x0007e20000100800 */
[----:B0-----:R-:W-:-:S03]  /*2b50*/  IABS R8, R13 ;  /* 0x0000000d00087213 */ /* 0x001fc60000000000 */
[----:B------:R-:W4:Y:S01]  /*2b60*/  LDL R13, [R1+0x83c] ;  /* 0x00083c00010d7983 */ /* 0x000f220000100800 */
[----:B------:R-:W-:-:S04]  /*2b70*/  IMAD.HI.U32 R7, R27, R6, RZ ;  /* 0x000000061b077227 */ /* 0x000fc800078e00ff */
[----:B------:R-:W-:-:S04]  /*2b80*/  IMAD.HI.U32 R4, R27, R3, RZ ;  /* 0x000000031b047227 */ /* 0x000fc800078e00ff */
[----:B------:R-:W-:Y:S02]  /*2b90*/  IMAD.MOV R7, RZ, RZ, -R7 ;  /* 0x000000ffff077224 */ /* 0x000fe400078e0a07 */
[----:B------:R-:W-:Y:S02]  /*2ba0*/  IMAD.MOV R4, RZ, RZ, -R4 ;  /* 0x000000ffff047224 */ /* 0x000fe400078e0a04 */
[C---:B------:R-:W-:Y:S02]  /*2bb0*/  IMAD R6, R29.reuse, R7, R6 ;  /* 0x000000071d067224 */ /* 0x040fe400078e0206 */
[----:B------:R-:W-:Y:S01]  /*2bc0*/  IMAD R3, R29, R4, R3 ;  /* 0x000000041d037224 */ /* 0x000fe200078e0203 */
[----:B--2---:R-:W-:Y:S02]  /*2bd0*/  IABS R5, R14 ;  /* 0x0000000e00057213 */ /* 0x004fe40000000000 */
[----:B------:R-:W2:Y:S01]  /*2be0*/  LDL R14, [R1+0x838] ;  /* 0x00083800010e7983 */ /* 0x000ea20000100800 */
[----:B---3--:R-:W-:-:S03]  /*2bf0*/  IABS R2, R15 ;  /* 0x0000000f00027213 */ /* 0x008fc60000000000 */
[----:B------:R-:W3:Y:S04]  /*2c00*/  LDL R15, [R1+0x834] ;  /* 0x00083400010f7983 */ /* 0x000ee80000100800 */
[----:B------:R4:W-:Y:S04]  /*2c10*/  STL [R1+0xf0], R6 ;  /* 0x0000f00601007387 */ /* 0x0009e80000100800 */
[----:B------:R0:W-:Y:S01]  /*2c20*/  STL [R1+0xf4], R3 ;  /* 0x0000f40301007387 */ /* 0x0001e20000100800 */
[----:B----4-:R-:W-:-:S03]  /*2c30*/  IABS R6, R10 ;  /* 0x0000000a00067213 */ /* 0x010fc60000000000 */
[----:B------:R-:W4:Y:S01]  /*2c40*/  LDL R10, [R1+0x830] ;  /* 0x00083000010a7983 */ /* 0x000f220000100800 */
        /* <DEDUP_REMOVED lines=9> */
[----:B------:R1:W-:Y:S01]  /*2ce0*/  STL [R1+0xd0], R8 ;  /* 0x0000d00801007387 */ /* 0x0003e20000100800 */
[----:B0-----:R-:W-:-:S03]  /*2cf0*/  IABS R3, R12 ;  /* 0x0000000c00037213 */ /* 0x001fc60000000000 */
[----:B------:R-:W4:Y:S04]  /*2d00*/  LDL R12, [R1+0x82c] ;  /* 0x00082c00010c7983 */ /* 0x000f280000100800 */
[----:B------:R0:W-:Y:S01]  /*2d10*/  STL [R1+0xdc], R5 ;  /* 0x0000dc0501007387 */ /* 0x0001e20000100800 */
[----:B-1----:R-:W-:-:S03]  /*2d20*/  IABS R8, R11 ;  /* 0x0000000b00087213 */ /* 0x002fc60000000000 */
[----:B------:R2:W-:Y:S04]  /*2d30*/  STL [R1+0xe0], R2 ;  /* 0x0000e00201007387 */ /* 0x0005e80000100800 */
[----:B------:R-:W4:Y:S01]  /*2d40*/  LDL R11, [R1+0x828] ;  /* 0x00082800010b7983 */ /* 0x000f220000100800 */
[----:B------:R-:W-:-:S04]  /*2d50*/  IMAD.HI.U32 R7, R27, R6, RZ ;  /* 0x000000061b077227 */ /* 0x000fc800078e00ff */
[----:B------:R-:W-:-:S04]  /*2d60*/  IMAD.HI.U32 R4, R27, R3, RZ ;  /* 0x000000031b047227 */ /* 0x000fc800078e00ff */
[----:B------:R-:W-:Y:S01]  /*2d70*/  IMAD.MOV R7, RZ, RZ, -R7 ;  /* 0x000000ffff077224 */ /* 0x000fe200078e0a07 */
[----:B0-----:R-:W-:Y:S01]  /*2d80*/  IABS R5, R13 ;  /* 0x0000000d00057213 */ /* 0x001fe20000000000 */
[----:B------:R-:W-:Y:S01]  /*2d90*/  IMAD.MOV R4, RZ, RZ, -R4 ;  /* 0x000000ffff047224 */ /* 0x000fe200078e0a04 */
[----:B------:R-:W4:Y:S01]  /*2da0*/  LDL R13, [R1+0x820] ;  /* 0x00082000010d7983 */ /* 0x000f220000100800 */
[C---:B------:R-:W-:Y:S02]  /*2db0*/  IMAD R6, R29.reuse, R7, R6 ;  /* 0x000000071d067224 */ /* 0x040fe400078e0206 */
[----:B------:R-:W-:Y:S02]  /*2dc0*/  IMAD R3, R29, R4, R3 ;  /* 0x000000041d037224 */ /* 0x000fe400078e0203 */
        /* <DEDUP_REMOVED lines=8> */
[----:B------:R-:W3:Y:S04]  /*2e50*/  LDL R15, [R1+0x818] ;  /* 0x00081800010f7983 */ /* 0x000ee80000100800 */
[----:B------:R0:W-:Y:S01]  /*2e60*/  STL [R1+0xbc], R8 ;  /* 0x0000bc0801007387 */ /* 0x0001e20000100800 */
[----:B----4-:R-:W-:-:S03]  /*2e70*/  IABS R3, R10 ;  /* 0x0000000a00037213 */ /* 0x010fc60000000000 */
        /* <DEDUP_REMOVED lines=9> */
[C---:B------:R-:W-:Y:S01]  /*2f10*/  IMAD.HI.U32 R7, R27.reuse, R6, RZ ;  /* 0x000000061b077227 */ /* 0x040fe200078e00ff */
[----:B0-----:R-:W-:Y:S02]  /*2f20*/  IABS R8, R12 ;  /* 0x0000000c00087213 */ /* 0x001fe40000000000 */
[----:B------:R-:W4:Y:S01]  /*2f30*/  LDL R12, [R1+0x810] ;  /* 0x00081000010c7983 */ /* 0x000f220000100800 */
[----:B------:R-:W-:-:S04]  /*2f40*/  IMAD.HI.U32 R4, R27, R3, RZ ;  /* 0x000000031b047227 */ /* 0x000fc800078e00ff */
[----:B------:R-:W-:Y:S01]  /*2f50*/  IMAD.MOV R7, RZ, RZ, -R7 ;  /* 0x000000ffff077224 */ /* 0x000fe200078e0a07 */
[----:B-1----:R-:W-:Y:S02]  /*2f60*/  IABS R5, R11 ;  /* 0x0000000b00057213 */ /* 0x002fe40000000000 */
[----:B------:R-:W4:Y:S01]  /*2f70*/  LDL R11, [R1+0x814] ;  /* 0x00081400010b7983 */ /* 0x000f220000100800 */
[----:B------:R-:W-:Y:S02]  /*2f80*/  IMAD.MOV R4, RZ, RZ, -R4 ;  /* 0x000000ffff047224 */ /* 0x000fe400078e0a04 */
[----:B------:R-:W-:-:S04]  /*2f90*/  IMAD.HI.U32 R9, R27, R8, RZ ;  /* 0x000000081b097227 */ /* 0x000fc800078e00ff */
[C---:B------:R-:W-:Y:S02]  /*2fa0*/  IMAD R6, R29.reuse, R7, R6 ;  /* 0x000000071d067224 */ /* 0x040fe400078e0206 */
[----:B------:R-:W-:Y:S01]  /*2fb0*/  IMAD R3, R29, R4, R3 ;  /* 0x000000041d037224 */ /* 0x000fe200078e0203 */
[----:B------:R-:W-:Y:S01]  /*2fc0*/  IABS R2, R13 ;  /* 0x0000000d00027213 */ /* 0x000fe20000000000 */
[----:B------:R-:W-:Y:S01]  /*2fd0*/  IMAD.MOV R9, RZ, RZ, -R9 ;  /* 0x000000ffff097224 */ /* 0x000fe200078e0a09 */
[----:B------:R-:W4:Y:S01]  /*2fe0*/  LDL R13, [R1+0x80c] ;  /* 0x00080c00010d7983 */ /* 0x000f220000100800 */
[----:B------:R-:W-:-:S03]  /*2ff0*/  IMAD.HI.U32 R7, R27, R5, RZ ;  /* 0x000000051b077227 */ /* 0x000fc600078e00ff */
[----:B------:R2:W-:Y:S01]  /*3000*/  STL [R1+0xc0], R6 ;  /* 0x0000c00601007387 */ /* 0x0005e20000100800 */
[----:B------:R-:W-:Y:S02]  /*3010*/  IMAD R8, R29, R9, R8 ;  /* 0x000000091d087224 */ /* 0x000fe400078e0208 */
[----:B------:R-:W-:Y:S01]  /*3020*/  IMAD.HI.U32 R4, R27, R2, RZ ;  /* 0x000000021b047227 */ /* 0x000fe200078e00ff */
[----:B------:R3:W-:Y:S03]  /*3030*/  STL [R1+0xc4], R3 ;  /* 0x0000c40301007387 */ /* 0x0007e60000100800 */
[----:B------:R-:W-:Y:S02]  /*3040*/  IMAD.MOV R7, RZ, RZ, -R7 ;  /* 0x000000ffff077224 */ /* 0x000fe400078e0a07 */
[----:B------:R-:W-:Y:S02]  /*3050*/  IMAD.MOV R4, RZ, RZ, -R4 ;  /* 0x000000ffff047224 */ /* 0x000fe400078e0a04 */
[----:B------:R-:W-:-:S02]  /*3060*/  IMAD R5, R29, R7, R5 ;  /* 0x000000071d057224 */ /* 0x000fc400078e0205 */
[----:B------:R-:W-:Y:S01]  /*3070*/  IMAD R2, R29, R4, R2 ;  /* 0x000000041d027224 */ /* 0x000fe200078e0202 */
[----:B--2---:R-:W-:Y:S02]  /*3080*/  IABS R6, R14 ;  /* 0x0000000e00067213 */ /* 0x004fe40000000000 */
[----:B------:R-:W2:Y:S04]  /*3090*/  LDL R14, [R1+0x808] ;  /* 0x00080800010e7983 */ /* 0x000ea80000100800 */
[----:B------:R4:W-:Y:S01]  /*30a0*/  STL [R1+0xa8], R8 ;  /* 0x0000a80801007387 */ /* 0x0009e20000100800 */
        /* <DEDUP_REMOVED lines=8> */
[----:B------:R-:W-:Y:S02]  /*3130*/  IMAD.MOV R7, RZ, RZ, -R7 ;  /* 0x000000ffff077224 */ /* 0x000fe400078e0a07 */
[----:B------:R-:W-:Y:S02]  /*3140*/  IMAD.MOV R4, RZ, RZ, -R4 ;  /* 0x000000ffff047224 */ /* 0x000fe400078e0a04 */
[----:B------:R-:W-:-:S04]  /*3150*/  IMAD.HI.U32 R9, R27, R8, RZ ;  /* 0x000000081b097227 */ /* 0x000fc800078e00ff */
[C---:B------:R-:W-:Y:S02]  /*3160*/  IMAD R6, R29.reuse, R7, R6 ;  /* 0x000000071d067224 */ /* 0x040fe400078e0206 */
[----:B------:R-:W-:Y:S01]  /*3170*/  IMAD R3, R29, R4, R3 ;  /* 0x000000041d037224 */ /* 0x000fe200078e0203 */
[----:B0-----:R-:W-:Y:S02]  /*3180*/  IABS R5, R12 ;  /* 0x0000000c00057213 */ /* 0x001fe40000000000 */
[----:B------:R-:W4:Y:S01]  /*3190*/  LDL R12, [R1+0x7fc] ;  /* 0x0007fc00010c7983 */ /* 0x000f220000100800 */
[----:B------:R-:W-:Y:S02]  /*31a0*/  IMAD.MOV R9, RZ, RZ, -R9 ;  /* 0x000000ffff097224 */ /* 0x000fe400078e0a09 */
[C---:B------:R-:W-:Y:S01]  /*31b0*/  IMAD.HI.U32 R7, R27.reuse, R5, RZ ;  /* 0x000000051b077227 */ /* 0x040fe200078e00ff */
[----:B-1----:R-:W-:Y:S02]  /*31c0*/  IABS R2, R11 ;  /* 0x0000000b00027213 */ /* 0x002fe40000000000 */
[----:B------:R-:W4:Y:S03]  /*31d0*/  LDL R11, [R1+0x7f8] ;  /* 0x0007f800010b7983 */ /* 0x000f260000100800 */
        /* <DEDUP_REMOVED lines=25> */
[----:B------:R-:W-:-:S04]  /*3370*/  IMAD.HI.U32 R9, R27, R8, RZ ;  /* 0x000000081b097227 */ /* 0x000fc800078e00ff */
[----:B------:R-:W-:Y:S01]  /*3380*/  IMAD.HI.U32 R7, R27, R5, RZ ;  /* 0x000000051b077227 */ /* 0x000fe200078e00ff */
[----:B0-----:R-:W-:Y:S02]  /*3390*/  IABS R2, R12 ;  /* 0x0000000c00027213 */ /* 0x001fe40000000000 */
[----:B------:R-:W4:Y:S01]  /*33a0*/  LDL R12, [R1+0x7e0] ;  /* 0x0007e000010c7983 */ /* 0x000f220000100800 */
[----:B------:R-:W-:-:S03]  /*33b0*/  IMAD.MOV R9, RZ, RZ, -R9 ;  /* 0x000000ffff097224 */ /* 0x000fc600078e0a09 */
[----:B------:R0:W-:Y:S01]  /*33c0*/  STL [R1+0x98], R6 ;  /* 0x0000980601007387 */ /* 0x0001e20000100800 */
[----:B------:R-:W-:-:S03]  /*33d0*/  IMAD.HI.U32 R4, R27, R2, RZ ;  /* 0x000000021b047227 */ /* 0x000fc600078e00ff */
[----:B------:R1:W-:Y:S01]  /*33e0*/  STL [R1+0x9c], R3 ;  /* 0x00009c0301007387 */ /* 0x0003e20000100800 */
[----:B------:R-:W-:Y:S01]  /*33f0*/  IMAD.MOV R7, RZ, RZ, -R7 ;  /* 0x000000ffff077224 */ /* 0x000fe200078e0a07 */
[----:B0-----:R-:W-:Y:S02]  /*3400*/  IABS R6, R11 ;  /* 0x0000000b00067213 */ /* 0x001fe40000000000 */
[----:B------:R-:W4:Y:S01]  /*3410*/  LDL R11, [R1+0x7e4] ;  /* 0x0007e400010b7983 */ /* 0x000f220000100800 */
[----:B------:R-:W-:Y:S02]  /*3420*/  IMAD.MOV R4, RZ, RZ, -R4 ;  /* 0x000000ffff047224 */ /* 0x000fe400078e0a04 */
[C---:B------:R-:W-:Y:S02]  /*3430*/  IMAD R8, R29.reuse, R9, R8 ;  /* 0x000000091d087224 */ /* 0x040fe400078e0208 */
[C---:B------:R-:W-:Y:S02]  /*3440*/  IMAD R5, R29.reuse, R7, R5 ;  /* 0x000000071d057224 */ /* 0x040fe400078e0205 */
[----:B------:R-:W-:Y:S01]  /*3450*/  IMAD R2, R29, R4, R2 ;  /* 0x000000041d027224 */ /* 0x000fe200078e0202 */
[----:B------:R2:W-:Y:S01]  /*3460*/  STL [R1+0x30], R8 ;  /* 0x0000300801007387 */ /* 0x0005e20000100800 */
[----:B-1----:R-:W-:-:S03]  /*3470*/  IABS R3, R13 ;  /* 0x0000000d00037213 */ /* 0x002fc60000000000 */
        /* <DEDUP_REMOVED lines=19> */
[----:B------:R-:W-:-:S03]  /*35b0*/  IMAD.HI.U32 R7, R27, R5, RZ ;  /* 0x000000051b077227 */ /* 0x000fc600078e00ff */
[----:B------:R1:W-:Y:S01]  /*35c0*/  STL [R1+0x88], R3 ;  /* 0x0000880301007387 */ /* 0x0003e20000100800 */
[----:B------:R-:W-:Y:S01]  /*35d0*/  IMAD.HI.U32 R4, R27, R2, RZ ;  /* 0x000000021b047227 */ /* 0x000fe200078e00ff */
[----:B0-----:R-:W-:Y:S02]  /*35e0*/  IABS R6, R12 ;  /* 0x0000000c00067213 */ /* 0x001fe40000000000 */
[----:B------:R-:W4:Y:S01]  /*35f0*/  LDL R12, [R1+0x7cc] ;  /* 0x0007cc00010c7983 */ /* 0x000f220000100800 */
[----:B------:R-:W-:-:S03]  /*3600*/  IMAD.MOV R7, RZ, RZ, -R7 ;  /* 0x000000ffff077224 */ /* 0x000fc600078e0a07 */
[----:B------:R0:W-:Y:S01]  /*3610*/  STL [R1+0x78], R8 ;  /* 0x0000780801007387 */ /* 0x0001e20000100800 */
[----:B------:R-:W-:Y:S01]  /*3620*/  IMAD.MOV R4, RZ, RZ, -R4 ;  /* 0x000000ffff047224 */ /* 0x000fe200078e0a04 */
[----:B-1----:R-:W-:Y:S02]  /*3630*/  IABS R3, R11 ;  /* 0x0000000b00037213 */ /* 0x002fe40000000000 */
        /* <DEDUP_REMOVED lines=30> */
[----:B------:R1:W-:Y:S04]  /*3820*/  STL [R1+0x174], R8 ;  /* 0x0001740801007387 */ /* 0x0003e80000100800 */
[----:B------:R1:W-:Y:S04]  /*3830*/  STL [R1+0x194], R5 ;  /* 0x0001940501007387 */ /* 0x0003e80000100800 */
[----:B------:R2:W-:Y:S01]  /*3840*/  STL [R1+0x198], R2 ;  /* 0x0001980201007387 */ /* 0x0005e20000100800 */
[----:B0-----:R-:W-:-:S03]  /*3850*/  IABS R3, R12 ;  /* 0x0000000c00037213 */ /* 0x001fc60000000000 */
[----:B------:R-:W4:Y:S01]  /*3860*/  LDL R19, [R1+0x7b4] ;  /* 0x0007b40001137983 */ /* 0x000f220000100800 */
[----:B------:R-:W-:-:S03]  /*3870*/  IMAD.HI.U32 R7, R27, R6, RZ ;  /* 0x000000061b077227 */ /* 0x000fc600078e00ff */
[----:B------:R-:W4:Y:S01]  /*3880*/  LDL R12, [R1+0x7ac] ;  /* 0x0007ac00010c7983 */ /* 0x000f220000100800 */
[----:B-1----:R-:W-:-:S03]  /*3890*/  IABS R8, R11 ;  /* 0x0000000b00087213 */ /* 0x002fc60000000000 */
[----:B------:R-:W4:Y:S01]  /*38a0*/  LDL R11, [R1+0x7b0] ;  /* 0x0007b000010b7983 */ /* 0x000f220000100800 */
[----:B------:R-:W-:-:S04]  /*38b0*/  IMAD.HI.U32 R4, R27, R3, RZ ;  /* 0x000000031b047227 */ /* 0x000fc800078e00ff */
[----:B------:R-:W-:Y:S02]  /*38c0*/  IMAD.MOV R7, RZ, RZ, -R7 ;  /* 0x000000ffff077224 */ /* 0x000fe400078e0a07 */
[----:B------:R-:W-:Y:S02]  /*38d0*/  IMAD.MOV R4, RZ, RZ, -R4 ;  /* 0x000000ffff047224 */ /* 0x000fe400078e0a04 */
[C---:B------:R-:W-:Y:S01]  /*38e0*/  IMAD R6, R29.reuse, R7, R6 ;  /* 0x000000071d067224 */ /* 0x040fe200078e0206 */
[----:B------:R-:W-:Y:S01]  /*38f0*/  IABS R5, R13 ;  /* 0x0000000d00057213 */ /* 0x000fe20000000000 */
[----:B------:R-:W-:Y:S02]  /*3900*/  IMAD R3, R29, R4, R3 ;  /* 0x000000041d037224 */ /* 0x000fe400078e0203 */
[----:B------:R-:W-:-:S04]  /*3910*/  IMAD.HI.U32 R9, R27, R8, RZ ;  /* 0x000000081b097227 */ /* 0x000fc800078e00ff */
[----:B------:R-:W-:-:S04]  /*3920*/  IMAD.HI.U32 R7, R27, R5, RZ ;  /* 0x000000051b077227 */ /* 0x000fc800078e00ff */
[----:B------:R-:W-:Y:S02]  /*3930*/  IMAD.MOV R9, RZ, RZ, -R9 ;  /* 0x000000ffff097224 */ /* 0x000fe400078e0a09 */
[----:B------:R-:W-:Y:S02]  /*3940*/  IMAD.MOV R7, RZ, RZ, -R7 ;  /* 0x000000ffff077224 */ /* 0x000fe400078e0a07 */
[C---:B------:R-:W-:Y:S02]  /*3950*/  IMAD R8, R29.reuse, R9, R8 ;  /* 0x000000091d087224 */ /* 0x040fe400078e0208 */
[----:B------:R-:W-:Y:S01]  /*3960*/  IMAD R5, R29, R7, R5 ;  /* 0x000000071d057224 */ /* 0x000fe200078e0205 */
[----:B--2---:R-:W-:Y:S02]  /*3970*/  IABS R2, R14 ;  /* 0x0000000e00027213 */ /* 0x004fe40000000000 */
[----:B------:R-:W2:Y:S04]  /*3980*/  LDL R14, [R1+0x7a8] ;  /* 0x0007a800010e7983 */ /* 0x000ea80000100800 */
[----:B------:R3:W-:Y:S04]  /*3990*/  STL [R1+0x180], R6 ;  /* 0x0001800601007387 */ /* 0x0007e80000100800 */
[----:B------:R4:W-:Y:S01]  /*39a0*/  STL [R1+0x184], R3 ;  /* 0x0001840301007387 */ /* 0x0009e20000100800 */
[----:B---3--:R-:W-:-:S03]  /*39b0*/  IABS R6, R15 ;  /* 0x0000000f00067213 */ /* 0x008fc60000000000 */
[----:B------:R-:W3:Y:S04]  /*39c0*/  LDL R15, [R1+0x7a0] ;  /* 0x0007a000010f7983 */ /* 0x000ee80000100800 */
[----:B------:R0:W-:Y:S04]  /*39d0*/  STL [R1+0x13c], R8 ;  /* 0x00013c0801007387 */ /* 0x0001e80000100800 */
[----:B------:R-:W3:Y:S04]  /*39e0*/  LDL R13, [R1+0x7a4] ;  /* 0x0007a400010d7983 */ /* 0x000ee80000100800 */
[----:B------:R-:W-:Y:S01]  /*39f0*/  STL [R1+0x160], R5 ;  /* 0x0001600501007387 */ /* 0x000fe20000100800 */
[----:B----4-:R-:W-:-:S03]  /*3a00*/  IABS R3, R10 ;  /* 0x0000000a00037213 */ /* 0x010fc60000000000 */
[----:B------:R-:W4:Y:S01]  /*3a10*/  LDL R10, [R1+0x798] ;  /* 0x00079800010a7983 */ /* 0x000f220000100800 */
[----:B------:R-:W-:-:S04]  /*3a20*/  IMAD.HI.U32 R4, R27, R2, RZ ;  /* 0x000000021b047227 */ /* 0x000fc800078e00ff */
[----:B------:R-:W-:Y:S02]  /*3a30*/  IMAD.MOV R4, RZ, RZ, -R4 ;  /* 0x000000ffff047224 */ /* 0x000fe400078e0a04 */
[----:B------:R-:W-:-:S04]  /*3a40*/  IMAD.HI.U32 R7, R27, R6, RZ ;  /* 0x000000061b077227 */ /* 0x000fc800078e00ff */
[----:B------:R-:W-:Y:S02]  /*3a50*/  IMAD R2, R29, R4, R2 ;  /* 0x000000041d027224 */ /* 0x000fe400078e0202 */
[----:B------:R-:W-:-:S03]  /*3a60*/  IMAD.HI.U32 R4, R27, R3, RZ ;  /* 0x000000031b047227 */ /* 0x000fc600078e00ff */
[----:B------:R1:W-:Y:S01]  /*3a70*/  STL [R1+0x164], R2 ;  /* 0x0001640201007387 */ /* 0x0003e20000100800 */
[----:B------:R-:W-:Y:S02]  /*3a80*/  IMAD.MOV R7, RZ, RZ, -R7 ;  /* 0x000000ffff077224 */ /* 0x000fe400078e0a07 */
[----:B------:R-:W-:Y:S02]  /*3a90*/  IMAD.MOV R4, RZ, RZ, -R4 ;  /* 0x000000ffff047224 */ /* 0x000fe400078e0a04 */
[C---:B------:R-:W-:Y:S02]  /*3aa0*/  IMAD R6, R29.reuse, R7, R6 ;  /* 0x000000071d067224 */ /* 0x040fe400078e0206 */
[----:B------:R-:W-:Y:S01]  /*3ab0*/  IMAD R3, R29, R4, R3 ;  /* 0x000000041d037224 */ /* 0x000fe200078e0203 */
[----:B0-----:R-:W-:Y:S02]  /*3ac0*/  IABS R8, R19 ;  /* 0x0000001300087213 */ /* 0x001fe40000000000 */
[----:B-1----:R-:W-:-:S02]  /*3ad0*/  IABS R2, R12 ;  /* 0x0000000c00027213 */ /* 0x002fc40000000000 */
[----:B------:R-:W-:Y:S02]  /*3ae0*/  IABS R5, R11 ;  /* 0x0000000b00057213 */ /* 0x000fe40000000000 */
[----:B------:R-:W4:Y:S01]  /*3af0*/  LDL R11, [R1+0x79c] ;  /* 0x00079c00010b7983 */ /* 0x000f220000100800 */
[----:B------:R-:W-:-:S03]  /*3b00*/  IMAD.HI.U32 R9, R27, R8, RZ ;  /* 0x000000081b097227 */ /* 0x000fc600078e00ff */
[----:B------:R2:W-:Y:S01]  /*3b10*/  STL [R1+0x144], R6 ;  /* 0x0001440601007387 */ /* 0x0005e20000100800 */
[----:B------:R-:W-:-:S03]  /*3b20*/  IMAD.HI.U32 R7, R27, R5, RZ ;  /* 0x000000051b077227 */ /* 0x000fc600078e00ff */
[----:B------:R3:W-:Y:S01]  /*3b30*/  STL [R1+0x14c], R3 ;  /* 0x00014c0301007387 */ /* 0x0007e20000100800 */
[----:B------:R-:W-:-:S03]  /*3b40*/  IMAD.HI.U32 R4, R27, R2, RZ ;  /* 0x000000021b047227 */ /* 0x000fc600078e00ff */
[----:B------:R-:W4:Y:S01]  /*3b50*/  LDL R19, [R1+0x790] ;  /* 0x0007900001137983 */ /* 0x000f220000100800 */
[----:B------:R-:W-:Y:S02]  /*3b60*/  IMAD.MOV R9, RZ, RZ, -R9 ;  /* 0x000000ffff097224 */ /* 0x000fe400078e0a09 */
[----:B------:R-:W-:Y:S02]  /*3b70*/  IMAD.MOV R7, RZ, RZ, -R7 ;  /* 0x000000ffff077224 */ /* 0x000fe400078e0a07 */
[----:B------:R-:W-:Y:S02]  /*3b80*/  IMAD.MOV R4, RZ, RZ, -R4 ;  /* 0x000000ffff047224 */ /* 0x000fe400078e0a04 */
[C---:B------:R-:W-:Y:S02]  /*3b90*/  IMAD R8, R29.reuse, R9, R8 ;  /* 0x000000091d087224 */ /* 0x040fe400078e0208 */
[C---:B------:R-:W-:Y:S02]  /*3ba0*/  IMAD R5, R29.reuse, R7, R5 ;  /* 0x000000071d057224 */ /* 0x040fe400078e0205 */
[----:B------:R-:W-:Y:S01]  /*3bb0*/  IMAD R2, R29, R4, R2 ;  /* 0x000000041d027224 */ /* 0x000fe200078e0202 */
[----:B--2---:R-:W-:-:S02]  /*3bc0*/  IABS R6, R14 ;  /* 0x0000000e00067213 */ /* 0x004fc40000000000 */
[----:B------:R-:W2:Y:S04]  /*3bd0*/  LDL R14, [R1+0x794] ;  /* 0x00079400010e7983 */ /* 0x000ea80000100800 */
[----:B------:R-:W-:Y:S01]  /*3be0*/  STL [R1+0xfc], R8 ;  /* 0x0000fc0801007387 */ /* 0x000fe20000100800 */
[----:B---3--:R-:W-:-:S03]  /*3bf0*/  IABS R3, R15 ;  /* 0x0000000f00037213 */ /* 0x008fc60000000000 */
[----:B------:R-:W3:Y:S04]  /*3c00*/  LDL R15, [R1+0x788] ;  /* 0x00078800010f7983 */ /* 0x000ee80000100800 */
[----:B------:R4:W-:Y:S04]  /*3c10*/  STL [R1+0x124], R5 ;  /* 0x0001240501007387 */ /* 0x0009e80000100800 */
[----:B------:R-:W-:Y:S04]  /*3c20*/  STL [R1+0x12c], R2 ;  /* 0x00012c0201007387 */ /* 0x000fe80000100800 */
[----:B------:R-:W3:Y:S01]  /*3c30*/  LDL R12, [R1+0x78c] ;  /* 0x00078c00010c7983 */ /* 0x000ee20000100800 */
[----:B----4-:R-:W-:-:S03]  /*3c40*/  IABS R5, R10 ;  /* 0x0000000a00057213 */ /* 0x010fc60000000000 */
[----:B------:R-:W4:Y:S01]  /*3c50*/  LDL R10, [R1+0x780] ;  /* 0x00078000010a7983 */ /* 0x000f220000100800 */
[----:B------:R-:W-:-:S03]  /*3c60*/  IABS R8, R13 ;  /* 0x0000000d00087213 */ /* 0x000fc60000000000 */
[----:B------:R-:W4:Y:S01]  /*3c70*/  LDL R13, [R1+0x784] ;  /* 0x00078400010d7983 */ /* 0x000f220000100800 */
[----:B------:R-:W-:-:S04]  /*3c80*/  IMAD.HI.U32 R7, R27, R6, RZ ;  /* 0x000000061b077227 */ /* 0x000fc800078e00ff */
[----:B------:R-:W-:Y:S02]  /*3c90*/  IMAD.MOV R7, RZ, RZ, -R7 ;  /* 0x000000ffff077224 */ /* 0x000fe400078e0a07 */
[----:B------:R-:W-:-:S04]  /*3ca0*/  IMAD.HI.U32 R4, R27, R3, RZ ;  /* 0x000000031b047227 */ /* 0x000fc800078e00ff */
[----:B------:R-:W-:Y:S02]  /*3cb0*/  IMAD R6, R29, R7, R6 ;  /* 0x000000071d067224 */ /* 0x000fe400078e0206 */
[----:B------:R-:W-:Y:S02]  /*3cc0*/  IMAD.MOV R4, RZ, RZ, -R4 ;  /* 0x000000ffff047224 */ /* 0x000fe400078e0a04 */
[----:B------:R-:W-:Y:S01]  /*3cd0*/  IMAD.HI.U32 R9, R27, R8, RZ ;  /* 0x000000081b097227 */ /* 0x000fe200078e00ff */
[----:B------:R0:W-:Y:S03]  /*3ce0*/  STL [R1+0x108], R6 ;  /* 0x0001080601007387 */ /* 0x0001e60000100800 */
[----:B------:R-:W-:Y:S02]  /*3cf0*/  IMAD R3, R29, R4, R3 ;  /* 0x000000041d037224 */ /* 0x000fe400078e0203 */
[----:B------:R-:W-:-:S02]  /*3d00*/  IMAD.MOV R9, RZ, RZ, -R9 ;  /* 0x000000ffff097224 */ /* 0x000fc400078e0a09 */
[----:B0-----:R-:W-:-:S04]  /*3d10*/  IMAD.HI.U32 R6, R27, R5, RZ ;  /* 0x000000051b067227 */ /* 0x001fc800078e00ff */
[----:B------:R-:W-:Y:S02]  /*3d20*/  IMAD.MOV R6, RZ, RZ, -R6 ;  /* 0x000000ffff067224 */ /* 0x000fe400078e0a06 */
[----:B------:R-:W-:Y:S01]  /*3d30*/  IMAD R8, R29, R9, R8 ;  /* 0x000000091d087224 */ /* 0x000fe200078e0208 */
[----:B------:R-:W-:Y:S02]  /*3d40*/  IABS R2, R11 ;  /* 0x0000000b00027213 */ /* 0x000fe40000000000 */
[----:B------:R-:W4:Y:S03]  /*3d50*/  LDL R11, [R1+0x77c] ;  /* 0x00077c00010b7983 */ /* 0x000f260000100800 */
[----:B------:R-:W-:Y:S01]  /*3d60*/  IMAD.HI.U32 R4, R27, R2, RZ ;  /* 0x000000021b047227 */ /* 0x000fe200078e00ff */
[----:B------:R-:W-:Y:S03]  /*3d70*/  STL [R1+0x10c], R3 ;  /* 0x00010c0301007387 */ /* 0x000fe60000100800 */
[----:B------:R-:W-:Y:S01]  /*3d80*/  IMAD.MOV R4, RZ, RZ, -R4 ;  /* 0x000000ffff047224 */ /* 0x000fe200078e0a04 */
[----:B------:R-:W-:Y:S01]  /*3d90*/  IABS R7, R19 ;  /* 0x0000001300077213 */ /* 0x000fe20000000000 */
[C---:B------:R-:W-:Y:S01]  /*3da0*/  IMAD R5, R29.reuse, R6, R5 ;  /* 0x000000061d057224 */ /* 0x040fe200078e0205 */
[----:B------:R0:W-:Y:S01]  /*3db0*/  STL [R1+0x2c], R8 ;  /* 0x00002c0801007387 */ /* 0x0001e20000100800 */
[----:B------:R-:W-:-:S03]  /*3dc0*/  IMAD R2, R29, R4, R2 ;  /* 0x000000041d027224 */ /* 0x000fc600078e0202 */
[----:B------:R1:W-:Y:S01]  /*3dd0*/  STL [R1+0xe8], R5 ;  /* 0x0000e80501007387 */ /* 0x0003e20000100800 */
[----:B0-----:R-:W-:-:S03]  /*3de0*/  IMAD.HI.U32 R8, R27, R7, RZ ;  /* 0x000000071b087227 */ /* 0x001fc600078e00ff */
[----:B------:R-:W-:Y:S01]  /*3df0*/  STL [R1+0xec], R2 ;  /* 0x0000ec0201007387 */ /* 0x000fe20000100800 */
[----:B------:R-:W-:-:S03]  /*3e00*/  IMAD.MOV R8, RZ, RZ, -R8 ;  /* 0x000000ffff087224 */ /* 0x000fc600078e0a08 */
[----:B------:R-:W4:Y:S01]  /*3e10*/  LDL R18, [R1+0x778] ;  /* 0x0007780001127983 */ /* 0x000f220000100800 */
[----:B------:R-:W-:-:S03]  /*3e20*/  IMAD R7, R29, R8, R7 ;  /* 0x000000081d077224 */ /* 0x000fc600078e0207 */
[----:B------:R-:W4:Y:S01]  /*3e30*/  LDL R19, [R1+0x76c] ;  /* 0x00076c0001137983 */ /* 0x000f220000100800 */
[----:B--2---:R-:W-:-:S03]  /*3e40*/  IABS R3, R14 ;  /* 0x0000000e00037213 */ /* 0x004fc60000000000 */
[----:B------:R-:W2:Y:S02]  /*3e50*/  LDL R14, [R1+0x774] ;  /* 0x00077400010e7983 */ /* 0x000ea40000100800 */
[----:B------:R-:W-:-:S04]  /*3e60*/  IMAD.HI.U32 R4, R27, R3, RZ ;  /* 0x000000031b047227 */ /* 0x000fc800078e00ff */
[----:B------:R-:W-:Y:S01]  /*3e70*/  IMAD.MOV R4, RZ, RZ, -R4 ;  /* 0x000000ffff047224 */ /* 0x000fe200078e0a04 */
[----:B---3--:R-:W-:Y:S02]  /*3e80*/  IABS R6, R15 ;  /* 0x0000000f00067213 */ /* 0x008fe40000000000 */
[----:B------:R-:W3:Y:S01]  /*3e90*/  LDL R15, [R1+0x770] ;  /* 0x00077000010f7983 */ /* 0x000ee20000100800 */
[----:B------:R-:W-:Y:S02]  /*3ea0*/  IMAD R3, R29, R4, R3 ;  /* 0x000000041d037224 */ /* 0x000fe400078e0203 */
[----:B------:R-:W-:Y:S01]  /*3eb0*/  IMAD.HI.U32 R8, R27, R6, RZ ;  /* 0x000000061b087227 */ /* 0x000fe200078e00ff */
[----:B------:R0:W-:Y:S01]  /*3ec0*/  STL [R1+0x28], R7 ;  /* 0x0000280701007387 */ /* 0x0001e20000100800 */
[----:B-1----:R-:W-:Y:S02]  /*3ed0*/  IABS R5, R12 ;  /* 0x0000000c00057213 */ /* 0x002fe40000000000 */
[----:B----4-:R-:W-:-:S03]  /*3ee0*/  IABS R4, R10 ;  /* 0x0000000a00047213 */ /* 0x010fc60000000000 */
[----:B0-----:R-:W-:-:S04]  /*3ef0*/  IMAD.HI.U32 R7, R27, R5, RZ ;  /* 0x000000051b077227 */ /* 0x001fc800078e00ff */
[----:B------:R-:W-:Y:S02]  /*3f00*/  IMAD.MOV R10, RZ, RZ, -R8 ;  /* 0x000000ffff0a7224 */ /* 0x000fe400078e0a08 */
[----:B------:R-:W-:Y:S02]  /*3f10*/  IMAD.MOV R8, RZ, RZ, -R7 ;  /* 0x000000ffff087224 */ /* 0x000fe400078e0a07 */
[C---:B------:R-:W-:Y:S02]  /*3f20*/  IMAD R6, R29.reuse, R10, R6 ;  /* 0x0000000a1d067224 */ /* 0x040fe400078e0206 */
[----:B------:R-:W-:Y:S01]  /*3f30*/  IMAD R5, R29, R8, R5 ;  /* 0x000000081d057224 */ /* 0x000fe200078e0205 */
[----:B------:R0:W-:Y:S01]  /*3f40*/  STL [R1+0x24], R3 ;  /* 0x0000240301007387 */ /* 0x0001e20000100800 */
[----:B------:R-:W-:-:S03]  /*3f50*/  IABS R2, R13 ;  /* 0x0000000d00027213 */ /* 0x000fc60000000000 */
[----:B------:R1:W-:Y:S04]  /*3f60*/  STL [R1+0x20], R6 ;  /* 0x0000200601007387 */ /* 0x0003e80000100800 */
[----:B------:R-:W4:Y:S04]  /*3f70*/  LDL R12, [R1+0x764] ;  /* 0x00076400010c7983 */ /* 0x000f280000100800 */
[----:B------:R1:W-:Y:S04]  /*3f80*/  STL [R1+0x1c], R5 ;  /* 0x00001c0501007387 */ /* 0x0003e80000100800 */
[----:B------:R-:W4:Y:S01]  /*3f90*/  LDL R13, [R1+0x760] ;  /* 0x00076000010d7983 */ /* 0x000f220000100800 */
[----:B0-----:R-:W-:-:S04]  /*3fa0*/  IMAD.HI.U32 R3, R27, R2, RZ ;  /* 0x000000021b037227 */ /* 0x001fc800078e00ff */
[----:B------:R-:W-:-:S04]  /*3fb0*/  IMAD.MOV R7, RZ, RZ, -R3 ;  /* 0x000000ffff077224 */ /* 0x000fc800078e0a03 */
[----:B------:R-:W-:Y:S02]  /*3fc0*/  IMAD R2, R29, R7, R2 ;  /* 0x000000071d027224 */ /* 0x000fe400078e0202 */
[----:B-1----:R-:W-:Y:S01]  /*3fd0*/  IMAD.HI.U32 R6, R27, R4, RZ ;  /* 0x000000041b067227 */ /* 0x002fe200078e00ff */
[----:B------:R-:W-:Y:S02]  /*3fe0*/  IABS R9, R11 ;  /* 0x0000000b00097213 */ /* 0x000fe40000000000 */
[----:B------:R0:W-:Y:S03]  /*3ff0*/  STL [R1+0x18], R2 ;  /* 0x0000180201007387 */ /* 0x0001e60000100800 */
[----:B------:R-:W-:Y:S01]  /*4000*/  IMAD.MOV.U32 R3, RZ, RZ, R9 ;  /* 0x000000ffff037224 */ /* 0x000fe200078e0009 */
[----:B------:R-:W4:Y:S01]  /*4010*/  LDL R11, [R1+0x75c] ;  /* 0x00075c00010b7983 */ /* 0x000f220000100800 */
[----:B------:R-:W-:-:S02]  /*4020*/  IMAD.MOV R10, RZ, RZ, -R6 ;  /* 0x000000ffff0a7224 */ /* 0x000fc400078e0a06 */
[----:B------:R-:W-:-:S04]  /*4030*/  IMAD.HI.U32 R5, R27, R3, RZ ;  /* 0x000000031b057227 */ /* 0x000fc800078e00ff */
[----:B------:R-:W-:Y:S02]  /*4040*/  IMAD.MOV R9, RZ, RZ, -R5 ;  /* 0x000000ffff097224 */ /* 0x000fe400078e0a05 */
[C---:B------:R-:W-:Y:S02]  /*4050*/  IMAD R4, R29.reuse, R10, R4 ;  /* 0x0000000a1d047224 */ /* 0x040fe400078e0204 */
[----:B------:R-:W-:Y:S01]  /*4060*/  IMAD R3, R29, R9, R3 ;  /* 0x000000091d037224 */ /* 0x000fe200078e0203 */
[----:B0-----:R-:W-:Y:S02]  /*4070*/  IABS R2, R18 ;  /* 0x0000001200027213 */ /* 0x001fe40000000000 */
[----:B--2---:R-:W-:Y:S02]  /*4080*/  IABS R7, R14 ;  /* 0x0000000e00077213 */ /* 0x004fe40000000000 */
[----:B------:R-:W2:Y:S03]  /*4090*/  LDL R14, [R1+0x758] ;  /* 0x00075800010e7983 */ /* 0x000ea60000100800 */
[----:B------:R-:W-:Y:S01]  /*40a0*/  IMAD.MOV.U32 R5, RZ, RZ, R7 ;  /* 0x000000ffff057224 */ /* 0x000fe200078e0007 */
[----:B------:R-:W-:Y:S01]  /*40b0*/  STL [R1+0x14], R4 ;  /* 0x0000140401007387 */ /* 0x000fe20000100800 */
[----:B---3--:R-:W-:-:S03]  /*40c0*/  IABS R8, R15 ;  /* 0x0000000f00087213 */ /* 0x008fc60000000000 */
[----:B------:R-:W3:Y:S02]  /*40d0*/  LDL R15, [R1+0x754] ;  /* 0x00075400010f7983 */ /* 0x000ee40000100800 */
[----:B------:R-:W-:Y:S02]  /*40e0*/  IMAD.MOV.U32 R6, RZ, RZ, R8 ;  /* 0x000000ffff067224 */ /* 0x000fe400078e0008 */
[----:B------:R0:W-:Y:S01]  /*40f0*/  STL [R1+0x10], R3 ;  /* 0x0000100301007387 */ /* 0x0001e20000100800 */
[----:B------:R-:W-:-:S04]  /*4100*/  IMAD.HI.U32 R8, R27, R2, RZ ;  /* 0x000000021b087227 */ /* 0x000fc800078e00ff */
[----:B------:R-:W-:-:S04]  /*4110*/  IMAD.HI.U32 R7, R27, R5, RZ ;  /* 0x000000051b077227 */ /* 0x000fc800078e00ff */
[----:B0-----:R-:W-:-:S04]  /*4120*/  IMAD.HI.U32 R3, R27, R6, RZ ;  /* 0x000000061b037227 */ /* 0x001fc800078e00ff */
[----:B------:R-:W-:Y:S02]  /*4130*/  IMAD.MOV R8, RZ, RZ, -R8 ;  /* 0x000000ffff087224 */ /* 0x000fe400078e0a08 */
[----:B------:R-:W-:Y:S02]  /*4140*/  IMAD.MOV R7, RZ, RZ, -R7 ;  /* 0x000000ffff077224 */ /* 0x000fe400078e0a07 */
[----:B------:R-:W-:Y:S02]  /*4150*/  IMAD.MOV R3, RZ, RZ, -R3 ;  /* 0x000000ffff037224 */ /* 0x000fe400078e0a03 */
[C---:B------:R-:W-:Y:S02]  /*4160*/  IMAD R8, R29.reuse, R8, R2 ;  /* 0x000000081d087224 */ /* 0x040fe400078e0202 */
[C---:B------:R-:W-:Y:S02]  /*4170*/  IMAD R7, R29.reuse, R7, R5 ;  /* 0x000000071d077224 */ /* 0x040fe400078e0205 */
[----:B------:R-:W-:Y:S01]  /*4180*/  IMAD R2, R29, R3, R6 ;  /* 0x000000031d027224 */ /* 0x000fe200078e0206 */
[----:B------:R-:W-:Y:S04]  /*4190*/  STL [R1+0xc], R8 ;  /* 0x00000c0801007387 */ /* 0x000fe80000100800 */
[----:B------:R-:W-:Y:S04]  /*41a0*/  STL [R1+0x8], R7 ;  /* 0x0000080701007387 */ /* 0x000fe80000100800 */
[----:B------:R0:W-:Y:S01]  /*41b0*/  STL [R1+0x4], R2 ;  /* 0x0000040201007387 */ /* 0x0001e20000100800 */
[----:B----4-:R-:W-:-:S03]  /*41c0*/  IABS R6, R13 ;  /* 0x0000000d00067213 */ /* 0x010fc60000000000 */
[----:B------:R-:W4:Y:S01]  /*41d0*/  LDL R13, [R1+0x74c] ;  /* 0x00074c00010d7983 */ /* 0x000f220000100800 */
[----:B0-----:R-:W-:-:S03]  /*41e0*/  IABS R2, R12 ;  /* 0x0000000c00027213 */ /* 0x001fc60000000000 */
[----:B------:R-:W4:Y:S01]  /*41f0*/  LDL R12, [R1+0x750] ;  /* 0x00075000010c7983 */ /* 0x000f220000100800 */
[----:B------:R-:W-:Y:S02]  /*4200*/  IABS R28, R28 ;  /* 0x0000001c001c7213 */ /* 0x000fe40000000000 */
[----:B------:R-:W-:-:S03]  /*4210*/  IABS R4, R19 ;  /* 0x0000001300047213 */ /* 0x000fc60000000000 */
[----:B------:R-:W-:-:S04]  /*4220*/  IMAD.HI.U32 R3, R27, R28, RZ ;  /* 0x0000001c1b037227 */ /* 0x000fc800078e00ff */
[----:B------:R-:W-:-:S04]  /*4230*/  IMAD.HI.U32 R5, R27, R4, RZ ;  /* 0x000000041b057227 */ /* 0x000fc800078e00ff */
[----:B------:R-:W-:Y:S01]  /*4240*/  IMAD.MOV R8, RZ, RZ, -R3 ;  /* 0x000000ffff087224 */ /* 0x000fe200078e0a03 */
[----:B------:R-:W-:Y:S01]  /*4250*/  IABS R7, R11 ;  /* 0x0000000b00077213 */ /* 0x000fe20000000000 */
[----:B------:R-:W-:Y:S01]  /*4260*/  IMAD.MOV R9, RZ, RZ, -R5 ;  /* 0x000000ffff097224 */ /* 0x000fe200078e0a05 */
[----:B------:R-:W4:Y:S01]  /*4270*/  LDL R11, [R1+0x748] ;  /* 0x00074800010b7983 */ /* 0x000f220000100800 */
[C---:B------:R-:W-:Y:S02]  /*4280*/  IMAD R28, R29.reuse, R8, R28 ;  /* 0x000000081d1c7224 */ /* 0x040fe400078e021c */
[----:B------:R-:W-:Y:S02]  /*4290*/  IMAD R4, R29, R9, R4 ;  /* 0x000000091d047224 */ /* 0x000fe400078e0204 */
[----:B------:R-:W-:Y:S02]  /*42a0*/  IMAD.MOV.U32 R3, RZ, RZ, R6 ;  /* 0x000000ffff037224 */ /* 0x000fe400078e0006 */
[----:B------:R-:W-:Y:S01]  /*42b0*/  IMAD.MOV.U32 R5, RZ, RZ, R7 ;  /* 0x000000ffff057224 */ /* 0x000fe200078e0007 */
[----:B------:R-:W-:Y:S01]  /*42c0*/  STL [R1+0xb20], R28 ;  /* 0x000b201c01007387 */ /* 0x000fe20000100800 */
[----:B------:R-:W-:-:S03]  /*42d0*/  IMAD.HI.U32 R8, R27, R2, RZ ;  /* 0x000000021b087227 */ /* 0x000fc600078e00ff */
[----:B------:R0:W-:Y:S01]  /*42e0*/  STL [R1], R4 ;  /* 0x0000000401007387 */ /* 0x0001e20000100800 */
[----:B------:R-:W-:-:S04]  /*42f0*/  IMAD.HI.U32 R7, R27, R3, RZ ;  /* 0x000000031b077227 */ /* 0x000fc800078e00ff */
[----:B------:R-:W-:Y:S02]  /*4300*/  IMAD.MOV R8, RZ, RZ, -R8 ;  /* 0x000000ffff087224 */ /* 0x000fe400078e0a08 */
[----:B------:R-:W-:Y:S02]  /*4310*/  IMAD.MOV R7, RZ, RZ, -R7 ;  /* 0x000000ffff077224 */ /* 0x000fe400078e0a07 */
[----:B0-----:R-:W-:-:S04]  /*4320*/  IMAD.HI.U32 R4, R27, R5, RZ ;  /* 0x000000051b047227 */ /* 0x001fc800078e00ff */
[----:B------:R-:W-:Y:S02]  /*4330*/  IMAD.MOV R4, RZ, RZ, -R4 ;  /* 0x000000ffff047224 */ /* 0x000fe400078e0a04 */
[C---:B------:R-:W-:Y:S02]  /*4340*/  IMAD R2, R29.reuse, R8, R2 ;  /* 0x000000081d027224 */ /* 0x040fe400078e0202 */
[C---:B------:R-:W-:Y:S02]  /*4350*/  IMAD R3, R29.reuse, R7, R3 ;  /* 0x000000071d037224 */ /* 0x040fe400078e0203 */
[----:B------:R-:W-:Y:S01]  /*4360*/  IMAD R4, R29, R4, R5 ;  /* 0x000000041d047224 */ /* 0x000fe200078e0205 */
[----:B--2---:R-:W-:Y:S02]  /*4370*/  IABS R6, R14 ;  /* 0x0000000e00067213 */ /* 0x004fe40000000000 */
[----:B------:R-:W2:Y:S01]  /*4380*/  LDL R14, [R1+0x744] ;  /* 0x00074400010e7983 */ /* 0x000ea20000100800 */
[----:B---3--:R-:W-:-:S03]  /*4390*/  IABS R10, R15 ;  /* 0x0000000f000a7213 */ /* 0x008fc60000000000 */
[----:B------:R-:W3:Y:S04]  /*43a0*/  LDL R15, [R1+0x740] ;  /* 0x00074000010f7983 */ /* 0x000ee80000100800 */
[----:B------:R-:W-:Y:S04]  /*43b0*/  STL [R1+0xb04], R2 ;  /* 0x000b040201007387 */ /* 0x000fe80000100800 */
[----:B------:R-:W-:Y:S04]  /*43c0*/  STL [R1+0xb00], R3 ;  /* 0x000b000301007387 */ /* 0x000fe80000100800 */
[----:B------:R-:W-:Y:S01]  /*43d0*/  STL [R1+0xafc], R4 ;  /* 0x000afc0401007387 */ /* 0x000fe20000100800 */
[----:B------:R-:W-:-:S03]  /*43e0*/  IMAD.HI.U32 R8, R27, R6, RZ ;  /* 0x000000061b087227 */ /* 0x000fc600078e00ff */
[----:B------:R-:W3:Y:S01]  /*43f0*/  LDL R16, [R1+0x73c] ;  /* 0x00073c0001107983 */ /* 0x000ee20000100800 */
[----:B------:R-:W-:-:S03]  /*4400*/  IMAD.HI.U32 R5, R27, R10, RZ ;  /* 0x0000000a1b057227 */ /* 0x000fc600078e00ff */
[----:B------:R-:W3:Y:S04]  /*4410*/  LDL R18, [R1+0x6f8] ;  /* 0x0006f80001127983 */ /* 0x000ee80000100800 */
[----:B------:R-:W3:Y:S01]  /*4420*/  LDL R17, [R1+0x6fc] ;  /* 0x0006fc0001117983 */ /* 0x000ee20000100800 */
[----:B----4-:R-:W-:Y:S01]  /*4430*/  IABS R9, R13 ;  /* 0x0000000d00097213 */ /* 0x010fe20000000000 */
[----:B------:R-:W-:Y:S01]  /*4440*/  IMAD.MOV R13, RZ, RZ, -R8 ;  /* 0x000000ffff0d7224 */ /* 0x000fe200078e0a08 */
[----:B------:R-:W-:Y:S01]  /*4450*/  IABS R7, R12 ;  /* 0x0000000c00077213 */ /* 0x000fe20000000000 */
[----:B------:R-:W-:Y:S02]  /*4460*/  IMAD.MOV R12, RZ, RZ, -R5 ;  /* 0x000000ffff0c7224 */ /* 0x000fe400078e0a05 */
[----:B------:R-:W-:-:S02]  /*4470*/  IMAD R5, R29, R13, R6 ;  /* 0x0000000d1d057224 */ /* 0x000fc400078e0206 */
[----:B------:R-:W-:-:S03]  /*4480*/  IMAD R6, R29, R12, R10 ;  /* 0x0000000c1d067224 */ /* 0x000fc600078e020a */
[----:B------:R-:W-:Y:S04]  /*4490*/  STL [R1+0xaf8], R5 ;  /* 0x000af80501007387 */ /* 0x000fe80000100800 */
[----:B------:R0:W-:Y:S04]  /*44a0*/  STL [R1+0xaf4], R6 ;  /* 0x000af40601007387 */ /* 0x0001e80000100800 */
[----:B------:R-:W4:Y:S01]  /*44b0*/  LDL R20, [R1+0x6f4] ;  /* 0x0006f40001147983 */ /* 0x000f220000100800 */
[----:B------:R-:W-:Y:S01]  /*44c0*/  IABS R11, R11 ;  /* 0x0000000b000b7213 */ /* 0x000fe20000000000 */
[----:B------:R-:W-:-:S02]  /*44d0*/  IMAD.MOV.U32 R8, RZ, RZ, R9 ;  /* 0x000000ffff087224 */ /* 0x000fc400078e0009 */
[C---:B------:R-:W-:Y:S01]  /*44e0*/  IMAD.HI.U32 R13, R27.reuse, R7, RZ ;  /* 0x000000071b0d7227 */ /* 0x040fe200078e00ff */
[----:B------:R-:W4:Y:S03]  /*44f0*/  LDL R19, [R1+0x6f0] ;  /* 0x0006f00001137983 */ /* 0x000f260000100800 */
[----:B------:R-:W-:Y:S02]  /*4500*/  IMAD.MOV.U32 R9, RZ, RZ, R11 ;  /* 0x000000ffff097224 */ /* 0x000fe400078e000b */
[----:B------:R-:W-:-:S04]  /*4510*/  IMAD.HI.U32 R12, R27, R8, RZ ;  /* 0x000000081b0c7227 */ /* 0x000fc800078e00ff */
[----:B------:R-:W-:Y:S01]  /*4520*/  IMAD.HI.U32 R11, R27, R9, RZ ;  /* 0x000000091b0b7227 */ /* 0x000fe200078e00ff */
[----:B--2---:R-:W-:Y:S02]  /*4530*/  IABS R10, R14 ;  /* 0x0000000e000a7213 */ /* 0x004fe40000000000 */
[----:B---3--:R-:W-:Y:S01]  /*4540*/  IABS R14, R15 ;  /* 0x0000000f000e7213 */ /* 0x008fe20000000000 */
[----:B------:R-:W-:Y:S02]  /*4550*/  IMAD.MOV R15, RZ, RZ, -R13 ;  /* 0x000000ffff0f7224 */ /* 0x000fe400078e0a0d */
[----:B------:R-:W-:Y:S02]  /*4560*/  IMAD.MOV R13, RZ, RZ, -R12 ;  /* 0x000000ffff0d7224 */ /* 0x000fe400078e0a0c */
[----:B------:R-:W-:Y:S02]  /*4570*/  IMAD.MOV R12, RZ, RZ, -R11 ;  /* 0x000000ffff0c7224 */ /* 0x000fe400078e0a0b */
[----:B------:R-:W-:-:S02]  /*4580*/  IMAD.MOV.U32 R11, RZ, RZ, R14 ;  /* 0x000000ffff0b7224 */ /* 0x000fc400078e000e */
[C---:B------:R-:W-:Y:S02]  /*4590*/  IMAD R7, R29.reuse, R15, R7 ;  /* 0x0000000f1d077224 */ /* 0x040fe400078e0207 */
[C---:B------:R-:W-:Y:S02]  /*45a0*/  IMAD R8, R29.reuse, R13, R8 ;  /* 0x0000000d1d087224 */ /* 0x040fe400078e0208 */
[----:B------:R-:W-:Y:S02]  /*45b0*/  IMAD R9, R29, R12, R9 ;  /* 0x0000000c1d097224 */ /* 0x000fe400078e0209 */
[C---:B------:R-:W-:Y:S01]  /*45c0*/  IMAD.HI.U32 R14, R27.reuse, R10, RZ ;  /* 0x0000000a1b0e7227 */ /* 0x040fe200078e00ff */
[----:B------:R-:W-:Y:S01]  /*45d0*/  STL [R1+0xaf0], R7 ;  /* 0x000af00701007387 */ /* 0x000fe20000100800 */
[----:B------:R-:W-:Y:S02]  /*45e0*/  IABS R12, R16 ;  /* 0x00000010000c7213 */ /* 0x000fe40000000000 */
[----:B------:R-:W-:Y:S01]  /*45f0*/  IMAD.HI.U32 R13, R27, R11, RZ ;  /* 0x0000000b1b0d7227 */ /* 0x000fe200078e00ff */
[----:B------:R-:W-:Y:S01]  /*4600*/  STL [R1+0xb08], R8 ;  /* 0x000b080801007387 */ /* 0x000fe20000100800 */
[----:B------:R-:W-:-:S02]  /*4610*/  IABS R16, R18 ;  /* 0x0000001200107213 */ /* 0x000fc40000000000 */
[----:B------:R-:W-:Y:S01]  /*4620*/  IMAD.MOV R18, RZ, RZ, -R14 ;  /* 0x000000ffff127224 */ /* 0x000fe200078e0a0e */
[----:B------:R-:W-:Y:S01]  /*4630*/  STL [R1+0xb0c], R9 ;  /* 0x000b0c0901007387 */ /* 0x000fe20000100800 */
[----:B------:R-:W-:Y:S01]  /*4640*/  IABS R15, R17 ;  /* 0x00000011000f7213 */ /* 0x000fe20000000000 */
[----:B------:R-:W-:Y:S02]  /*4650*/  IMAD.MOV R17, RZ, RZ, -R13 ;  /* 0x000000ffff117224 */ /* 0x000fe400078e0a0d */
[----:B------:R-:W2:Y:S01]  /*4660*/  LDL R21, [R1+0x6ec] ;  /* 0x0006ec0001157983 */ /* 0x000ea20000100800 */
[----:B------:R-:W-:-:S03]  /*4670*/  IMAD R10, R29, R18, R10 ;  /* 0x000000121d0a7224 */ /* 0x000fc600078e020a */
[----:B------:R-:W3:Y:S01]  /*4680*/  LDL R22, [R1+0x6e8] ;  /* 0x0006e80001167983 */ /* 0x000ee20000100800 */
[----:B------:R-:W-:-:S03]  /*4690*/  IMAD R11, R29, R17, R11 ;  /* 0x000000111d0b7224 */ /* 0x000fc600078e020b */
[----:B------:R-:W3:Y:S01]  /*46a0*/  LDL R23, [R1+0x6e4] ;  /* 0x0006e40001177983 */ /* 0x000ee20000100800 */
[----:B------:R-:W-:-:S03]  /*46b0*/  IMAD.MOV.U32 R13, RZ, RZ, R15 ;  /* 0x000000ffff0d7224 */ /* 0x000fc600078e000f */
[----:B------:R-:W-:Y:S01]  /*46c0*/  STL [R1+0xb10], R10 ;  /* 0x000b100a01007387 */ /* 0x000fe20000100800 */
[----:B------:R-:W-:-:S03]  /*46d0*/  IMAD.MOV.U32 R14, RZ, RZ, R16 ;  /* 0x000000ffff0e7224 */ /* 0x000fc600078e0010 */
[----:B------:R-:W-:Y:S01]  /*46e0*/  STL [R1+0xb14], R11 ;  /* 0x000b140b01007387 */ /* 0x000fe20000100800 */
[----:B------:R-:W-:-:S03]  /*46f0*/  IMAD.HI.U32 R18, R27, R12, RZ ;  /* 0x0000000c1b127227 */ /* 0x000fc600078e00ff */
[----:B------:R-:W3:Y:S01]  /*4700*/  LDL R24, [R1+0x6e0] ;  /* 0x0006e00001187983 */ /* 0x000ee20000100800 */
[----:B------:R-:W-:-:S03]  /*4710*/  IMAD.HI.U32 R17, R27, R13, RZ ;  /* 0x0000000d1b117227 */ /* 0x000fc600078e00ff */
[----:B------:R-:W3:Y:S01]  /*4720*/  LDL R25, [R1+0x6dc] ;  /* 0x0006dc0001197983 */ /* 0x000ee20000100800 */
[----:B------:R-:W-:Y:S01]  /*4730*/  IMAD.HI.U32 R16, R27, R14, RZ ;  /* 0x0000000e1b107227 */ /* 0x000fe200078e00ff */
[----:B----4-:R-:W-:-:S03]  /*4740*/  IABS R15, R20 ;  /* 0x00000014000f7213 */ /* 0x010fc60000000000 */
        /* <DEDUP_REMOVED lines=8> */
[----:B------:R-:W-:Y:S04]  /*47d0*/  STL [R1+0xb24], R14 ;  /* 0x000b240e01007387 */ /* 0x000fe80000100800 */
[----:B0-----:R-:W4:Y:S04]  /*47e0*/  LDL.LU R6, [R1+0x2a4] ;  /* 0x0002a40001067983 */ /* 0x001f280000300800 */
[----:B------:R-:W4:Y:S04]  /*47f0*/  LDL R2, [R1+0x6d8] ;  /* 0x0006d80001027983 */ /* 0x000f280000100800 */
[----:B------:R-:W4:Y:S01]  /*4800*/  LDL R28, [R1+0x6d4] ;  /* 0x0006d400011c7983 */ /* 0x000f220000100800 */
[----:B------:R-:W-:-:S03]  /*4810*/  IABS R19, R19 ;  /* 0x0000001300137213 */ /* 0x000fc60000000000 */
[----:B------:R-:W4:Y:S02]  /*4820*/  LDL R26, [R1+0x6d0] ;  /* 0x0006d000011a7983 */ /* 0x000f240000100800 */
[----:B------:R-:W-:Y:S02]  /*4830*/  IMAD.MOV.U32 R16, RZ, RZ, R19 ;  /* 0x000000ffff107224 */ /* 0x000fe400078e0013 */
[----:B------:R-:W-:-:S04]  /*4840*/  IMAD.HI.U32 R19, R27, R15, RZ ;  /* 0x0000000f1b137227 */ /* 0x000fc800078e00ff */
[----:B------:R-:W-:Y:S01]  /*4850*/  IMAD.HI.U32 R18, R27, R16, RZ ;  /* 0x000000101b127227 */ /* 0x000fe200078e00ff */
[----:B--2---:R-:W-:Y:S02]  /*4860*/  IABS R17, R21 ;  /* 0x0000001500117213 */ /* 0x004fe40000000000 */
[----:B---3--:R-:W-:Y:S01]  /*4870*/  IABS R20, R22 ;  /* 0x0000001600147213 */ /* 0x008fe20000000000 */
[----:B------:R-:W-:Y:S01]  /*4880*/  IMAD.MOV R22, RZ, RZ, -R18 ;  /* 0x000000ffff167224 */ /* 0x000fe200078e0a12 */
[----:B------:R-:W-:Y:S01]  /*4890*/  IABS R21, R23 ;  /* 0x0000001700157213 */ /* 0x000fe20000000000 */
[----:B------:R-:W-:Y:S02]  /*48a0*/  IMAD.MOV R23, RZ, RZ, -R19 ;  /* 0x000000ffff177224 */ /* 0x000fe400078e0a13 */
[----:B------:R-:W-:Y:S02]  /*48b0*/  IMAD.MOV.U32 R18, RZ, RZ, R20 ;  /* 0x000000ffff127224 */ /* 0x000fe400078e0014 */
[----:B------:R-:W-:-:S02]  /*48c0*/  IMAD.MOV.U32 R19, RZ, RZ, R21 ;  /* 0x000000ffff137224 */ /* 0x000fc400078e0015 */
[C---:B------:R-:W-:Y:S02]  /*48d0*/  IMAD R15, R29.reuse, R23, R15 ;  /* 0x000000171d0f7224 */ /* 0x040fe400078e020f */
[----:B------:R-:W-:Y:S02]  /*48e0*/  IMAD R16, R29, R22, R16 ;  /* 0x000000161d107224 */ /* 0x000fe400078e0210 */
[----:B------:R-:W-:Y:S01]  /*48f0*/  IMAD.HI.U32 R23, R27, R17, RZ ;  /* 0x000000111b177227 */ /* 0x000fe200078e00ff */
[----:B------:R-:W-:-:S03]  /*4900*/  IABS R20, R24 ;  /* 0x0000001800147213 */ /* 0x000fc60000000000 */
[----:B------:R-:W-:Y:S01]  /*4910*/  IMAD.HI.U32 R22, R27, R18, RZ ;  /* 0x000000121b167227 */ /* 0x000fe200078e00ff */
[----:B------:R-:W-:-:S03]  /*4920*/  IABS R24, R25 ;  /* 0x0000001900187213 */ /* 0x000fc60000000000 */
[----:B------:R-:W-:-:S04]  /*4930*/  IMAD.HI.U32 R21, R27, R19, RZ ;  /* 0x000000131b157227 */ /* 0x000fc800078e00ff */
[----:B------:R-:W-:Y:S02]  /*4940*/  IMAD.MOV R25, RZ, RZ, -R23 ;  /* 0x000000ffff197224 */ /* 0x000fe400078e0a17 */
[----:B------:R-:W-:Y:S02]  /*4950*/  IMAD.MOV R23, RZ, RZ, -R22 ;  /* 0x000000ffff177224 */ /* 0x000fe400078e0a16 */
[----:B------:R-:W-:Y:S01]  /*4960*/  IMAD.MOV R22, RZ, RZ, -R21 ;  /* 0x000000ffff167224 */ /* 0x000fe200078e0a15 */
[----:B------:R-:W-:Y:S01]  /*4970*/  STL [R1+0xb28], R15 ;  /* 0x000b280f01007387 */ /* 0x000fe20000100800 */
[C---:B------:R-:W-:Y:S02]  /*4980*/  IMAD R17, R29.reuse, R25, R17 ;  /* 0x000000191d117224 */ /* 0x040fe400078e0211 */
[----:B------:R-:W-:Y:S01]  /*4990*/  IMAD.MOV.U32 R21, RZ, RZ, R24 ;  /* 0x000000ffff157224 */ /* 0x000fe200078e0018 */
[----:B------:R-:W-:Y:S01]  /*49a0*/  STL [R1+0xb2c], R16 ;  /* 0x000b2c1001007387 */ /* 0x000fe20000100800 */
[----:B------:R-:W-:-:S02]  /*49b0*/  IMAD R18, R29, R23, R18 ;  /* 0x000000171d127224 */ /* 0x000fc400078e0212 */
[----:B------:R-:W-:Y:S01]  /*49c0*/  IMAD R19, R29, R22, R19 ;  /* 0x000000161d137224 */ /* 0x000fe200078e0213 */
[----:B------:R-:W2:Y:S01]  /*49d0*/  LDL.LU R5, [R1+0x70] ;  /* 0x0000700001057983 */ /* 0x000ea20000300800 */
[----:B------:R-:W-:-:S03]  /*49e0*/  IMAD.HI.U32 R24, R27, R20, RZ ;  /* 0x000000141b187227 */ /* 0x000fc600078e00ff */
[----:B------:R-:W3:Y:S01]  /*49f0*/  LDL.LU R4, [R1+0x6c] ;  /* 0x00006c0001047983 */ /* 0x000ee20000300800 */
[----:B------:R-:W-:-:S03]  /*4a00*/  IMAD.MOV R24, RZ, RZ, -R24 ;  /* 0x000000ffff187224 */ /* 0x000fc600078e0a18 */
[----:B------:R-:W-:Y:S04]  /*4a10*/  STL [R1+0xb30], R17 ;  /* 0x000b301101007387 */ /* 0x000fe80000100800 */
[----:B------:R-:W-:Y:S01]  /*4a20*/  STL [R1+0xb34], R18 ;  /* 0x000b341201007387 */ /* 0x000fe20000100800 */
[----:B------:R-:W-:-:S03]  /*4a30*/  IMAD R20, R29, R24, R20 ;  /* 0x000000181d147224 */ /* 0x000fc600078e0214 */
[----:B------:R0:W-:Y:S04]  /*4a40*/  STL [R1+0xb38], R19 ;  /* 0x000b381301007387 */ /* 0x0001e80000100800 */
[----:B------:R-:W3:Y:S01]  /*4a50*/  LDL.LU R3, [R1+0x68] ;  /* 0x0000680001037983 */ /* 0x000ee20000300800 */
[----:B----4-:R-:W-:-:S03]  /*4a60*/  IABS R22, R2 ;  /* 0x0000000200167213 */ /* 0x010fc60000000000 */
[----:B0-----:R-:W4:Y:S04]  /*4a70*/  LDL.LU R19, [R1+0x60] ;  /* 0x0000600001137983 */ /* 0x001f280000300800 */
[----:B------:R-:W3:Y:S04]  /*4a80*/  LDL.LU R16, [R1+0x5c] ;  /* 0x00005c0001107983 */ /* 0x000ee80000300800 */
[----:B------:R-:W3:Y:S04]  /*4a90*/  LDL.LU R15, [R1+0x58] ;  /* 0x00005800010f7983 */ /* 0x000ee80000300800 */
[----:B------:R-:W3:Y:S04]  /*4aa0*/  LDL.LU R14, [R1+0x54] ;  /* 0x00005400010e7983 */ /* 0x000ee80000300800 */
[----:B------:R-:W3:Y:S04]  /*4ab0*/  LDL.LU R13, [R1+0x50] ;  /* 0x00005000010d7983 */ /* 0x000ee80000300800 */
[----:B------:R-:W3:Y:S04]  /*4ac0*/  LDL.LU R2, [R1+0x4c] ;  /* 0x00004c0001027983 */ /* 0x000ee80000300800 */
[----:B------:R0:W-:Y:S04]  /*4ad0*/  STL [R1+0xb3c], R20 ;  /* 0x000b3c1401007387 */ /* 0x0001e80000100800 */
[----:B0-----:R-:W3:Y:S01]  /*4ae0*/  LDL.LU R20, [R1+0x64] ;  /* 0x0000640001147983 */ /* 0x001ee20000300800 */
[----:B------:R-:W-:-:S03]  /*4af0*/  IABS R25, R28 ;  /* 0x0000001c00197213 */ /* 0x000fc60000000000 */
[----:B------:R-:W3:Y:S01]  /*4b00*/  LDL R28, [R1+0x6cc] ;  /* 0x0006cc00011c7983 */ /* 0x000ee20000100800 */
[----:B------:R-:W-:-:S04]  /*4b10*/  IABS R7, c[0x0][0x178] ;  /* 0x00005e0000077a13 */ /* 0x000fc80000000000 */
[----:B------:R-:W-:Y:S02]  /*4b20*/  ISETP.GT.U32.AND P0, PT, R7, R6, PT ;  /* 0x000000060700720c */ /* 0x000fe40003f04070 */
[----:B------:R-:W-:Y:S01]  /*4b30*/  ISETP.GT.U32.AND P2, PT, R29, R0, PT ;  /* 0x000000001d00720c */ /* 0x000fe20003f44070 */
[----:B------:R-:W-:-:S10]  /*4b40*/  IMAD.HI.U32 R23, R27, R21, RZ ;  /* 0x000000151b177227 */ /* 0x000fd400078e00ff */
[----:B------:R-:W-:-:S05]  /*4b50*/  @!P0 IMAD.IADD R6, R6, 0x1, -R7 ;  /* 0x0000000106068824 */ /* 0x000fca00078e0a07 */
[----:B------:R-:W-:Y:S01]  /*4b60*/  ISETP.GT.U32.AND P3, PT, R7, R6, PT ;  /* 0x000000060700720c */ /* 0x000fe20003f64070 */
[----:B------:R-:W-:Y:S01]  /*4b70*/  @!P2 IMAD.IADD R0, R0, 0x1, -R29 ;  /* 0x000000010000a824 */ /* 0x000fe200078e0a1d */
[----:B------:R-:W-:Y:S01]  /*4b80*/  IABS R26, R26 ;  /* 0x0000001a001a7213 */ /* 0x000fe20000000000 */
[----:B------:R-:W-:-:S04]  /*4b90*/  IMAD.MOV R8, RZ, RZ, -R23 ;  /* 0x000000ffff087224 */ /* 0x000fc800078e0a17 */
[----:B------:R-:W-:Y:S02]  /*4ba0*/  IMAD.MOV.U32 R24, RZ, RZ, R26 ;  /* 0x000000ffff187224 */ /* 0x000fe400078e001a */
[----:B------:R-:W-:Y:S02]  /*4bb0*/  IMAD R21, R29, R8, R21 ;  /* 0x000000081d157224 */ /* 0x000fe400078e0215 */
[----:B------:R-:W-:-:S04]  /*4bc0*/  IMAD.HI.U32 R8, R27, R24, RZ ;  /* 0x000000181b087227 */ /* 0x000fc800078e00ff */
[----:B------:R-:W-:Y:S01]  /*4bd0*/  @!P3 IMAD.IADD R6, R6, 0x1, -R7 ;  /* 0x000000010606b824 */ /* 0x000fe200078e0a07 */
[----:B------:R-:W-:Y:S01]  /*4be0*/  STL [R1+0xb40], R21 ;  /* 0x000b401501007387 */ /* 0x000fe20000100800 */
[----:B------:R-:W-:Y:S02]  /*4bf0*/  IMAD.MOV.U32 R23, RZ, RZ, R25 ;  /* 0x000000ffff177224 */ /* 0x000fe400078e0019 */
[----:B------:R-:W-:Y:S01]  /*4c00*/  IMAD.HI.U32 R25, R27, R22, RZ ;  /* 0x000000161b197227 */ /* 0x000fe200078e00ff */
[----:B------:R-:W3:Y:S03]  /*4c10*/  LDL.LU R12, [R1+0x48] ;  /* 0x00004800010c7983 */ /* 0x000ee60000300800 */
[----:B------:R-:W-:Y:S01]  /*4c20*/  IMAD.MOV R8, RZ, RZ, -R8 ;  /* 0x000000ffff087224 */ /* 0x000fe200078e0a08 */
[----:B------:R0:W-:Y:S01]  /*4c30*/  STL [R1+0x2a4], R6 ;  /* 0x0002a40601007387 */ /* 0x0001e20000100800 */
[----:B------:R-:W-:-:S03]  /*4c40*/  IMAD.MOV R25, RZ, RZ, -R25 ;  /* 0x000000ffff197224 */ /* 0x000fc600078e0a19 */
[----:B------:R-:W3:Y:S01]  /*4c50*/  LDL.LU R10, [R1+0x44] ;  /* 0x00004400010a7983 */ /* 0x000ee20000300800 */
[----:B------:R-:W-:-:S03]  /*4c60*/  IMAD R24, R29, R8, R24 ;  /* 0x000000081d187224 */ /* 0x000fc600078e0218 */
[----:B------:R-:W3:Y:S01]  /*4c70*/  LDL.LU R9, [R1+0x40] ;  /* 0x0000400001097983 */ /* 0x000ee20000300800 */
[----:B------:R-:W-:-:S03]  /*4c80*/  IMAD R22, R29, R25, R22 ;  /* 0x000000191d167224 */ /* 0x000fc600078e0216 */
[----:B------:R-:W3:Y:S04]  /*4c90*/  LDL.LU R8, [R1+0x3c] ;  /* 0x00003c0001087983 */ /* 0x000ee80000300800 */
[----:B0-----:R-:W3:Y:S01]  /*4ca0*/  LDL.LU R6, [R1+0x38] ;  /* 0x0000380001067983 */ /* 0x001ee20000300800 */
[----:B--2---:R-:W-:-:S13]  /*4cb0*/  ISETP.GT.U32.AND P4, PT, R29, R5, PT ;  /* 0x000000051d00720c */ /* 0x004fda0003f84070 */
[----:B------:R-:W-:Y:S01]  /*4cc0*/  @!P4 IMAD.IADD R5, R5, 0x1, -R29 ;  /* 0x000000010505c824 */ /* 0x000fe200078e0a1d */
[C---:B----4-:R-:W-:Y:S02]  /*4cd0*/  ISETP.GT.U32.AND P1, PT, R29.reuse, R19, PT ;  /* 0x000000131d00720c */ /* 0x050fe40003f24070 */
[----:B---3--:R-:W-:-:S11]  /*4ce0*/  ISETP.GT.U32.AND P6, PT, R29, R4, PT ;  /* 0x000000041d00720c */ /* 0x008fd60003fc4070 */
[----:B------:R-:W-:Y:S01]  /*4cf0*/  @!P1 IMAD.IADD R19, R19, 0x1, -R29 ;  /* 0x0000000113139824 */ /* 0x000fe200078e0a1d */
[C---:B------:R-:W-:Y:S02]  /*4d00*/  ISETP.GT.U32.AND P1, PT, R29.reuse, R5, PT ;  /* 0x000000051d00720c */ /* 0x040fe40003f24070 */
[----:B------:R-:W-:-:S13]  /*4d10*/  ISETP.GT.U32.AND P0, PT, R29, R20, PT ;  /* 0x000000141d00720c */ /* 0x000fda0003f04070 */
[--C-:B------:R-:W-:Y:S01]  /*4d20*/  @!P0 IMAD.IADD R20, R20, 0x1, -R29.reuse ;  /* 0x0000000114148824 */ /* 0x100fe200078e0a1d */
[C---:B------:R-:W-:Y:S02]  /*4d30*/  ISETP.GT.U32.AND P0, PT, R29.reuse, R0, PT ;  /* 0x000000001d00720c */ /* 0x040fe40003f04070 */
[----:B------:R-:W-:Y:S01]  /*4d40*/  ISETP.GT.U32.AND P2, PT, R29, R16, PT ;  /* 0x000000101d00720c */ /* 0x000fe20003f44070 */
[--C-:B------:R-:W-:Y:S01]  /*4d50*/  @!P1 IMAD.IADD R5, R5, 0x1, -R29.reuse ;  /* 0x0000000105059824 */ /* 0x100fe200078e0a1d */
[----:B------:R-:W-:Y:S02]  /*4d60*/  IABS R25, R28 ;  /* 0x0000001c00197213 */ /* 0x000fe40000000000 */
[----:B------:R-:W2:Y:S07]  /*4d70*/  LDL.LU R28, [R1+0x34] ;  /* 0x00003400011c7983 */ /* 0x000eae0000300800 */
[----:B------:R-:W-:-:S05]  /*4d80*/  @!P0 IMAD.IADD R0, R0, 0x1, -R29 ;  /* 0x0000000100008824 */ /* 0x000fca00078e0a1d */
[----:B------:R-:W-:Y:S04]  /*4d90*/  STL [R1+0xae4], R0 ;  /* 0x000ae40001007387 */ /* 0x000fe80000100800 */
[----:B------:R-:W3:Y:S01]  /*4da0*/  LDL.LU R18, [R1+0x15c] ;  /* 0x00015c0001127983 */ /* 0x000ee20000300800 */
[----:B------:R-:W-:-:S03]  /*4db0*/  @!P6 IMAD.IADD R4, R4, 0x1, -R29 ;  /* 0x000000010404e824 */ /* 0x000fc600078e0a1d */
[----:B------:R-:W4:Y:S04]  /*4dc0*/  LDL.LU R17, [R1+0x170] ;  /* 0x0001700001117983 */ /* 0x000f280000300800 */
[----:B------:R0:W-:Y:S04]  /*4dd0*/  STL [R1+0x70], R5 ;  /* 0x0000700501007387 */ /* 0x0001e80000100800 */
[----:B------:R-:W2:Y:S01]  /*4de0*/  LDL.LU R11, [R1+0x178] ;  /* 0x00017800010b7983 */ /* 0x000ea20000300800 */
[----:B------:R-:W-:Y:S01]  /*4df0*/  @!P2 IMAD.IADD R16, R16, 0x1, -R29 ;  /* 0x000000011010a824 */ /* 0x000fe200078e0a1d */
[----:B------:R-:W-:-:S02]  /*4e00*/  ISETP.GT.U32.AND P2, PT, R29, R4, PT ;  /* 0x000000041d00720c */ /* 0x000fc40003f44070 */
[----:B------:R-:W2:Y:S11]  /*4e10*/  LDL.LU R7, [R1+0x168] ;  /* 0x0001680001077983 */ /* 0x000eb60000300800 */
[----:B------:R-:W-:-:S05]  /*4e20*/  @!P2 IMAD.IADD R4, R4, 0x1, -R29 ;  /* 0x000000010404a824 */ /* 0x000fca00078e0a1d */
[----:B------:R1:W-:Y:S04]  /*4e30*/  STL [R1+0x6c], R4 ;  /* 0x00006c0401007387 */ /* 0x0003e80000100800 */
[----:B0-----:R-:W2:Y:S01]  /*4e40*/  LDL.LU R5, [R1+0x16c] ;  /* 0x00016c0001057983 */ /* 0x001ea20000300800 */
[C---:B------:R-:W-:Y:S02]  /*4e50*/  ISETP.GT.U32.AND P5, PT, R29.reuse, R3, PT ;  /* 0x000000031d00720c */ /* 0x040fe40003fa4070 */
[C---:B------:R-:W-:Y:S02]  /*4e60*/  ISETP.GT.U32.AND P4, PT, R29.reuse, R14, PT ;  /* 0x0000000e1d00720c */ /* 0x040fe40003f84070 */
[----:B------:R-:W-:Y:S01]  /*4e70*/  ISETP.GT.U32.AND P3, PT, R29, R15, PT ;  /* 0x0000000f1d00720c */ /* 0x000fe20003f64070 */
[----:B-1----:R-:W2:Y:S08]  /*4e80*/  LDL.LU R4, [R1+0x140] ;  /* 0x0001400001047983 */ /* 0x002eb00000300800 */
[--C-:B------:R-:W-:Y:S01]  /*4e90*/  @!P5 IMAD.IADD R3, R3, 0x1, -R29.reuse ;  /* 0x000000010303d824 */ /* 0x100fe200078e0a1d */
[C---:B------:R-:W-:Y:S01]  /*4ea0*/  ISETP.GT.U32.AND P5, PT, R29.reuse, R2, PT ;  /* 0x000000021d00720c */ /* 0x040fe20003fa4070 */
[--C-:B------:R-:W-:Y:S01]  /*4eb0*/  @!P4 IMAD.IADD R14, R14, 0x1, -R29.reuse ;  /* 0x000000010e0ec824 */ /* 0x100fe200078e0a1d */
[----:B------:R-:W-:Y:S01]  /*4ec0*/  ISETP.GT.U32.AND P6, PT, R29, R13, PT ;  /* 0x0000000d1d00720c */ /* 0x000fe20003fc4070 */
[----:B------:R-:W-:Y:S01]  /*4ed0*/  @!P3 IMAD.IADD R15, R15, 0x1, -R29 ;  /* 0x000000010f0fb824 */ /* 0x000fe200078e0a1d */
[----:B------:R-:W-:-:S02]  /*4ee0*/  ISETP.GT.U32.AND P4, PT, R29, R20, PT ;  /* 0x000000141d00720c */ /* 0x000fc40003f84070 */
[C---:B------:R-:W-:Y:S02]  /*4ef0*/  ISETP.GT.U32.AND P3, PT, R29.reuse, R3, PT ;  /* 0x000000031d00720c */ /* 0x040fe40003f64070 */
[----:B------:R-:W-:-:S05]  /*4f00*/  ISETP.GT.U32.AND P0, PT, R29, R16, PT ;  /* 0x000000101d00720c */ /* 0x000fca0003f04070 */
[--C-:B------:R-:W-:Y:S01]  /*4f10*/  @!P5 IMAD.IADD R2, R2, 0x1, -R29.reuse ;  /* 0x000000010202d824 */ /* 0x100fe200078e0a1d */
[----:B------:R-:W-:Y:S01]  /*4f20*/  ISETP.GT.U32.AND P5, PT, R29, R19, PT ;  /* 0x000000131d00720c */ /* 0x000fe20003fa4070 */
[--C-:B------:R-:W-:Y:S02]  /*4f30*/  @!P6 IMAD.IADD R13, R13, 0x1, -R29.reuse ;  /* 0x000000010d0de824 */ /* 0x100fe400078e0a1d */
[--C-:B------:R-:W-:Y:S01]  /*4f40*/  @!P4 IMAD.IADD R20, R20, 0x1, -R29.reuse ;  /* 0x000000011414c824 */ /* 0x100fe200078e0a1d */
[----:B------:R-:W-:Y:S01]  /*4f50*/  ISETP.GT.U32.AND P6, PT, R29, R2, PT ;  /* 0x000000021d00720c */ /* 0x000fe20003fc4070 */
[--C-:B------:R-:W-:Y:S01]  /*4f60*/  @!P3 IMAD.IADD R3, R3, 0x1, -R29.reuse ;  /* 0x000000010303b824 */ /* 0x100fe200078e0a1d */
[C---:B------:R-:W-:Y:S02]  /*4f70*/  ISETP.GT.U32.AND P4, PT, R29.reuse, R12, PT ;  /* 0x0000000c1d00720c */ /* 0x040fe40003f84070 */
[----:B------:R-:W-:Y:S01]  /*4f80*/  ISETP.GT.U32.AND P1, PT, R29, R15, PT ;  /* 0x0000000f1d00720c */ /* 0x000fe20003f24070 */
[----:B------:R-:W-:-:S04]  /*4f90*/  @!P0 IMAD.IADD R16, R16, 0x1, -R29 ;  /* 0x0000000110108824 */ /* 0x000fc800078e0a1d */
[--C-:B------:R-:W-:Y:S01]  /*4fa0*/  @!P5 IMAD.IADD R19, R19, 0x1, -R29.reuse ;  /* 0x000000011313d824 */ /* 0x100fe200078e0a1d */
[C---:B------:R-:W-:Y:S01]  /*4fb0*/  ISETP.GT.U32.AND P5, PT, R29.reuse, R10, PT ;  /* 0x0000000a1d00720c */ /* 0x040fe20003fa4070 */
[----:B------:R0:W-:Y:S01]  /*4fc0*/  STL [R1+0x68], R3 ;  /* 0x0000680301007387 */ /* 0x0001e20000100800 */
[C---:B------:R-:W-:Y:S01]  /*4fd0*/  ISETP.GT.U32.AND P0, PT, R29.reuse, R9, PT ;  /* 0x000000091d00720c */ /* 0x040fe20003f04070 */
[--C-:B------:R-:W-:Y:S01]  /*4fe0*/  @!P6 IMAD.IADD R2, R2, 0x1, -R29.reuse ;  /* 0x000000010202e824 */ /* 0x100fe200078e0a1d */
[----:B------:R-:W-:Y:S01]  /*4ff0*/  ISETP.GT.U32.AND P2, PT, R29, R14, PT ;  /* 0x0000000e1d00720c */ /* 0x000fe20003f44070 */
[--C-:B------:R-:W-:Y:S01]  /*5000*/  @!P4 IMAD.IADD R12, R12, 0x1, -R29.reuse ;  /* 0x000000010c0cc824 */ /* 0x100fe200078e0a1d */
[----:B0-----:R-:W2:Y:S01]  /*5010*/  LDL.LU R3, [R1+0x154] ;  /* 0x0001540001037983 */ /* 0x001ea20000300800 */
[----:B------:R-:W-:Y:S01]  /*5020*/  @!P1 IMAD.IADD R15, R15, 0x1, -R29 ;  /* 0x000000010f0f9824 */ /* 0x000fe200078e0a1d */
[----:B------:R-:W-:-:S05]  /*5030*/  ISETP.GT.U32.AND P3, PT, R29, R13, PT ;  /* 0x0000000d1d00720c */ /* 0x000fca0003f64070 */
[--C-:B------:R-:W-:Y:S01]  /*5040*/  @!P5 IMAD.IADD R10, R10, 0x1, -R29.reuse ;  /* 0x000000010a0ad824 */ /* 0x100fe200078e0a1d */
[----:B------:R-:W-:Y:S01]  /*5050*/  ISETP.GT.U32.AND P1, PT, R29, R8, PT ;  /* 0x000000081d00720c */ /* 0x000fe20003f24070 */
[--C-:B------:R-:W-:Y:S01]  /*5060*/  @!P0 IMAD.IADD R9, R9, 0x1, -R29.reuse ;  /* 0x0000000109098824 */ /* 0x100fe200078e0a1d */
[----:B------:R-:W-:Y:S01]  /*5070*/  STL [R1+0x64], R20 ;  /* 0x0000641401007387 */ /* 0x000fe20000100800 */
[----:B------:R-:W-:-:S03]  /*5080*/  @!P2 IMAD.IADD R14, R14, 0x1, -R29 ;  /* 0x000000010e0ea824 */ /* 0x000fc600078e0a1d */
[----:B------:R-:W-:Y:S04]  /*5090*/  STL [R1+0x60], R19 ;  /* 0x0000601301007387 */ /* 0x000fe80000100800 */
[----:B------:R-:W-:Y:S01]  /*50a0*/  STL [R1+0x5c], R16 ;  /* 0x00005c1001007387 */ /* 0x000fe20000100800 */
[--C-:B------:R-:W-:Y:S02]  /*50b0*/  @!P3 IMAD.IADD R13, R13, 0x1, -R29.reuse ;  /* 0x000000010d0db824 */ /* 0x100fe400078e0a1d */
[----:B------:R-:W-:Y:S01]  /*50c0*/  @!P1 IMAD.IADD R8, R8, 0x1, -R29 ;  /* 0x0000000108089824 */ /* 0x000fe200078e0a1d */
[----:B------:R-:W-:Y:S04]  /*50d0*/  STL [R1+0x58], R15 ;  /* 0x0000580f01007387 */ /* 0x000fe80000100800 */
[----:B------:R-:W-:Y:S01]  /*50e0*/  STL [R1+0x54], R14 ;  /* 0x0000540e01007387 */ /* 0x000fe20000100800 */
[----:B------:R-:W-:-:S03]  /*50f0*/  ISETP.GT.U32.AND P2, PT, R29, R6, PT ;  /* 0x000000061d00720c */ /* 0x000fc60003f44070 */
[----:B------:R0:W-:Y:S04]  /*5100*/  STL [R1+0x4c], R2 ;  /* 0x00004c0201007387 */ /* 0x0001e80000100800 */
[----:B------:R1:W-:Y:S04]  /*5110*/  STL [R1+0x50], R13 ;  /* 0x0000500d01007387 */ /* 0x0003e80000100800 */
[----:B0-----:R-:W2:Y:S04]  /*5120*/  LDL.LU R2, [R1+0x158] ;  /* 0x0001580001027983 */ /* 0x001ea80000300800 */
[----:B------:R-:W2:Y:S04]  /*5130*/  LDL.LU R16, [R1+0x148] ;  /* 0x0001480001107983 */ /* 0x000ea80000300800 */
[----:B------:R-:W2:Y:S04]  /*5140*/  LDL.LU R15, [R1+0x150] ;  /* 0x00015000010f7983 */ /* 0x000ea80000300800 */
[----:B------:R-:W2:Y:S04]  /*5150*/  LDL.LU R14, [R1+0x120] ;  /* 0x00012000010e7983 */ /* 0x000ea80000300800 */
[----:B-1----:R-:W2:Y:S01]  /*5160*/  LDL.LU R13, [R1+0x134] ;  /* 0x00013400010d7983 */ /* 0x002ea20000300800 */
[----:B------:R-:W-:Y:S01]  /*5170*/  @!P2 IMAD.IADD R6, R6, 0x1, -R29 ;  /* 0x000000010606a824 */ /* 0x000fe200078e0a1d */
[----:B---3--:R-:W-:-:S02]  /*5180*/  ISETP.GT.U32.AND P6, PT, R29, R18, PT ;  /* 0x000000121d00720c */ /* 0x008fc40003fc4070 */
[C---:B----4-:R-:W-:Y:S02]  /*5190*/  ISETP.GT.U32.AND P4, PT, R29.reuse, R17, PT ;  /* 0x000000111d00720c */ /* 0x050fe40003f84070 */
[C---:B--2---:R-:W-:Y:S02]  /*51a0*/  ISETP.GT.U32.AND P5, PT, R29.reuse, R11, PT ;  /* 0x0000000b1d00720c */ /* 0x044fe40003fa4070 */
[----:B------:R-:W-:-:S07]  /*51b0*/  ISETP.GT.U32.AND P0, PT, R29, R7, PT ;  /* 0x000000071d00720c */ /* 0x000fce0003f04070 */
[--C-:B------:R-:W-:Y:S01]  /*51c0*/  @!P6 IMAD.IADD R18, R18, 0x1, -R29.reuse ;  /* 0x000000011212e824 */ /* 0x100fe200078e0a1d */
[----:B------:R-:W-:Y:S01]  /*51d0*/  ISETP.GT.U32.AND P6, PT, R29, R12, PT ;  /* 0x0000000c1d00720c */ /* 0x000fe20003fc4070 */
[--C-:B------:R-:W-:Y:S01]  /*51e0*/  @!P4 IMAD.IADD R17, R17, 0x1, -R29.reuse ;  /* 0x000000011111c824 */ /* 0x100fe200078e0a1d */
[----:B------:R-:W-:Y:S01]  /*51f0*/  ISETP.GT.U32.AND P4, PT, R29, R10, PT ;  /* 0x0000000a1d00720c */ /* 0x000fe20003f84070 */
[--C-:B------:R-:W-:Y:S01]  /*5200*/  @!P5 IMAD.IADD R11, R11, 0x1, -R29.reuse ;  /* 0x000000010b0bd824 */ /* 0x100fe200078e0a1d */
[----:B------:R-:W-:Y:S01]  /*5210*/  ISETP.GT.U32.AND P5, PT, R29, R9, PT ;  /* 0x000000091d00720c */ /* 0x000fe20003fa4070 */
[----:B------:R-:W-:Y:S01]  /*5220*/  @!P0 IMAD.IADD R7, R7, 0x1, -R29 ;  /* 0x0000000107078824 */ /* 0x000fe200078e0a1d */
[----:B------:R-:W-:-:S07]  /*5230*/  ISETP.GT.U32.AND P0, PT, R29, R8, PT ;  /* 0x000000081d00720c */ /* 0x000fce0003f04070 */
[--C-:B------:R-:W-:Y:S02]  /*5240*/  @!P6 IMAD.IADD R12, R12, 0x1, -R29.reuse ;  /* 0x000000010c0ce824 */ /* 0x100fe400078e0a1d */
[--C-:B------:R-:W-:Y:S01]  /*5250*/  @!P4 IMAD.IADD R10, R10, 0x1, -R29.reuse ;  /* 0x000000010a0ac824 */ /* 0x100fe200078e0a1d */
[----:B------:R-:W-:Y:S02]  /*5260*/  ISETP.GT.U32.AND P1, PT, R29, R5, PT ;  /* 0x000000051d00720c */ /* 0x000fe40003f24070 */
[----:B------:R0:W-:Y:S01]  /*5270*/  STL [R1+0x48], R12 ;  /* 0x0000480c01007387 */ /* 0x0001e20000100800 */
[--C-:B------:R-:W-:Y:S02]  /*5280*/  @!P5 IMAD.IADD R9, R9, 0x1, -R29.reuse ;  /* 0x000000010909d824 */ /* 0x100fe400078e0a1d */
[--C-:B------:R-:W-:Y:S01]  /*5290*/  @!P0 IMAD.IADD R8, R8, 0x1, -R29.reuse ;  /* 0x0000000108088824 */ /* 0x100fe200078e0a1d */
[----:B0-----:R-:W2:Y:S04]  /*52a0*/  LDL.LU R12, [R1+0x138] ;  /* 0x00013800010c7983 */ /* 0x001ea80000300800 */
[----:B------:R0:W-:Y:S04]  /*52b0*/  STL [R1+0x44], R10 ;  /* 0x0000440a01007387 */ /* 0x0001e80000100800 */
[----:B------:R-:W3:Y:S04]  /*52c0*/  LDL.LU R20, [R1+0x128] ;  /* 0x0001280001147983 */ /* 0x000ee80000300800 */
[----:B------:R1:W-:Y:S04]  /*52d0*/  STL [R1+0x40], R9 ;  /* 0x0000400901007387 */ /* 0x0003e80000100800 */
[----:B------:R-:W4:Y:S01]  /*52e0*/  LDL.LU R19, [R1+0x130] ;  /* 0x0001300001137983 */ /* 0x000f220000300800 */
[----:B------:R-:W-:Y:S01]  /*52f0*/  @!P1 IMAD.IADD R5, R5, 0x1, -R29 ;  /* 0x0000000105059824 */ /* 0x000fe200078e0a1d */
[----:B------:R-:W-:-:S02]  /*5300*/  ISETP.GT.U32.AND P1, PT, R29, R6, PT ;  /* 0x000000061d00720c */ /* 0x000fc40003f24070 */
[----:B------:R1:W-:Y:S04]  /*5310*/  STL [R1+0x3c], R8 ;  /* 0x00003c0801007387 */ /* 0x0003e80000100800 */
[----:B0-----:R-:W2:Y:S04]  /*5320*/  LDL.LU R10, [R1+0x104] ;  /* 0x00010400010a7983 */ /* 0x001ea80000300800 */
[----:B-1----:R-:W2:Y:S03]  /*5330*/  LDL.LU R9, [R1+0x118] ;  /* 0x0001180001097983 */ /* 0x002ea60000300800 */
[----:B------:R-:W-:-:S05]  /*5340*/  @!P1 IMAD.IADD R6, R6, 0x1, -R29 ;  /* 0x0000000106069824 */ /* 0x000fca00078e0a1d */
[----:B------:R0:W-:Y:S04]  /*5350*/  STL [R1+0x38], R6 ;  /* 0x0000380601007387 */ /* 0x0001e80000100800 */
[----:B------:R-:W2:Y:S04]  /*5360*/  LDL.LU R8, [R1+0x11c] ;  /* 0x00011c0001087983 */ /* 0x000ea80000300800 */
[----:B0-----:R-:W2:Y:S01]  /*5370*/  LDL.LU R6, [R1+0x110] ;  /* 0x0001100001067983 */ /* 0x001ea20000300800 */
[C---:B------:R-:W-:Y:S02]  /*5380*/  ISETP.GT.U32.AND P3, PT, R29.reuse, R28, PT ;  /* 0x0000001c1d00720c */ /* 0x040fe40003f64070 */
[----:B------:R-:W-:-:S11]  /*5390*/  ISETP.GT.U32.AND P2, PT, R29, R4, PT ;  /* 0x000000041d00720c */ /* 0x000fd60003f44070 */
[--C-:B------:R-:W-:Y:S01]  /*53a0*/  @!P3 IMAD.IADD R28, R28, 0x1, -R29.reuse ;  /* 0x000000011c1cb824 */ /* 0x100fe200078e0a1d */
[C---:B------:R-:W-:Y:S01]  /*53b0*/  ISETP.GT.U32.AND P3, PT, R29.reuse, R3, PT ;  /* 0x000000031d00720c */ /* 0x040fe20003f64070 */
[----:B------:R-:W-:Y:S01]  /*53c0*/  @!P2 IMAD.IADD R4, R4, 0x1, -R29 ;  /* 0x000000010404a824 */ /* 0x000fe200078e0a1d */
[C---:B------:R-:W-:Y:S02]  /*53d0*/  ISETP.GT.U32.AND P4, PT, R29.reuse, R17, PT ;  /* 0x000000111d00720c */ /* 0x040fe40003f84070 */
[----:B------:R-:W-:-:S09]  /*53e0*/  ISETP.GT.U32.AND P2, PT, R29, R28, PT ;  /* 0x0000001c1d00720c */ /* 0x000fd20003f44070 */
[--C-:B------:R-:W-:Y:S01]  /*53f0*/  @!P3 IMAD.IADD R3, R3, 0x1, -R29.reuse ;  /* 0x000000010303b824 */ /* 0x100fe200078e0a1d */
[C---:B------:R-:W-:Y:S02]  /*5400*/  ISETP.GT.U32.AND P3, PT, R29.reuse, R18, PT ;  /* 0x000000121d00720c */ /* 0x040fe40003f64070 */
[C---:B------:R-:W-:Y:S02]  /*5410*/  ISETP.GT.U32.AND P5, PT, R29.reuse, R11, PT ;  /* 0x0000000b1d00720c */ /* 0x040fe40003fa4070 */
[C---:B------:R-:W-:Y:S01]  /*5420*/  ISETP.GT.U32.AND P6, PT, R29.reuse, R3, PT ;  /* 0x000000031d00720c */ /* 0x040fe20003fc4070 */
[--C-:B------:R-:W-:Y:S01]  /*5430*/  @!P2 IMAD.IADD R28, R28, 0x1, -R29.reuse ;  /* 0x000000011c1ca824 */ /* 0x100fe200078e0a1d */
[----:B------:R-:W-:Y:S01]  /*5440*/  ISETP.GT.U32.AND P0, PT, R29, R7, PT ;  /* 0x000000071d00720c */ /* 0x000fe20003f04070 */
[----:B------:R-:W-:Y:S01]  /*5450*/  @!P4 IMAD.IADD R17, R17, 0x1, -R29 ;  /* 0x000000011111c824 */ /* 0x000fe200078e0a1d */
[----:B------:R-:W-:-:S05]  /*5460*/  ISETP.GT.U32.AND P4, PT, R29, R16, PT ;  /* 0x000000101d00720c */ /* 0x000fca0003f84070 */
[--C-:B------:R-:W-:Y:S01]  /*5470*/  @!P3 IMAD.IADD R18, R18, 0x1, -R29.reuse ;  /* 0x000000011212b824 */ /* 0x100fe200078e0a1d */
[----:B------:R-:W-:Y:S01]  /*5480*/  ISETP.GT.U32.AND P3, PT, R29, R2, PT ;  /* 0x000000021d00720c */ /* 0x000fe20003f64070 */
[--C-:B------:R-:W-:Y:S01]  /*5490*/  @!P5 IMAD.IADD R11, R11, 0x1, -R29.reuse ;  /* 0x000000010b0bd824 */ /* 0x100fe200078e0a1d */
[----:B------:R0:W-:Y:S01]  /*54a0*/  STL [R1+0x34], R28 ;  /* 0x0000341c01007387 */ /* 0x0001e20000100800 */
[----:B------:R-:W-:Y:S01]  /*54b0*/  ISETP.GT.U32.AND P5, PT, R29, R15, PT ;  /* 0x0000000f1d00720c */ /* 0x000fe20003fa4070 */
[--C-:B------:R-:W-:Y:S01]  /*54c0*/  @!P6 IMAD.IADD R3, R3, 0x1, -R29.reuse ;  /* 0x000000010303e824 */ /* 0x100fe200078e0a1d */
[C---:B------:R-:W-:Y:S01]  /*54d0*/  ISETP.GT.U32.AND P1, PT, R29.reuse, R5, PT ;  /* 0x000000051d00720c */ /* 0x040fe20003f24070 */
[----:B0-----:R-:W2:Y:S07]  /*54e0*/  LDL.LU R28, [R1+0x114] ;  /* 0x00011400011c7983 */ /* 0x001eae0000300800 */
[--C-:B------:R-:W-:Y:S01]  /*54f0*/  @!P3 IMAD.IADD R2, R2, 0x1, -R29.reuse ;  /* 0x000000010202b824 */ /* 0x100fe200078e0a1d */
[----:B------:R-:W-:Y:S01]  /*5500*/  ISETP.GT.U32.AND P2, PT, R29, R4, PT ;  /* 0x000000041d00720c */ /* 0x000fe20003f44070 */
[--C-:B------:R-:W-:Y:S01]  /*5510*/  @!P0 IMAD.IADD R7, R7, 0x1, -R29.reuse ;  /* 0x0000000107078824 */ /* 0x100fe200078e0a1d */
[----:B------:R-:W-:Y:S01]  /*5520*/  ISETP.GT.U32.AND P0, PT, R29, R14, PT ;  /* 0x0000000e1d00720c */ /* 0x000fe20003f04070 */
[----:B------:R-:W-:-:S02]  /*5530*/  @!P4 IMAD.IADD R16, R16, 0x1, -R29 ;  /* 0x000000011010c824 */ /* 0x000fc400078e0a1d */
[--C-:B------:R-:W-:Y:S02]  /*5540*/  @!P5 IMAD.IADD R15, R15, 0x1, -R29.reuse ;  /* 0x000000010f0fd824 */ /* 0x100fe400078e0a1d */
[--C-:B------:R-:W-:Y:S01]  /*5550*/  @!P1 IMAD.IADD R5, R5, 0x1, -R29.reuse ;  /* 0x0000000105059824 */ /* 0x100fe200078e0a1d */
[----:B------:R-:W-:Y:S01]  /*5560*/  ISETP.GT.U32.AND P1, PT, R29, R13, PT ;  /* 0x0000000d1d00720c */ /* 0x000fe20003f24070 */
[----:B------:R-:W-:Y:S04]  /*5570*/  STL [R1+0x15c], R18 ;  /* 0x00015c1201007387 */ /* 0x000fe80000100800 */
[----:B------:R-:W-:Y:S01]  /*5580*/  STL [R1+0x170], R17 ;  /* 0x0001701101007387 */ /* 0x000fe20000100800 */
[--C-:B------:R-:W-:Y:S02]  /*5590*/  @!P2 IMAD.IADD R4, R4, 0x1, -R29.reuse ;  /* 0x000000010404a824 */ /* 0x100fe400078e0a1d */
[--C-:B------:R-:W-:Y:S01]  /*55a0*/  @!P0 IMAD.IADD R14, R14, 0x1, -R29.reuse ;  /* 0x000000010e0e8824 */ /* 0x100fe200078e0a1d */
[----:B------:R0:W-:Y:S04]  /*55b0*/  STL [R1+0x178], R11 ;  /* 0x0001780b01007387 */ /* 0x0001e80000100800 */
[----:B------:R-:W-:Y:S04]  /*55c0*/  STL [R1+0x168], R7 ;  /* 0x0001680701007387 */ /* 0x000fe80000100800 */
[----:B------:R-:W-:Y:S04]  /*55d0*/  STL [R1+0x16c], R5 ;  /* 0x00016c0501007387 */ /* 0x000fe80000100800 */
[----:B0-----:R-:W2:Y:S01]  /*55e0*/  LDL R11, [R1+0x6c8] ;  /* 0x0006c800010b7983 */ /* 0x001ea20000100800 */
[----:B------:R-:W-:-:S03]  /*55f0*/  @!P1 IMAD.IADD R13, R13, 0x1, -R29 ;  /* 0x000000010d0d9824 */ /* 0x000fc600078e0a1d */
[----:B------:R0:W-:Y:S04]  /*5600*/  STL [R1+0x140], R4 ;  /* 0x0001400401007387 */ /* 0x0001e80000100800 */
[----:B0-----:R-:W2:Y:S04]  /*5610*/  LDL.LU R4, [R1+0xe4] ;  /* 0x0000e40001047983 */ /* 0x001ea80000300800 */
[----:B------:R-:W2:Y:S04]  /*5620*/  LDL.LU R18, [R1+0xf8] ;  /* 0x0000f80001127983 */ /* 0x000ea80000300800 */
[----:B------:R0:W-:Y:S04]  /*5630*/  STL [R1+0x154], R3 ;  /* 0x0001540301007387 */ /* 0x0001e80000100800 */
[----:B------:R-:W2:Y:S04]  /*5640*/  LDL.LU R7, [R1+0x100] ;  /* 0x0001000001077983 */ /* 0x000ea80000300800 */
[----:B------:R-:W2:Y:S04]  /*5650*/  LDL.LU R5, [R1+0xf0] ;  /* 0x0000f00001057983 */ /* 0x000ea80000300800 */
[----:B0-----:R-:W2:Y:S01]  /*5660*/  LDL.LU R3, [R1+0xf4] ;  /* 0x0000f40001037983 */ /* 0x001ea20000300800 */
[----:B---3--:R-:W-:-:S02]  /*5670*/  ISETP.GT.U32.AND P6, PT, R29, R20, PT ;  /* 0x000000141d00720c */ /* 0x008fc40003fc4070 */
[C---:B----4-:R-:W-:Y:S02]  /*5680*/  ISETP.GT.U32.AND P3, PT, R29.reuse, R19, PT ;  /* 0x000000131d00720c */ /* 0x050fe40003f64070 */
[----:B--2---:R-:W-:-:S09]  /*5690*/  ISETP.GT.U32.AND P4, PT, R29, R10, PT ;  /* 0x0000000a1d00720c */ /* 0x004fd20003f84070 */
[--C-:B------:R-:W-:Y:S01]  /*56a0*/  @!P6 IMAD.IADD R20, R20, 0x1, -R29.reuse ;  /* 0x000000011414e824 */ /* 0x100fe200078e0a1d */
[----:B------:R-:W-:Y:S01]  /*56b0*/  ISETP.GT.U32.AND P5, PT, R29, R9, PT ;  /* 0x000000091d00720c */ /* 0x000fe20003fa4070 */
[--C-:B------:R-:W-:Y:S01]  /*56c0*/  @!P3 IMAD.IADD R19, R19, 0x1, -R29.reuse ;  /* 0x000000011313b824 */ /* 0x100fe200078e0a1d */
[C---:B------:R-:W-:Y:S02]  /*56d0*/  ISETP.GT.U32.AND P6, PT, R29.reuse, R2, PT ;  /* 0x000000021d00720c */ /* 0x040fe40003fc4070 */
[C---:B------:R-:W-:Y:S01]  /*56e0*/  ISETP.GT.U32.AND P3, PT, R29.reuse, R16, PT ;  /* 0x000000101d00720c */ /* 0x040fe20003f64070 */
[----:B------:R-:W-:Y:S01]  /*56f0*/  @!P4 IMAD.IADD R10, R10, 0x1, -R29 ;  /* 0x000000010a0ac824 */ /* 0x000fe200078e0a1d */
[C---:B------:R-:W-:Y:S02]  /*5700*/  ISETP.GT.U32.AND P4, PT, R29.reuse, R15, PT ;  /* 0x0000000f1d00720c */ /* 0x040fe40003f84070 */
[----:B------:R-:W-:-:S05]  /*5710*/  ISETP.GT.U32.AND P2, PT, R29, R12, PT ;  /* 0x0000000c1d00720c */ /* 0x000fca0003f44070 */
[--C-:B------:R-:W-:Y:S01]  /*5720*/  @!P5 IMAD.IADD R9, R9, 0x1, -R29.reuse ;  /* 0x000000010909d824 */ /* 0x100fe200078e0a1d */
[C---:B------:R-:W-:Y:S01]  /*5730*/  ISETP.GT.U32.AND P5, PT, R29.reuse, R14, PT ;  /* 0x0000000e1d00720c */ /* 0x040fe20003fa4070 */
[--C-:B------:R-:W-:Y:S01]  /*5740*/  @!P6 IMAD.IADD R2, R2, 0x1, -R29.reuse ;  /* 0x000000010202e824 */ /* 0x100fe200078e0a1d */
[C---:B------:R-:W-:Y:S01]  /*5750*/  ISETP.GT.U32.AND P0, PT, R29.reuse, R8, PT ;  /* 0x000000081d00720c */ /* 0x040fe20003f04070 */
[--C-:B------:R-:W-:Y:S01]  /*5760*/  @!P3 IMAD.IADD R16, R16, 0x1, -R29.reuse ;  /* 0x000000011010b824 */ /* 0x100fe200078e0a1d */
[----:B------:R-:W-:Y:S02]  /*5770*/  ISETP.GT.U32.AND P1, PT, R29, R6, PT ;  /* 0x000000061d00720c */ /* 0x000fe40003f24070 */
[----:B------:R0:W-:Y:S01]  /*5780*/  STL [R1+0x158], R2 ;  /* 0x0001580201007387 */ /* 0x0001e20000100800 */
[--C-:B------:R-:W-:Y:S02]  /*5790*/  @!P4 IMAD.IADD R15, R15, 0x1, -R29.reuse ;  /* 0x000000010f0fc824 */ /* 0x100fe400078e0a1d */
[--C-:B------:R-:W-:Y:S01]  /*57a0*/  @!P2 IMAD.IADD R12, R12, 0x1, -R29.reuse ;  /* 0x000000010c0ca824 */ /* 0x100fe200078e0a1d */
[----:B0-----:R-:W2:Y:S03]  /*57b0*/  LDL.LU R2, [R1+0xd0] ;  /* 0x0000d00001027983 */ /* 0x001ea60000300800 */
[--C-:B------:R-:W-:Y:S01]  /*57c0*/  @!P5 IMAD.IADD R14, R14, 0x1, -R29.reuse ;  /* 0x000000010e0ed824 */ /* 0x100fe200078e0a1d */
[----:B------:R0:W-:Y:S04]  /*57d0*/  STL [R1+0x148], R16 ;  /* 0x0001481001007387 */ /* 0x0001e80000100800 */
[----:B------:R-:W3:Y:S01]  /*57e0*/  LDL.LU R17, [R1+0xdc] ;  /* 0x0000dc0001117983 */ /* 0x000ee20000300800 */
[----:B------:R-:W-:Y:S01]  /*57f0*/  @!P0 IMAD.IADD R8, R8, 0x1, -R29 ;  /* 0x0000000108088824 */ /* 0x000fe200078e0a1d */
[----:B------:R-:W-:-:S02]  /*5800*/  ISETP.GT.U32.AND P0, PT, R29, R13, PT ;  /* 0x0000000d1d00720c */ /* 0x000fc40003f04070 */
[----:B------:R1:W-:Y:S01]  /*5810*/  STL [R1+0x150], R15 ;  /* 0x0001500f01007387 */ /* 0x0003e20000100800 */
[----:B------:R-:W-:-:S03]  /*5820*/  @!P1 IMAD.IADD R6, R6, 0x1, -R29 ;  /* 0x0000000106069824 */ /* 0x000fc600078e0a1d */
[----:B0-----:R-:W4:Y:S01]  /*5830*/  LDL.LU R16, [R1+0xe0] ;  /* 0x0000e00001107983 */ /* 0x001f220000300800 */
[----:B------:R-:W-:-:S03]  /*5840*/  ISETP.GT.U32.AND P1, PT, R29, R12, PT ;  /* 0x0000000c1d00720c */ /* 0x000fc60003f24070 */
[----:B------:R0:W-:Y:S04]  /*5850*/  STL [R1+0x120], R14 ;  /* 0x0001200e01007387 */ /* 0x0001e80000100800 */
[----:B-1----:R-:W2:Y:S01]  /*5860*/  LDL.LU R15, [R1+0xd4] ;  /* 0x0000d400010f7983 */ /* 0x002ea20000300800 */
[----:B------:R-:W-:-:S03]  /*5870*/  @!P0 IMAD.IADD R13, R13, 0x1, -R29 ;  /* 0x000000010d0d8824 */ /* 0x000fc600078e0a1d */
[----:B0-----:R-:W2:Y:S02]  /*5880*/  LDL.LU R14, [R1+0xd8] ;  /* 0x0000d800010e7983 */ /* 0x001ea40000300800 */
[----:B------:R-:W-:Y:S02]  /*5890*/  @!P1 IMAD.IADD R12, R12, 0x1, -R29 ;  /* 0x000000010c0c9824 */ /* 0x000fe400078e0a1d */
[----:B------:R0:W-:Y:S04]  /*58a0*/  STL [R1+0x134], R13 ;  /* 0x0001340d01007387 */ /* 0x0001e80000100800 */
[----:B0-----:R-:W2:Y:S04]  /*58b0*/  LDL.LU R13, [R1+0xbc] ;  /* 0x0000bc00010d7983 */ /* 0x001ea80000300800 */
[----:B------:R0:W-:Y:S04]  /*58c0*/  STL [R1+0x138], R12 ;  /* 0x0001380c01007387 */ /* 0x0001e80000100800 */
[----:B0-----:R-:W2:Y:S01]  /*58d0*/  LDL.LU R12, [R1+0xc8] ;  /* 0x0000c800010c7983 */ /* 0x001ea20000300800 */
[----:B------:R-:W-:Y:S01]  /*58e0*/  ISETP.GT.U32.AND P2, PT, R29, R28, PT ;  /* 0x0000001c1d00720c */ /* 0x000fe20003f44070 */
[----:B------:R-:W-:Y:S01]  /*58f0*/  IMAD.HI.U32 R26, R27, R23, RZ ;  /* 0x000000171b1a7227 */ /* 0x000fe200078e00ff */
[----:B------:R-:W-:-:S03]  /*5900*/  ISETP.GT.U32.AND P3, PT, R29, R19, PT ;  /* 0x000000131d00720c */ /* 0x000fc60003f64070 */
[----:B------:R-:W-:-:S08]  /*5910*/  IMAD.MOV R26, RZ, RZ, -R26 ;  /* 0x000000ffff1a7224 */ /* 0x000fd000078e0a1a */
[----:B------:R-:W-:Y:S01]  /*5920*/  @!P2 IMAD.IADD R28, R28, 0x1, -R29 ;  /* 0x000000011c1ca824 */ /* 0x000fe200078e0a1d */
[C---:B------:R-:W-:Y:S01]  /*5930*/  ISETP.GT.U32.AND P2, PT, R29.reuse, R20, PT ;  /* 0x000000141d00720c */ /* 0x040fe20003f44070 */
[----:B------:R-:W-:Y:S02]  /*5940*/  IMAD R23, R29, R26, R23 ;  /* 0x0000001a1d177224 */ /* 0x000fe400078e0217 */
[----:B------:R-:W-:Y:S01]  /*5950*/  IMAD.HI.U32 R26, R27, R25, RZ ;  /* 0x000000191b1a7227 */ /* 0x000fe200078e00ff */
[C---:B------:R-:W-:Y:S02]  /*5960*/  ISETP.GT.U32.AND P6, PT, R29.reuse, R28, PT ;  /* 0x0000001c1d00720c */ /* 0x040fe40003fc4070 */
[----:B------:R-:W-:Y:S01]  /*5970*/  ISETP.GT.U32.AND P4, PT, R29, R10, PT ;  /* 0x0000000a1d00720c */ /* 0x000fe20003f84070 */
[----:B------:R-:W-:Y:S02]  /*5980*/  IMAD.MOV R26, RZ, RZ, -R26 ;  /* 0x000000ffff1a7224 */ /* 0x000fe400078e0a1a */
[----:B------:R-:W-:-:S04]  /*5990*/  @!P3 IMAD.IADD R19, R19, 0x1, -R29 ;  /* 0x000000011313b824 */ /* 0x000fc800078e0a1d */
[----:B------:R-:W-:Y:S01]  /*59a0*/  @!P2 IMAD.IADD R20, R20, 0x1, -R29 ;  /* 0x000000011414a824 */ /* 0x000fe200078e0a1d */
[C---:B------:R-:W-:Y:S01]  /*59b0*/  ISETP.GT.U32.AND P2, PT, R29.reuse, R4, PT ;  /* 0x000000041d00720c */ /* 0x040fe20003f44070 */
[C---:B------:R-:W-:Y:S01]  /*59c0*/  IMAD R25, R29.reuse, R26, R25 ;  /* 0x0000001a1d197224 */ /* 0x040fe200078e0219 */
[----:B------:R-:W-:Y:S02]  /*59d0*/  IABS R26, R11 ;  /* 0x0000000b001a7213 */ /* 0x000fe40000000000 */
[C---:B------:R-:W-:Y:S01]  /*59e0*/  ISETP.GT.U32.AND P3, PT, R29.reuse, R18, PT ;  /* 0x000000121d00720c */ /* 0x040fe20003f64070 */
[----:B------:R-:W2:Y:S01]  /*59f0*/  LDL.LU R11, [R1+0xcc] ;  /* 0x0000cc00010b7983 */ /* 0x000ea20000300800 */
[C---:B------:R-:W-:Y:S01]  /*5a00*/  ISETP.GT.U32.AND P5, PT, R29.reuse, R9, PT ;  /* 0x000000091d00720c */ /* 0x040fe20003fa4070 */
[--C-:B------:R-:W-:Y:S01]  /*5a10*/  @!P6 IMAD.IADD R28, R28, 0x1, -R29.reuse ;  /* 0x000000011c1ce824 */ /* 0x100fe200078e0a1d */
[C---:B------:R-:W-:Y:S01]  /*5a20*/  ISETP.GT.U32.AND P0, PT, R29.reuse, R8, PT ;  /* 0x000000081d00720c */ /* 0x040fe20003f04070 */
[----:B------:R-:W-:Y:S01]  /*5a30*/  @!P4 IMAD.IADD R10, R10, 0x1, -R29 ;  /* 0x000000010a0ac824 */ /* 0x000fe200078e0a1d */
[----:B------:R-:W-:-:S03]  /*5a40*/  ISETP.GT.U32.AND P4, PT, R29, R7, PT ;  /* 0x000000071d00720c */ /* 0x000fc60003f84070 */
[----:B------:R-:W-:Y:S01]  /*5a50*/  @!P2 IMAD.IADD R4, R4, 0x1, -R29 ;  /* 0x000000010404a824 */ /* 0x000fe200078e0a1d */
[----:B------:R-:W-:-:S03]  /*5a60*/  ISETP.GT.U32.AND P1, PT, R29, R6, PT ;  /* 0x000000061d00720c */ /* 0x000fc60003f24070 */
[--C-:B------:R-:W-:Y:S02]  /*5a70*/  @!P3 IMAD.IADD R18, R18, 0x1, -R29.reuse ;  /* 0x000000011212b824 */ /* 0x100fe400078e0a1d */
[--C-:B------:R-:W-:Y:S01]  /*5a80*/  @!P5 IMAD.IADD R9, R9, 0x1, -R29.reuse ;  /* 0x000000010909d824 */ /* 0x100fe200078e0a1d */
[C---:B------:R-:W-:Y:S01]  /*5a90*/  ISETP.GT.U32.AND P5, PT, R29.reuse, R5, PT ;  /* 0x000000051d00720c */ /* 0x040fe20003fa4070 */
[--C-:B------:R-:W-:Y:S01]  /*5aa0*/  @!P0 IMAD.IADD R8, R8, 0x1, -R29.reuse ;  /* 0x0000000108088824 */ /* 0x100fe200078e0a1d */
[----:B------:R-:W-:Y:S01]  /*5ab0*/  ISETP.GT.U32.AND P0, PT, R29, R3, PT ;  /* 0x000000031d00720c */ /* 0x000fe20003f04070 */
[----:B------:R-:W-:Y:S01]  /*5ac0*/  STL [R1+0x128], R20 ;  /* 0x0001281401007387 */ /* 0x000fe20000100800 */
[----:B------:R-:W-:-:S03]  /*5ad0*/  @!P4 IMAD.IADD R7, R7, 0x1, -R29 ;  /* 0x000000010707c824 */ /* 0x000fc600078e0a1d */
[----:B------:R-:W-:Y:S01]  /*5ae0*/  STL [R1+0x130], R19 ;  /* 0x0001301301007387 */ /* 0x000fe20000100800 */
[----:B------:R-:W-:-:S03]  /*5af0*/  @!P1 IMAD.IADD R6, R6, 0x1, -R29 ;  /* 0x0000000106069824 */ /* 0x000fc600078e0a1d */
[----:B------:R-:W-:Y:S04]  /*5b00*/  STL [R1+0x104], R10 ;  /* 0x0001040a01007387 */ /* 0x000fe80000100800 */
[----:B------:R-:W-:Y:S01]  /*5b10*/  STL [R1+0x118], R9 ;  /* 0x0001180901007387 */ /* 0x000fe20000100800 */
[----:B------:R-:W-:-:S03]  /*5b20*/  @!P5 IMAD.IADD R5, R5, 0x1, -R29 ;  /* 0x000000010505d824 */ /* 0x000fc600078e0a1d */
[----:B------:R-:W-:Y:S04]  /*5b30*/  STL [R1+0x11c], R8 ;  /* 0x00011c0801007387 */ /* 0x000fe80000100800 */
[----:B------:R0:W-:Y:S01]  /*5b40*/  STL [R1+0x114], R28 ;  /* 0x0001141c01007387 */ /* 0x0001e20000100800 */
[----:B------:R-:W-:-:S03]  /*5b50*/  @!P0 IMAD.IADD R3, R3, 0x1, -R29 ;  /* 0x0000000103038824 */ /* 0x000fc600078e0a1d */
[----:B------:R1:W-:Y:S04]  /*5b60*/  STL [R1+0x110], R6 ;  /* 0x0001100601007387 */ /* 0x0003e80000100800 */
[----:B0-----:R-:W2:Y:S04]  /*5b70*/  LDL.LU R28, [R1+0xc0] ;  /* 0x0000c000011c7983 */ /* 0x001ea80000300800 */
[----:B------:R-:W2:Y:S04]  /*5b80*/  LDL.LU R10, [R1+0xc4] ;  /* 0x0000c400010a7983 */ /* 0x000ea80000300800 */
[----:B------:R-:W2:Y:S04]  /*5b90*/  LDL.LU R9, [R1+0xa8] ;  /* 0x0000a80001097983 */ /* 0x000ea80000300800 */
[----:B------:R-:W2:Y:S04]  /*5ba0*/  LDL.LU R8, [R1+0xb4] ;  /* 0x0000b40001087983 */ /* 0x000ea80000300800 */
[----:B-1----:R-:W2:Y:S01]  /*5bb0*/  LDL.LU R6, [R1+0xb8] ;  /* 0x0000b80001067983 */ /* 0x002ea20000300800 */
[----:B---3--:R-:W-:-:S02]  /*5bc0*/  ISETP.GT.U32.AND P6, PT, R29, R17, PT ;  /* 0x000000111d00720c */ /* 0x008fc40003fc4070 */
[C---:B----4-:R-:W-:Y:S02]  /*5bd0*/  ISETP.GT.U32.AND P2, PT, R29.reuse, R16, PT ;  /* 0x000000101d00720c */ /* 0x050fe40003f44070 */
[----:B--2---:R-:W-:-:S09]  /*5be0*/  ISETP.GT.U32.AND P3, PT, R29, R15, PT ;  /* 0x0000000f1d00720c */ /* 0x004fd20003f64070 */
[--C-:B------:R-:W-:Y:S01]  /*5bf0*/  @!P6 IMAD.IADD R17, R17, 0x1, -R29.reuse ;  /* 0x000000011111e824 */ /* 0x100fe200078e0a1d */
[C---:B------:R-:W-:Y:S02]  /*5c00*/  ISETP.GT.U32.AND P6, PT, R29.reuse, R4, PT ;  /* 0x000000041d00720c */ /* 0x040fe40003fc4070 */
[C---:B------:R-:W-:Y:S01]  /*5c10*/  ISETP.GT.U32.AND P4, PT, R29.reuse, R14, PT ;  /* 0x0000000e1d00720c */ /* 0x040fe20003f84070 */
[--C-:B------:R-:W-:Y:S01]  /*5c20*/  @!P2 IMAD.IADD R16, R16, 0x1, -R29.reuse ;  /* 0x000000011010a824 */ /* 0x100fe200078e0a1d */
[C---:B------:R-:W-:Y:S02]  /*5c30*/  ISETP.GT.U32.AND P2, PT, R29.reuse, R18, PT ;  /* 0x000000121d00720c */ /* 0x040fe40003f44070 */
[----:B------:R-:W-:Y:S01]  /*5c40*/  ISETP.GT.U32.AND P1, PT, R29, R2, PT ;  /* 0x000000021d00720c */ /* 0x000fe20003f24070 */
[----:B------:R-:W-:Y:S01]  /*5c50*/  @!P3 IMAD.IADD R15, R15, 0x1, -R29 ;  /* 0x000000010f0fb824 */ /* 0x000fe200078e0a1d */
[----:B------:R-:W-:-:S05]  /*5c60*/  ISETP.GT.U32.AND P3, PT, R29, R7, PT ;  /* 0x000000071d00720c */ /* 0x000fca0003f64070 */
[--C-:B------:R-:W-:Y:S01]  /*5c70*/  @!P6 IMAD.IADD R4, R4, 0x1, -R29.reuse ;  /* 0x000000010404e824 */ /* 0x100fe200078e0a1d */
[C---:B------:R-:W-:Y:S01]  /*5c80*/  ISETP.GT.U32.AND P5, PT, R29.reuse, R13, PT ;  /* 0x0000000d1d00720c */ /* 0x040fe20003fa4070 */
[--C-:B------:R-:W-:Y:S01]  /*5c90*/  @!P4 IMAD.IADD R14, R14, 0x1, -R29.reuse ;  /* 0x000000010e0ec824 */ /* 0x100fe200078e0a1d */
[C---:B------:R-:W-:Y:S01]  /*5ca0*/  ISETP.GT.U32.AND P4, PT, R29.reuse, R5, PT ;  /* 0x000000051d00720c */ /* 0x040fe20003f84070 */
[--C-:B------:R-:W-:Y:S01]  /*5cb0*/  @!P2 IMAD.IADD R18, R18, 0x1, -R29.reuse ;  /* 0x000000011212a824 */ /* 0x100fe200078e0a1d */
[----:B------:R0:W-:Y:S01]  /*5cc0*/  STL [R1+0xe4], R4 ;  /* 0x0000e40401007387 */ /* 0x0001e20000100800 */
[--C-:B------:R-:W-:Y:S01]  /*5cd0*/  @!P1 IMAD.IADD R2, R2, 0x1, -R29.reuse ;  /* 0x0000000102029824 */ /* 0x100fe200078e0a1d */
[----:B------:R-:W-:Y:S02]  /*5ce0*/  ISETP.GT.U32.AND P0, PT, R29, R12, PT ;  /* 0x0000000c1d00720c */ /* 0x000fe40003f04070 */
[----:B0-----:R-:W2:Y:S01]  /*5cf0*/  LDL.LU R4, [R1+0xac] ;  /* 0x0000ac0001047983 */ /* 0x001ea20000300800 */
[----:B------:R-:W-:-:S03]  /*5d00*/  @!P3 IMAD.IADD R7, R7, 0x1, -R29 ;  /* 0x000000010707b824 */ /* 0x000fc600078e0a1d */
[----:B------:R-:W3:Y:S01]  /*5d10*/  LDL.LU R20, [R1+0xb0] ;  /* 0x0000b00001147983 */ /* 0x000ee20000300800 */
[--C-:B------:R-:W-:Y:S01]  /*5d20*/  @!P5 IMAD.IADD R13, R13, 0x1, -R29.reuse ;  /* 0x000000010d0dd824 */ /* 0x100fe200078e0a1d */
[C---:B------:R-:W-:Y:S02]  /*5d30*/  ISETP.GT.U32.AND P5, PT, R29.reuse, R3, PT ;  /* 0x000000031d00720c */ /* 0x040fe40003fa4070 */
[----:B------:R0:W-:Y:S04]  /*5d40*/  STL [R1+0xf8], R18 ;  /* 0x0000f81201007387 */ /* 0x0001e80000100800 */
[----:B------:R-:W4:Y:S01]  /*5d50*/  LDL.LU R19, [R1+0x90] ;  /* 0x0000900001137983 */ /* 0x000f220000300800 */
[----:B------:R-:W-:Y:S01]  /*5d60*/  @!P0 IMAD.IADD R12, R12, 0x1, -R29 ;  /* 0x000000010c0c8824 */ /* 0x000fe200078e0a1d */
[----:B------:R-:W-:-:S02]  /*5d70*/  ISETP.GT.U32.AND P0, PT, R29, R2, PT ;  /* 0x000000021d00720c */ /* 0x000fc40003f04070 */
[----:B------:R1:W-:Y:S01]  /*5d80*/  STL [R1+0x100], R7 ;  /* 0x0001000701007387 */ /* 0x0003e20000100800 */
[----:B------:R-:W-:-:S03]  /*5d90*/  @!P4 IMAD.IADD R5, R5, 0x1, -R29 ;  /* 0x000000010505c824 */ /* 0x000fc600078e0a1d */
[----:B0-----:R-:W2:Y:S01]  /*5da0*/  LDL.LU R18, [R1+0xa0] ;  /* 0x0000a00001127983 */ /* 0x001ea20000300800 */
[----:B------:R-:W-:-:S03]  /*5db0*/  @!P5 IMAD.IADD R3, R3, 0x1, -R29 ;  /* 0x000000010303d824 */ /* 0x000fc600078e0a1d */
[----:B-1----:R-:W2:Y:S04]  /*5dc0*/  LDL.LU R7, [R1+0xa4] ;  /* 0x0000a40001077983 */ /* 0x002ea80000300800 */
[----:B------:R0:W-:Y:S01]  /*5dd0*/  STL [R1+0xf0], R5 ;  /* 0x0000f00501007387 */ /* 0x0001e20000100800 */
[----:B------:R-:W-:-:S03]  /*5de0*/  @!P0 IMAD.IADD R2, R2, 0x1, -R29 ;  /* 0x0000000102028824 */ /* 0x000fc600078e0a1d */
[----:B0-----:R-:W2:Y:S04]  /*5df0*/  LDL.LU R5, [R1+0x98] ;  /* 0x0000980001057983 */ /* 0x001ea80000300800 */
[----:B------:R0:W-:Y:S04]  /*5e00*/  STL [R1+0xf4], R3 ;  /* 0x0000f40301007387 */ /* 0x0001e80000100800 */
[----:B0-----:R-:W2:Y:S04]  /*5e10*/  LDL.LU R3, [R1+0x9c] ;  /* 0x00009c0001037983 */ /* 0x001ea80000300800 */
[----:B------:R0:W-:Y:S04]  /*5e20*/  STL [R1+0xd0], R2 ;  /* 0x0000d00201007387 */ /* 0x0001e80000100800 */
[----:B0-----:R-:W2:Y:S01]  /*5e30*/  LDL.LU R2, [R1+0x30] ;  /* 0x0000300001027983 */ /* 0x001ea20000300800 */
[----:B------:R-:W-:-:S02]  /*5e40*/  ISETP.GT.U32.AND P1, PT, R29, R11, PT ;  /* 0x0000000b1d00720c */ /* 0x000fc40003f24070 */
[----:B------:R-:W-:-:S11]  /*5e50*/  ISETP.GT.U32.AND P2, PT, R29, R16, PT ;  /* 0x000000101d00720c */ /* 0x000fd60003f44070 */
[--C-:B------:R-:W-:Y:S01]  /*5e60*/  @!P1 IMAD.IADD R11, R11, 0x1, -R29.reuse ;  /* 0x000000010b0b9824 */ /* 0x100fe200078e0a1d */
[C---:B------:R-:W-:Y:S02]  /*5e70*/  ISETP.GT.U32.AND P1, PT, R29.reuse, R17, PT ;  /* 0x000000111d00720c */ /* 0x040fe40003f24070 */
[C---:B------:R-:W-:Y:S02]  /*5e80*/  ISETP.GT.U32.AND P4, PT, R29.reuse, R14, PT ;  /* 0x0000000e1d00720c */ /* 0x040fe40003f84070 */
[C---:B------:R-:W-:Y:S02]  /*5e90*/  ISETP.GT.U32.AND P6, PT, R29.reuse, R11, PT ;  /* 0x0000000b1d00720c */ /* 0x040fe40003fc4070 */
[C---:B------:R-:W-:Y:S01]  /*5ea0*/  ISETP.GT.U32.AND P3, PT, R29.reuse, R15, PT ;  /* 0x0000000f1d00720c */ /* 0x040fe20003f64070 */
[----:B------:R-:W-:Y:S01]  /*5eb0*/  @!P2 IMAD.IADD R16, R16, 0x1, -R29 ;  /* 0x000000011010a824 */ /* 0x000fe200078e0a1d */
[----:B------:R-:W-:-:S05]  /*5ec0*/  ISETP.GT.U32.AND P2, PT, R29, R10, PT ;  /* 0x0000000a1d00720c */ /* 0x000fca0003f44070 */
[--C-:B------:R-:W-:Y:S01]  /*5ed0*/  @!P1 IMAD.IADD R17, R17, 0x1, -R29.reuse ;  /* 0x0000000111119824 */ /* 0x100fe200078e0a1d */
[C---:B------:R-:W-:Y:S02]  /*5ee0*/  ISETP.GT.U32.AND P1, PT, R29.reuse, R28, PT ;  /* 0x0000001c1d00720c */ /* 0x040fe40003f24070 */
[C---:B------:R-:W-:Y:S02]  /*5ef0*/  ISETP.GT.U32.AND P5, PT, R29.reuse, R13, PT ;  /* 0x0000000d1d00720c */ /* 0x040fe40003fa4070 */
[C---:B------:R-:W-:Y:S01]  /*5f00*/  ISETP.GT.U32.AND P0, PT, R29.reuse, R12, PT ;  /* 0x0000000c1d00720c */ /* 0x040fe20003f04070 */
[--C-:B------:R-:W-:Y:S01]  /*5f10*/  @!P4 IMAD.IADD R14, R14, 0x1, -R29.reuse ;  /* 0x000000010e0ec824 */ /* 0x100fe200078e0a1d */
[----:B------:R-:W-:Y:S01]  /*5f20*/  ISETP.GT.U32.AND P4, PT, R29, R8, PT ;  /* 0x000000081d00720c */ /* 0x000fe20003f84070 */
[--C-:B------:R-:W-:Y:S02]  /*5f30*/  @!P6 IMAD.IADD R11, R11, 0x1, -R29.reuse ;  /* 0x000000010b0be824 */ /* 0x100fe400078e0a1d */
[----:B------:R-:W-:Y:S01]  /*5f40*/  @!P3 IMAD.IADD R15, R15, 0x1, -R29 ;  /* 0x000000010f0fb824 */ /* 0x000fe200078e0a1d */
[----:B------:R-:W-:-:S03]  /*5f50*/  ISETP.GT.U32.AND P3, PT, R29, R9, PT ;  /* 0x000000091d00720c */ /* 0x000fc60003f64070 */
[--C-:B------:R-:W-:Y:S02]  /*5f60*/  @!P1 IMAD.IADD R28, R28, 0x1, -R29.reuse ;  /* 0x000000011c1c9824 */ /* 0x100fe400078e0a1d */
[--C-:B------:R-:W-:Y:S02]  /*5f70*/  @!P2 IMAD.IADD R10, R10, 0x1, -R29.reuse ;  /* 0x000000010a0aa824 */ /* 0x100fe400078e0a1d */
[--C-:B------:R-:W-:Y:S01]  /*5f80*/  @!P5 IMAD.IADD R13, R13, 0x1, -R29.reuse ;  /* 0x000000010d0dd824 */ /* 0x100fe200078e0a1d */
[----:B------:R-:W-:Y:S01]  /*5f90*/  ISETP.GT.U32.AND P5, PT, R29, R6, PT ;  /* 0x000000061d00720c */ /* 0x000fe20003fa4070 */
[--C-:B------:R-:W-:Y:S02]  /*5fa0*/  @!P0 IMAD.IADD R12, R12, 0x1, -R29.reuse ;  /* 0x000000010c0c8824 */ /* 0x100fe400078e0a1d */
[--C-:B------:R-:W-:Y:S02]  /*5fb0*/  @!P4 IMAD.IADD R8, R8, 0x1, -R29.reuse ;  /* 0x000000010808c824 */ /* 0x100fe400078e0a1d */
[--C-:B------:R-:W-:Y:S01]  /*5fc0*/  @!P3 IMAD.IADD R9, R9, 0x1, -R29.reuse ;  /* 0x000000010909b824 */ /* 0x100fe200078e0a1d */
[----:B------:R0:W-:Y:S04]  /*5fd0*/  STL [R1+0xdc], R17 ;  /* 0x0000dc1101007387 */ /* 0x0001e80000100800 */
[----:B------:R1:W-:Y:S04]  /*5fe0*/  STL [R1+0xe0], R16 ;  /* 0x0000e01001007387 */ /* 0x0003e80000100800 */
[----:B------:R0:W-:Y:S01]  /*5ff0*/  STL [R1+0xd4], R15 ;  /* 0x0000d40f01007387 */ /* 0x0001e20000100800 */
[----:B------:R-:W-:-:S03]  /*6000*/  @!P5 IMAD.IADD R6, R6, 0x1, -R29 ;  /* 0x000000010606d824 */ /* 0x000fc600078e0a1d */
[----:B------:R1:W-:Y:S04]  /*6010*/  STL [R1+0xd8], R14 ;  /* 0x0000d80e01007387 */ /* 0x0003e80000100800 */
[----:B------:R1:W-:Y:S04]  /*6020*/  STL [R1+0xbc], R13 ;  /* 0x0000bc0d01007387 */ /* 0x0003e80000100800 */
[----:B0-----:R-:W2:Y:S04]  /*6030*/  LDL.LU R17, [R1+0x80] ;  /* 0x0000800001117983 */ /* 0x001ea80000300800 */
[----:B------:R-:W-:Y:S04]  /*6040*/  STL [R1+0xc8], R12 ;  /* 0x0000c80c01007387 */ /* 0x000fe80000100800 */
[----:B-1----:R-:W2:Y:S04]  /*6050*/  LDL.LU R16, [R1+0x8c] ;  /* 0x00008c0001107983 */ /* 0x002ea80000300800 */
[----:B------:R-:W-:Y:S04]  /*6060*/  STL [R1+0xcc], R11 ;  /* 0x0000cc0b01007387 */ /* 0x000fe80000100800 */
[----:B------:R-:W2:Y:S04]  /*6070*/  LDL.LU R15, [R1+0x84] ;  /* 0x00008400010f7983 */ /* 0x000ea80000300800 */
[----:B------:R-:W2:Y:S04]  /*6080*/  LDL.LU R14, [R1+0x88] ;  /* 0x00008800010e7983 */ /* 0x000ea80000300800 */
[----:B------:R-:W2:Y:S01]  /*6090*/  LDL.LU R13, [R1+0x78] ;  /* 0x00007800010d7983 */ /* 0x000ea20000300800 */
[----:B---3--:R-:W-:-:S02]  /*60a0*/  ISETP.GT.U32.AND P6, PT, R29, R20, PT ;  /* 0x000000141d00720c */ /* 0x008fc40003fc4070 */
[C---:B----4-:R-:W-:Y:S02]  /*60b0*/  ISETP.GT.U32.AND P1, PT, R29.reuse, R19, PT ;  /* 0x000000131d00720c */ /* 0x050fe40003f24070 */
[C---:B--2---:R-:W-:Y:S02]  /*60c0*/  ISETP.GT.U32.AND P0, PT, R29.reuse, R4, PT ;  /* 0x000000041d00720c */ /* 0x044fe40003f04070 */
[----:B------:R-:W-:-:S07]  /*60d0*/  ISETP.GT.U32.AND P2, PT, R29, R18, PT ;  /* 0x000000121d00720c */ /* 0x000fce0003f44070 */
[--C-:B------:R-:W-:Y:S01]  /*60e0*/  @!P6 IMAD.IADD R20, R20, 0x1, -R29.reuse ;  /* 0x000000011414e824 */ /* 0x100fe200078e0a1d */
[----:B------:R-:W-:Y:S01]  /*60f0*/  ISETP.GT.U32.AND P6, PT, R29, R28, PT ;  /* 0x0000001c1d00720c */ /* 0x000fe20003fc4070 */
[--C-:B------:R-:W-:Y:S01]  /*6100*/  @!P1 IMAD.IADD R19, R19, 0x1, -R29.reuse ;  /* 0x0000000113139824 */ /* 0x100fe200078e0a1d */
[C---:B------:R-:W-:Y:S02]  /*6110*/  ISETP.GT.U32.AND P3, PT, R29.reuse, R7, PT ;  /* 0x000000071d00720c */ /* 0x040fe40003f64070 */
[C---:B------:R-:W-:Y:S01]  /*6120*/  ISETP.GT.U32.AND P1, PT, R29.reuse, R10, PT ;  /* 0x0000000a1d00720c */ /* 0x040fe20003f24070 */
[--C-:B------:R-:W-:Y:S02]  /*6130*/  @!P0 IMAD.IADD R4, R4, 0x1, -R29.reuse ;  /* 0x0000000104048824 */ /* 0x100fe400078e0a1d */
[----:B------:R-:W-:Y:S01]  /*6140*/  @!P2 IMAD.IADD R18, R18, 0x1, -R29 ;  /* 0x000000011212a824 */ /* 0x000fe200078e0a1d */
[C---:B------:R-:W-:Y:S02]  /*6150*/  ISETP.GT.U32.AND P4, PT, R29.reuse, R5, PT ;  /* 0x000000051d00720c */ /* 0x040fe40003f84070 */
[----:B------:R-:W-:-:S03]  /*6160*/  ISETP.GT.U32.AND P2, PT, R29, R9, PT ;  /* 0x000000091d00720c */ /* 0x000fc60003f44070 */
[--C-:B------:R-:W-:Y:S02]  /*6170*/  @!P6 IMAD.IADD R28, R28, 0x1, -R29.reuse ;  /* 0x000000011c1ce824 */ /* 0x100fe400078e0a1d */
[--C-:B------:R-:W-:Y:S01]  /*6180*/  @!P3 IMAD.IADD R7, R7, 0x1, -R29.reuse ;  /* 0x000000010707b824 */ /* 0x100fe200078e0a1d */
[C---:B------:R-:W-:Y:S01]  /*6190*/  ISETP.GT.U32.AND P3, PT, R29.reuse, R8, PT ;  /* 0x000000081d00720c */ /* 0x040fe20003f64070 */
[----:B------:R-:W-:Y:S01]  /*61a0*/  @!P1 IMAD.IADD R10, R10, 0x1, -R29 ;  /* 0x000000010a0a9824 */ /* 0x000fe200078e0a1d */
[----:B------:R-:W-:-:S03]  /*61b0*/  ISETP.GT.U32.AND P5, PT, R29, R3, PT ;  /* 0x000000031d00720c */ /* 0x000fc60003fa4070 */
[--C-:B------:R-:W-:Y:S01]  /*61c0*/  @!P4 IMAD.IADD R5, R5, 0x1, -R29.reuse ;  /* 0x000000010505c824 */ /* 0x100fe200078e0a1d */
[----:B------:R-:W-:Y:S01]  /*61d0*/  ISETP.GT.U32.AND P4, PT, R29, R6, PT ;  /* 0x000000061d00720c */ /* 0x000fe20003f84070 */
[----:B------:R0:W-:Y:S01]  /*61e0*/  STL [R1+0xc0], R28 ;  /* 0x0000c01c01007387 */ /* 0x0001e20000100800 */
[--C-:B------:R-:W-:Y:S01]  /*61f0*/  @!P2 IMAD.IADD R9, R9, 0x1, -R29.reuse ;  /* 0x000000010909a824 */ /* 0x100fe200078e0a1d */
[----:B------:R-:W-:Y:S02]  /*6200*/  ISETP.GT.U32.AND P0, PT, R29, R2, PT ;  /* 0x000000021d00720c */ /* 0x000fe40003f04070 */
[----:B0-----:R-:W2:Y:S04]  /*6210*/  LDL.LU R28, [R1+0x7c] ;  /* 0x00007c00011c7983 */ /* 0x001ea80000300800 */
[----:B------:R-:W-:Y:S01]  /*6220*/  @!P5 IMAD.IADD R3, R3, 0x1, -R29 ;  /* 0x000000010303d824 */ /* 0x000fe200078e0a1d */
[----:B------:R-:W3:Y:S01]  /*6230*/  LDL.LU R12, [R1+0x1b4] ;  /* 0x0001b400010c7983 */ /* 0x000ee20000300800 */
[----:B------:R-:W-:-:S03]  /*6240*/  ISETP.GT.U32.AND P5, PT, R29, R4, PT ;  /* 0x000000041d00720c */ /* 0x000fc60003fa4070 */
[----:B------:R0:W-:Y:S04]  /*6250*/  STL [R1+0xc4], R10 ;  /* 0x0000c40a01007387 */ /* 0x0001e80000100800 */
[----:B------:R-:W4:Y:S01]  /*6260*/  LDL.LU R11, [R1+0x1a4] ;  /* 0x0001a400010b7983 */ /* 0x000f220000300800 */
[--C-:B------:R-:W-:Y:S01]  /*6270*/  @!P0 IMAD.IADD R2, R2, 0x1, -R29.reuse ;  /* 0x0000000102028824 */ /* 0x100fe200078e0a1d */
[C---:B------:R-:W-:Y:S02]  /*6280*/  ISETP.GT.U32.AND P0, PT, R29.reuse, R20, PT ;  /* 0x000000141d00720c */ /* 0x040fe40003f04070 */
[----:B------:R1:W-:Y:S01]  /*6290*/  STL [R1+0xa8], R9 ;  /* 0x0000a80901007387 */ /* 0x0003e20000100800 */
[C---:B------:R-:W-:Y:S01]  /*62a0*/  ISETP.GT.U32.AND P1, PT, R29.reuse, R19, PT ;  /* 0x000000131d00720c */ /* 0x040fe20003f24070 */
[--C-:B------:R-:W-:Y:S01]  /*62b0*/  @!P4 IMAD.IADD R6, R6, 0x1, -R29.reuse ;  /* 0x000000010606c824 */ /* 0x100fe200078e0a1d */
[C---:B------:R-:W-:Y:S01]  /*62c0*/  ISETP.GT.U32.AND P2, PT, R29.reuse, R18, PT ;  /* 0x000000121d00720c */ /* 0x040fe20003f44070 */
[----:B0-----:R-:W2:Y:S01]  /*62d0*/  LDL.LU R10, [R1+0x1a8] ;  /* 0x0001a800010a7983 */ /* 0x001ea20000300800 */
[----:B------:R-:W-:Y:S01]  /*62e0*/  @!P3 IMAD.IADD R8, R8, 0x1, -R29 ;  /* 0x000000010808b824 */ /* 0x000fe200078e0a1d */
[----:B------:R-:W-:-:S02]  /*62f0*/  ISETP.GT.U32.AND P4, PT, R29, R5, PT ;  /* 0x000000051d00720c */ /* 0x000fc40003f84070 */
[----:B------:R-:W-:Y:S01]  /*6300*/  ISETP.GT.U32.AND P3, PT, R29, R7, PT ;  /* 0x000000071d00720c */ /* 0x000fe20003f64070 */
[----:B-1----:R-:W2:Y:S01]  /*6310*/  LDL.LU R9, [R1+0x174] ;  /* 0x0001740001097983 */ /* 0x002ea20000300800 */
[----:B------:R-:W-:-:S03]  /*6320*/  @!P5 IMAD.IADD R4, R4, 0x1, -R29 ;  /* 0x000000010404d824 */ /* 0x000fc600078e0a1d */
[----:B------:R0:W-:Y:S01]  /*6330*/  STL [R1+0xb4], R8 ;  /* 0x0000b40801007387 */ /* 0x0001e20000100800 */
[--C-:B------:R-:W-:Y:S02]  /*6340*/  @!P0 IMAD.IADD R20, R20, 0x1, -R29.reuse ;  /* 0x0000000114148824 */ /* 0x100fe400078e0a1d */
[--C-:B------:R-:W-:Y:S01]  /*6350*/  @!P1 IMAD.IADD R19, R19, 0x1, -R29.reuse ;  /* 0x0000000113139824 */ /* 0x100fe200078e0a1d */
[----:B0-----:R-:W2:Y:S01]  /*6360*/  LDL.LU R8, [R1+0x194] ;  /* 0x0001940001087983 */ /* 0x001ea20000300800 */
[----:B------:R-:W-:-:S03]  /*6370*/  @!P2 IMAD.IADD R18, R18, 0x1, -R29 ;  /* 0x000000011212a824 */ /* 0x000fc600078e0a1d */
[----:B------:R0:W-:Y:S01]  /*6380*/  STL [R1+0xb8], R6 ;  /* 0x0000b80601007387 */ /* 0x0001e20000100800 */
[--C-:B------:R-:W-:Y:S02]  /*6390*/  @!P4 IMAD.IADD R5, R5, 0x1, -R29.reuse ;  /* 0x000000010505c824 */ /* 0x100fe400078e0a1d */
[----:B------:R-:W-:Y:S01]  /*63a0*/  @!P3 IMAD.IADD R7, R7, 0x1, -R29 ;  /* 0x000000010707b824 */ /* 0x000fe200078e0a1d */
[----:B0-----:R-:W2:Y:S04]  /*63b0*/  LDL.LU R6, [R1+0x198] ;  /* 0x0001980001067983 */ /* 0x001ea80000300800 */
[----:B------:R0:W-:Y:S04]  /*63c0*/  STL [R1+0xac], R4 ;  /* 0x0000ac0401007387 */ /* 0x0001e80000100800 */
[----:B0-----:R-:W2:Y:S04]  /*63d0*/  LDL.LU R4, [R1+0x180] ;  /* 0x0001800001047983 */ /* 0x001ea80000300800 */
[----:B------:R-:W-:Y:S04]  /*63e0*/  STL [R1+0xb0], R20 ;  /* 0x0000b01401007387 */ /* 0x000fe80000100800 */
[----:B------:R-:W-:Y:S04]  /*63f0*/  STL [R1+0x90], R19 ;  /* 0x0000901301007387 */ /* 0x000fe80000100800 */
[----:B------:R-:W-:Y:S04]  /*6400*/  STL [R1+0xa0], R18 ;  /* 0x0000a01201007387 */ /* 0x000fe80000100800 */
[----:B------:R0:W-:Y:S04]  /*6410*/  STL [R1+0x98], R5 ;  /* 0x0000980501007387 */ /* 0x0001e80000100800 */
[----:B------:R-:W-:Y:S04]  /*6420*/  STL [R1+0xa4], R7 ;  /* 0x0000a40701007387 */ /* 0x000fe80000100800 */
[----:B0-----:R-:W2:Y:S01]  /*6430*/  LDL R5, [R1+0x6c4] ;  /* 0x0006c40001057983 */ /* 0x001ea20000100800 */
[----:B------:R-:W-:-:S02]  /*6440*/  ISETP.GT.U32.AND P6, PT, R29, R2, PT ;  /* 0x000000021d00720c */ /* 0x000fc40003fc4070 */
[C---:B------:R-:W-:Y:S02]  /*6450*/  ISETP.GT.U32.AND P0, PT, R29.reuse, R17, PT ;  /* 0x000000111d00720c */ /* 0x040fe40003f04070 */
[C---:B------:R-:W-:Y:S02]  /*6460*/  ISETP.GT.U32.AND P1, PT, R29.reuse, R16, PT ;  /* 0x000000101d00720c */ /* 0x040fe40003f24070 */
[C---:B------:R-:W-:Y:S02]  /*6470*/  ISETP.GT.U32.AND P2, PT, R29.reuse, R15, PT ;  /* 0x0000000f1d00720c */ /* 0x040fe40003f44070 */
[----:B------:R-:W-:-:S05]  /*6480*/  ISETP.GT.U32.AND P3, PT, R29, R14, PT ;  /* 0x0000000e1d00720c */ /* 0x000fca0003f64070 */
[--C-:B------:R-:W-:Y:S02]  /*6490*/  @!P6 IMAD.IADD R2, R2, 0x1, -R29.reuse ;  /* 0x000000010202e824 */ /* 0x100fe400078e0a1d */
[--C-:B------:R-:W-:Y:S02]  /*64a0*/  @!P0 IMAD.IADD R17, R17, 0x1, -R29.reuse ;  /* 0x0000000111118824 */ /* 0x100fe400078e0a1d */
[--C-:B------:R-:W-:Y:S01]  /*64b0*/  @!P1 IMAD.IADD R16, R16, 0x1, -R29.reuse ;  /* 0x0000000110109824 */ /* 0x100fe200078e0a1d */
[----:B------:R-:W-:Y:S01]  /*64c0*/  ISETP.GT.U32.AND P5, PT, R29, R3, PT ;  /* 0x000000031d00720c */ /* 0x000fe20003fa4070 */
[--C-:B------:R-:W-:Y:S01]  /*64d0*/  @!P2 IMAD.IADD R15, R15, 0x1, -R29.reuse ;  /* 0x000000010f0fa824 */ /* 0x100fe200078e0a1d */
[----:B------:R-:W-:Y:S01]  /*64e0*/  ISETP.GT.U32.AND P4, PT, R29, R13, PT ;  /* 0x0000000d1d00720c */ /* 0x000fe20003f84070 */
[----:B------:R-:W-:Y:S02]  /*64f0*/  @!P3 IMAD.IADD R14, R14, 0x1, -R29 ;  /* 0x000000010e0eb824 */ /* 0x000fe400078e0a1d */
[----:B------:R-:W-:Y:S01]  /*6500*/  IMAD.HI.U32 R0, R27, R26, RZ ;  /* 0x0000001a1b007227 */ /* 0x000fe200078e00ff */
[----:B------:R0:W-:Y:S03]  /*6510*/  STL [R1+0x30], R2 ;  /* 0x0000300201007387 */ /* 0x0001e60000100800 */
[----:B------:R-:W-:-:S04]  /*6520*/  IMAD.MOV R0, RZ, RZ, -R0 ;  /* 0x000000ffff007224 */ /* 0x000fc800078e0a00 */
[--C-:B------:R-:W-:Y:S02]  /*6530*/  @!P5 IMAD.IADD R3, R3, 0x1, -R29.reuse ;  /* 0x000000010303d824 */ /* 0x100fe400078e0a1d */
[----:B------:R-:W-:-:S03]  /*6540*/  @!P4 IMAD.IADD R13, R13, 0x1, -R29 ;  /* 0x000000010d0dc824 */ /* 0x000fc600078e0a1d */
[----:B------:R1:W-:Y:S01]  /*6550*/  STL [R1+0x9c], R3 ;  /* 0x00009c0301007387 */ /* 0x0003e20000100800 */
[----:B------:R-:W-:-:S03]  /*6560*/  IMAD R26, R29, R0, R26 ;  /* 0x000000001d1a7224 */ /* 0x000fc600078e021a */
[----:B0-----:R-:W2:Y:S04]  /*6570*/  LDL.LU R2, [R1+0x184] ;  /* 0x0001840001027983 */ /* 0x001ea80000300800 */
[----:B-1----:R-:W2:Y:S01]  /*6580*/  LDL.LU R3, [R1+0x13c] ;  /* 0x00013c0001037983 */ /* 0x002ea20000300800 */
[C---:B---3--:R-:W-:Y:S02]  /*6590*/  ISETP.GT.U32.AND P6, PT, R29.reuse, R12, PT ;  /* 0x0000000c1d00720c */ /* 0x048fe40003fc4070 */
[C---:B----4-:R-:W-:Y:S02]  /*65a0*/  ISETP.GT.U32.AND P0, PT, R29.reuse, R11, PT ;  /* 0x0000000b1d00720c */ /* 0x050fe40003f04070 */
[C---:B--2---:R-:W-:Y:S02]  /*65b0*/  ISETP.GT.U32.AND P1, PT, R29.reuse, R10, PT ;  /* 0x0000000a1d00720c */ /* 0x044fe40003f24070 */
[----:B------:R-:W-:-:S07]  /*65c0*/  ISETP.GT.U32.AND P2, PT, R29, R9, PT ;  /* 0x000000091d00720c */ /* 0x000fce0003f44070 */
[--C-:B------:R-:W-:Y:S01]  /*65d0*/  @!P6 IMAD.IADD R12, R12, 0x1, -R29.reuse ;  /* 0x000000010c0ce824 */ /* 0x100fe200078e0a1d */
[----:B------:R-:W-:Y:S01]  /*65e0*/  ISETP.GT.U32.AND P6, PT, R29, R17, PT ;  /* 0x000000111d00720c */ /* 0x000fe20003fc4070 */
[--C-:B------:R-:W-:Y:S01]  /*65f0*/  @!P0 IMAD.IADD R11, R11, 0x1, -R29.reuse ;  /* 0x000000010b0b8824 */ /* 0x100fe200078e0a1d */
[C---:B------:R-:W-:Y:S01]  /*6600*/  ISETP.GT.U32.AND P0, PT, R29.reuse, R16, PT ;  /* 0x000000101d00720c */ /* 0x040fe20003f04070 */
[--C-:B------:R-:W-:Y:S01]  /*6610*/  @!P1 IMAD.IADD R10, R10, 0x1, -R29.reuse ;  /* 0x000000010a0a9824 */ /* 0x100fe200078e0a1d */
[C---:B------:R-:W-:Y:S02]  /*6620*/  ISETP.GT.U32.AND P1, PT, R29.reuse, R15, PT ;  /* 0x0000000f1d00720c */ /* 0x040fe40003f24070 */
[----:B------:R-:W-:Y:S01]  /*6630*/  ISETP.GT.U32.AND P3, PT, R29, R8, PT ;  /* 0x000000081d00720c */ /* 0x000fe20003f64070 */
[----:B------:R-:W-:Y:S01]  /*6640*/  @!P2 IMAD.IADD R9, R9, 0x1, -R29 ;  /* 0x000000010909a824 */ /* 0x000fe200078e0a1d */
[----:B------:R-:W-:-:S05]  /*6650*/  ISETP.GT.U32.AND P2, PT, R29, R14, PT ;  /* 0x0000000e1d00720c */ /* 0x000fca0003f44070 */
[--C-:B------:R-:W-:Y:S01]  /*6660*/  @!P6 IMAD.IADD R17, R17, 0x1, -R29.reuse ;  /* 0x000000011111e824 */ /* 0x100fe200078e0a1d */
[----:B------:R-:W-:Y:S01]  /*6670*/  ISETP.GT.U32.AND P5, PT, R29, R28, PT ;  /* 0x0000001c1d00720c */ /* 0x000fe20003fa4070 */
[--C-:B------:R-:W-:Y:S02]  /*6680*/  @!P0 IMAD.IADD R16, R16, 0x1, -R29.reuse ;  /* 0x0000000110108824 */ /* 0x100fe400078e0a1d */
[--C-:B------:R-:W-:Y:S02]  /*6690*/  @!P1 IMAD.IADD R15, R15, 0x1, -R29.reuse ;  /* 0x000000010f0f9824 */ /* 0x100fe400078e0a1d */
[--C-:B------:R-:W-:Y:S01]  /*66a0*/  @!P3 IMAD.IADD R8, R8, 0x1, -R29.reuse ;  /* 0x000000010808b824 */ /* 0x100fe200078e0a1d */
[C---:B------:R-:W-:Y:S01]  /*66b0*/  ISETP.GT.U32.AND P3, PT, R29.reuse, R13, PT ;  /* 0x0000000d1d00720c */ /* 0x040fe20003f64070 */
[----:B------:R-:W-:Y:S01]  /*66c0*/  @!P2 IMAD.IADD R14, R14, 0x1, -R29 ;  /* 0x000000010e0ea824 */ /* 0x000fe200078e0a1d */
[----:B------:R-:W-:-:S05]  /*66d0*/  ISETP.GT.U32.AND P4, PT, R29, R6, PT ;  /* 0x000000061d00720c */ /* 0x000fca0003f84070 */
[----:B------:R-:W-:-:S06]  /*66e0*/  @!P5 IMAD.IADD R28, R28, 0x1, -R29 ;  /* 0x000000011c1cd824 */ /* 0x000fcc00078e0a1d */
[--C-:B------:R-:W-:Y:S02]  /*66f0*/  @!P3 IMAD.IADD R13, R13, 0x1, -R29.reuse ;  /* 0x000000010d0db824 */ /* 0x100fe400078e0a1d */
[--C-:B------:R-:W-:Y:S01]  /*6700*/  @!P4 IMAD.IADD R6, R6, 0x1, -R29.reuse ;  /* 0x000000010606c824 */ /* 0x100fe200078e0a1d */
[----:B------:R-:W-:Y:S02]  /*6710*/  ISETP.GT.U32.AND P4, PT, R29, R28, PT ;  /* 0x0000001c1d00720c */ /* 0x000fe40003f84070 */
[----:B------:R-:W-:Y:S02]  /*6720*/  IABS R0, R5 ;  /* 0x0000000500007213 */ /* 0x000fe40000000000 */
[----:B------:R-:W2:Y:S04]  /*6730*/  LDL.LU R5, [R1+0x160] ;  /* 0x0001600001057983 */ /* 0x000ea80000300800 */
[----:B------:R-:W3:Y:S04]  /*6740*/  LDL.LU R7, [R1+0x164] ;  /* 0x0001640001077983 */ /* 0x000ee80000300800 */
[----:B------:R-:W4:Y:S04]  /*6750*/  LDL.LU R21, [R1+0x144] ;  /* 0x0001440001157983 */ /* 0x000f280000300800 */
[----:B------:R-:W4:Y:S04]  /*6760*/  LDL.LU R20, [R1+0x14c] ;  /* 0x00014c0001147983 */ /* 0x000f280000300800 */
[----:B------:R0:W-:Y:S04]  /*6770*/  STL [R1+0x80], R17 ;  /* 0x0000801101007387 */ /* 0x0001e80000100800 */
[----:B------:R1:W-:Y:S04]  /*6780*/  STL [R1+0x8c], R16 ;  /* 0x00008c1001007387 */ /* 0x0003e80000100800 */
[----:B------:R-:W4:Y:S04]  /*6790*/  LDL.LU R19, [R1+0xfc] ;  /* 0x0000fc0001137983 */ /* 0x000f280000300800 */
[----:B------:R0:W-:Y:S04]  /*67a0*/  STL [R1+0x84], R15 ;  /* 0x0000840f01007387 */ /* 0x0001e80000100800 */
[----:B------:R1:W-:Y:S04]  /*67b0*/  STL [R1+0x88], R14 ;  /* 0x0000880e01007387 */ /* 0x0003e80000100800 */
[----:B------:R-:W4:Y:S04]  /*67c0*/  LDL.LU R18, [R1+0x124] ;  /* 0x0001240001127983 */ /* 0x000f280000300800 */
[----:B0-----:R-:W4:Y:S04]  /*67d0*/  LDL.LU R17, [R1+0x12c] ;  /* 0x00012c0001117983 */ /* 0x001f280000300800 */
[----:B------:R-:W-:Y:S04]  /*67e0*/  STL [R1+0x78], R13 ;  /* 0x0000780d01007387 */ /* 0x000fe80000100800 */
[----:B-1----:R-:W4:Y:S01]  /*67f0*/  LDL.LU R16, [R1+0x108] ;  /* 0x0001080001107983 */ /* 0x002f220000300800 */
[----:B------:R-:W-:-:S03]  /*6800*/  @!P4 IMAD.IADD R28, R28, 0x1, -R29 ;  /* 0x000000011c1cc824 */ /* 0x000fc600078e0a1d */
[----:B------:R-:W4:Y:S04]  /*6810*/  LDL.LU R15, [R1+0x10c] ;  /* 0x00010c00010f7983 */ /* 0x000f280000300800 */
[----:B------:R0:W-:Y:S04]  /*6820*/  STL [R1+0x7c], R28 ;  /* 0x00007c1c01007387 */ /* 0x0001e80000100800 */
[----:B------:R-:W4:Y:S04]  /*6830*/  LDL.LU R14, [R1+0x2c] ;  /* 0x00002c00010e7983 */ /* 0x000f280000300800 */
[----:B0-----:R-:W4:Y:S01]  /*6840*/  LDL.LU R28, [R1+0xe8] ;  /* 0x0000e800011c7983 */ /* 0x001f220000300800 */
[----:B------:R-:W-:-:S02]  /*6850*/  ISETP.GT.U32.AND P5, PT, R29, R4, PT ;  /* 0x000000041d00720c */ /* 0x000fc40003fa4070 */
[C---:B------:R-:W-:Y:S02]  /*6860*/  ISETP.GT.U32.AND P6, PT, R29.reuse, R12, PT ;  /* 0x0000000c1d00720c */ /* 0x040fe40003fc4070 */
[C---:B------:R-:W-:Y:S02]  /*6870*/  ISETP.GT.U32.AND P0, PT, R29.reuse, R11, PT ;  /* 0x0000000b1d00720c */ /* 0x040fe40003f04070 */
[----:B------:R-:W-:-:S07]  /*6880*/  ISETP.GT.U32.AND P1, PT, R29, R10, PT ;  /* 0x0000000a1d00720c */ /* 0x000fce0003f24070 */
[----:B------:R-:W-:-:S05]  /*6890*/  @!P5 IMAD.IADD R4, R4, 0x1, -R29 ;  /* 0x000000010404d824 */ /* 0x000fca00078e0a1d */
[C---:B------:R-:W-:Y:S01]  /*68a0*/  ISETP.GT.U32.AND P5, PT, R29.reuse, R4, PT ;  /* 0x000000041d00720c */ /* 0x040fe20003fa4070 */
[--C-:B------:R-:W-:Y:S01]  /*68b0*/  @!P6 IMAD.IADD R12, R12, 0x1, -R29.reuse ;  /* 0x000000010c0ce824 */ /* 0x100fe200078e0a1d */
[----:B------:R-:W-:Y:S01]  /*68c0*/  ISETP.GT.U32.AND P6, PT, R29, R2, PT ;  /* 0x000000021d00720c */ /* 0x000fe20003fc4070 */
[--C-:B------:R-:W-:Y:S01]  /*68d0*/  @!P0 IMAD.IADD R11, R11, 0x1, -R29.reuse ;  /* 0x000000010b0b8824 */ /* 0x100fe200078e0a1d */
[C---:B------:R-:W-:Y:S02]  /*68e0*/  ISETP.GT.U32.AND P2, PT, R29.reuse, R9, PT ;  /* 0x000000091d00720c */ /* 0x040fe40003f44070 */
[C---:B------:R-:W-:Y:S01]  /*68f0*/  ISETP.GT.U32.AND P0, PT, R29.reuse, R3, PT ;  /* 0x000000031d00720c */ /* 0x040fe20003f04070 */
[----:B------:R-:W-:Y:S01]  /*6900*/  @!P1 IMAD.IADD R10, R10, 0x1, -R29 ;  /* 0x000000010a0a9824 */ /* 0x000fe200078e0a1d */
[----:B------:R-:W-:-:S05]  /*6910*/  ISETP.GT.U32.AND P3, PT, R29, R8, PT ;  /* 0x000000081d00720c */ /* 0x000fca0003f64070 */
[--C-:B------:R-:W-:Y:S01]  /*6920*/  @!P5 IMAD.IADD R4, R4, 0x1, -R29.reuse ;  /* 0x000000010404d824 */ /* 0x100fe200078e0a1d */
[----:B------:R-:W-:Y:S01]  /*6930*/  ISETP.GT.U32.AND P4, PT, R29, R6, PT ;  /* 0x000000061d00720c */ /* 0x000fe20003f84070 */
[--C-:B------:R-:W-:Y:S02]  /*6940*/  @!P6 IMAD.IADD R2, R2, 0x1, -R29.reuse ;  /* 0x000000010202e824 */ /* 0x100fe400078e0a1d */
[--C-:B------:R-:W-:Y:S02]  /*6950*/  @!P2 IMAD.IADD R9, R9, 0x1, -R29.reuse ;  /* 0x000000010909a824 */ /* 0x100fe400078e0a1d */
[--C-:B------:R-:W-:Y:S02]  /*6960*/  @!P0 IMAD.IADD R3, R3, 0x1, -R29.reuse ;  /* 0x0000000103038824 */ /* 0x100fe400078e0a1d */
[--C-:B------:R-:W-:Y:S01]  /*6970*/  @!P3 IMAD.IADD R8, R8, 0x1, -R29.reuse ;  /* 0x000000010808b824 */ /* 0x100fe200078e0a1d */
[----:B------:R0:W-:Y:S05]  /*6980*/  STL [R1+0x1b4], R12 ;  /* 0x0001b40c01007387 */ /* 0x0001ea0000100800 */
[----:B------:R-:W-:Y:S01]  /*6990*/  @!P4 IMAD.IADD R6, R6, 0x1, -R29 ;  /* 0x000000010606c824 */ /* 0x000fe200078e0a1d */
[----:B------:R1:W-:Y:S04]  /*69a0*/  STL [R1+0x1a4], R11 ;  /* 0x0001a40b01007387 */ /* 0x0003e80000100800 */
[----:B------:R0:W-:Y:S04]  /*69b0*/  STL [R1+0x1a8], R10 ;  /* 0x0001a80a01007387 */ /* 0x0001e80000100800 */
[----:B------:R1:W-:Y:S04]  /*69c0*/  STL [R1+0x174], R9 ;  /* 0x0001740901007387 */ /* 0x0003e80000100800 */
[----:B------:R1:W-:Y:S04]  /*69d0*/  STL [R1+0x194], R8 ;  /* 0x0001940801007387 */ /* 0x0003e80000100800 */
[----:B0-----:R-:W4:Y:S04]  /*69e0*/  LDL.LU R12, [R1+0xec] ;  /* 0x0000ec00010c7983 */ /* 0x001f280000300800 */
[----:B------:R-:W-:Y:S01]  /*69f0*/  STL [R1+0x198], R6 ;  /* 0x0001980601007387 */ /* 0x000fe20000100800 */
[----:B------:R-:W-:-:S03]  /*6a00*/  IMAD.MOV.U32 R13, RZ, RZ, R0 ;  /* 0x000000ffff0d7224 */ /* 0x000fc600078e0000 */
[----:B-1----:R-:W4:Y:S04]  /*6a10*/  LDL.LU R11, [R1+0x28] ;  /* 0x00002800010b7983 */ /* 0x002f280000300800 */
[----:B------:R-:W4:Y:S04]  /*6a20*/  LDL.LU R10, [R1+0x24] ;  /* 0x00002400010a7983 */ /* 0x000f280000300800 */
[----:B------:R-:W-:Y:S04]  /*6a30*/  STL [R1+0x180], R4 ;  /* 0x0001800401007387 */ /* 0x000fe80000100800 */
[----:B------:R-:W4:Y:S04]  /*6a40*/  LDL.LU R9, [R1+0x20] ;  /* 0x0000200001097983 */ /* 0x000f280000300800 */
[----:B------:R-:W4:Y:S04]  /*6a50*/  LDL.LU R0, [R1+0x1c] ;  /* 0x00001c0001007983 */ /* 0x000f280000300800 */
[----:B------:R-:W4:Y:S01]  /*6a60*/  LDL.LU R8, [R1+0x18] ;  /* 0x0000180001087983 */ /* 0x000f220000300800 */
[----:B--2---:R-:W-:-:S02]  /*6a70*/  ISETP.GT.U32.AND P1, PT, R29, R5, PT ;  /* 0x000000051d00720c */ /* 0x004fc40003f24070 */
[----:B---3--:R-:W-:-:S11]  /*6a80*/  ISETP.GT.U32.AND P2, PT, R29, R7, PT ;  /* 0x000000071d00720c */ /* 0x008fd60003f44070 */
[----:B------:R-:W-:Y:S01]  /*6a90*/  @!P1 IMAD.IADD R5, R5, 0x1, -R29 ;  /* 0x0000000105059824 */ /* 0x000fe200078e0a1d */
[C---:B----4-:R-:W-:Y:S02]  /*6aa0*/  ISETP.GT.U32.AND P5, PT, R29.reuse, R19, PT ;  /* 0x000000131d00720c */ /* 0x050fe40003fa4070 */
[C---:B------:R-:W-:Y:S02]  /*6ab0*/  ISETP.GT.U32.AND P6, PT, R29.reuse, R18, PT ;  /* 0x000000121d00720c */ /* 0x040fe40003fc4070 */
[----:B------:R-:W-:-:S09]  /*6ac0*/  ISETP.GT.U32.AND P0, PT, R29, R17, PT ;  /* 0x000000111d00720c */ /* 0x000fd20003f04070 */
[--C-:B------:R-:W-:Y:S01]  /*6ad0*/  @!P5 IMAD.IADD R19, R19, 0x1, -R29.reuse ;  /* 0x000000011313d824 */ /* 0x100fe200078e0a1d */
[C---:B------:R-:W-:Y:S02]  /*6ae0*/  ISETP.GT.U32.AND P5, PT, R29.reuse, R2, PT ;  /* 0x000000021d00720c */ /* 0x040fe40003fa4070 */
[C---:B------:R-:W-:Y:S01]  /*6af0*/  ISETP.GT.U32.AND P1, PT, R29.reuse, R16, PT ;  /* 0x000000101d00720c */ /* 0x040fe20003f24070 */
[--C-:B------:R-:W-:Y:S01]  /*6b00*/  @!P6 IMAD.IADD R18, R18, 0x1, -R29.reuse ;  /* 0x000000011212e824 */ /* 0x100fe200078e0a1d */
[C---:B------:R-:W-:Y:S02]  /*6b10*/  ISETP.GT.U32.AND P3, PT, R29.reuse, R21, PT ;  /* 0x000000151d00720c */ /* 0x040fe40003f64070 */
[C---:B------:R-:W-:Y:S02]  /*6b20*/  ISETP.GT.U32.AND P4, PT, R29.reuse, R20, PT ;  /* 0x000000141d00720c */ /* 0x040fe40003f84070 */
[----:B------:R-:W-:Y:S01]  /*6b30*/  ISETP.GT.U32.AND P6, PT, R29, R3, PT ;  /* 0x000000031d00720c */ /* 0x000fe20003fc4070 */
[----:B------:R-:W-:-:S02]  /*6b40*/  @!P2 IMAD.IADD R7, R7, 0x1, -R29 ;  /* 0x000000010707a824 */ /* 0x000fc400078e0a1d */
[--C-:B------:R-:W-:Y:S01]  /*6b50*/  @!P0 IMAD.IADD R17, R17, 0x1, -R29.reuse ;  /* 0x0000000111118824 */ /* 0x100fe200078e0a1d */
[C---:B------:R-:W-:Y:S01]  /*6b60*/  ISETP.GT.U32.AND P0, PT, R29.reuse, R5, PT ;  /* 0x000000051d00720c */ /* 0x040fe20003f04070 */
[--C-:B------:R-:W-:Y:S02]  /*6b70*/  @!P5 IMAD.IADD R2, R2, 0x1, -R29.reuse ;  /* 0x000000010202d824 */ /* 0x100fe400078e0a1d */
[--C-:B------:R-:W-:Y:S01]  /*6b80*/  @!P1 IMAD.IADD R16, R16, 0x1, -R29.reuse ;  /* 0x0000000110109824 */ /* 0x100fe200078e0a1d */
[C---:B------:R-:W-:Y:S02]  /*6b90*/  ISETP.GT.U32.AND P1, PT, R29.reuse, R7, PT ;  /* 0x000000071d00720c */ /* 0x040fe40003f24070 */
[----:B------:R-:W-:Y:S01]  /*6ba0*/  ISETP.GT.U32.AND P2, PT, R29, R15, PT ;  /* 0x0000000f1d00720c */ /* 0x000fe20003f44070 */
[--C-:B------:R-:W-:Y:S01]  /*6bb0*/  @!P3 IMAD.IADD R21, R21, 0x1, -R29.reuse ;  /* 0x000000011515b824 */ /* 0x100fe200078e0a1d */
[----:B------:R-:W-:Y:S01]  /*6bc0*/  ISETP.GT.U32.AND P3, PT, R29, R14, PT ;  /* 0x0000000e1d00720c */ /* 0x000fe20003f64070 */
[--C-:B------:R-:W-:Y:S01]  /*6bd0*/  @!P4 IMAD.IADD R20, R20, 0x1, -R29.reuse ;  /* 0x000000011414c824 */ /* 0x100fe200078e0a1d */
[----:B------:R0:W-:Y:S01]  /*6be0*/  STL [R1+0x184], R2 ;  /* 0x0001840201007387 */ /* 0x0001e20000100800 */
[--C-:B------:R-:W-:Y:S01]  /*6bf0*/  @!P6 IMAD.IADD R3, R3, 0x1, -R29.reuse ;  /* 0x000000010303e824 */ /* 0x100fe200078e0a1d */
[----:B------:R-:W-:Y:S01]  /*6c00*/  ISETP.GT.U32.AND P4, PT, R29, R28, PT ;  /* 0x0000001c1d00720c */ /* 0x000fe20003f84070 */
[--C-:B------:R-:W-:Y:S01]  /*6c10*/  @!P0 IMAD.IADD R5, R5, 0x1, -R29.reuse ;  /* 0x0000000105058824 */ /* 0x100fe200078e0a1d */
[----:B0-----:R-:W2:Y:S03]  /*6c20*/  LDL.LU R2, [R1+0x14] ;  /* 0x0000140001027983 */ /* 0x001ea60000300800 */
[--C-:B------:R-:W-:Y:S01]  /*6c30*/  @!P1 IMAD.IADD R7, R7, 0x1, -R29.reuse ;  /* 0x0000000107079824 */ /* 0x100fe200078e0a1d */
[----:B------:R0:W-:Y:S01]  /*6c40*/  STL [R1+0x13c], R3 ;  /* 0x00013c0301007387 */ /* 0x0001e20000100800 */
[--C-:B------:R-:W-:Y:S01]  /*6c50*/  @!P2 IMAD.IADD R15, R15, 0x1, -R29.reuse ;  /* 0x000000010f0fa824 */ /* 0x100fe200078e0a1d */
[C---:B------:R-:W-:Y:S01]  /*6c60*/  ISETP.GT.U32.AND P2, PT, R29.reuse, R21, PT ;  /* 0x000000151d00720c */ /* 0x040fe20003f44070 */
[--C-:B------:R-:W-:Y:S01]  /*6c70*/  @!P3 IMAD.IADD R14, R14, 0x1, -R29.reuse ;  /* 0x000000010e0eb824 */ /* 0x100fe200078e0a1d */
[----:B0-----:R-:W3:Y:S04]  /*6c80*/  LDL.LU R3, [R1+0x10] ;  /* 0x0000100001037983 */ /* 0x001ee80000300800 */
[----:B------:R-:W4:Y:S04]  /*6c90*/  LDL.LU R4, [R1+0xc] ;  /* 0x00000c0001047983 */ /* 0x000f280000300800 */
[----:B------:R0:W-:Y:S01]  /*6ca0*/  STL [R1+0x160], R5 ;  /* 0x0001600501007387 */ /* 0x0001e20000100800 */
[C---:B------:R-:W-:Y:S01]  /*6cb0*/  ISETP.GT.U32.AND P3, PT, R29.reuse, R20, PT ;  /* 0x000000141d00720c */ /* 0x040fe20003f64070 */
[----:B------:R-:W-:Y:S01]  /*6cc0*/  @!P4 IMAD.IADD R28, R28, 0x1, -R29 ;  /* 0x000000011c1cc824 */ /* 0x000fe200078e0a1d */
[C---:B------:R-:W-:Y:S01]  /*6cd0*/  ISETP.GT.U32.AND P4, PT, R29.reuse, R19, PT ;  /* 0x000000131d00720c */ /* 0x040fe20003f84070 */
[----:B0-----:R-:W4:Y:S04]  /*6ce0*/  LDL.LU R5, [R1+0x8] ;  /* 0x0000080001057983 */ /* 0x001f280000300800 */
[----:B------:R-:W4:Y:S04]  /*6cf0*/  LDL.LU R6, [R1+0x4] ;  /* 0x0000040001067983 */ /* 0x000f280000300800 */
[----:B------:R0:W-:Y:S01]  /*6d00*/  STL [R1+0x164], R7 ;  /* 0x0001640701007387 */ /* 0x0001e20000100800 */
[----:B------:R-:W-:-:S02]  /*6d10*/  ISETP.GT.U32.AND P5, PT, R29, R18, PT ;  /* 0x000000121d00720c */ /* 0x000fc40003fa4070 */
[C---:B------:R-:W-:Y:S01]  /*6d20*/  ISETP.GT.U32.AND P0, PT, R29.reuse, R17, PT ;  /* 0x000000111d00720c */ /* 0x040fe20003f04070 */
[----:B0-----:R-:W4:Y:S01]  /*6d30*/  LDL.LU R7, [R1] ;  /* 0x0000000001077983 */ /* 0x001f220000300800 */
[----:B------:R-:W-:Y:S01]  /*6d40*/  ISETP.GT.U32.AND P1, PT, R29, R16, PT ;  /* 0x000000101d00720c */ /* 0x000fe20003f24070 */
[--C-:B------:R-:W-:Y:S01]  /*6d50*/  @!P2 IMAD.IADD R21, R21, 0x1, -R29.reuse ;  /* 0x000000011515a824 */ /* 0x100fe200078e0a1d */
[C---:B------:R-:W-:Y:S01]  /*6d60*/  ISETP.GT.U32.AND P2, PT, R29.reuse, R15, PT ;  /* 0x0000000f1d00720c */ /* 0x040fe20003f44070 */
[--C-:B------:R-:W-:Y:S01]  /*6d70*/  @!P3 IMAD.IADD R20, R20, 0x1, -R29.reuse ;  /* 0x000000011414b824 */ /* 0x100fe200078e0a1d */
[----:B------:R-:W-:Y:S01]  /*6d80*/  ISETP.GT.U32.AND P6, PT, R29, R14, PT ;  /* 0x0000000e1d00720c */ /* 0x000fe20003fc4070 */
[--C-:B------:R-:W-:Y:S01]  /*6d90*/  @!P4 IMAD.IADD R19, R19, 0x1, -R29.reuse ;  /* 0x000000011313c824 */ /* 0x100fe200078e0a1d */
[----:B------:R-:W-:Y:S01]  /*6da0*/  ISETP.GT.U32.AND P3, PT, R29, R28, PT ;  /* 0x0000001c1d00720c */ /* 0x000fe20003f64070 */
[----:B------:R0:W-:Y:S02]  /*6db0*/  STL [R1+0x144], R21 ;  /* 0x0001441501007387 */ /* 0x0001e40000100800 */
[----:B------:R-:W-:-:S02]  /*6dc0*/  @!P5 IMAD.IADD R18, R18, 0x1, -R29 ;  /* 0x000000011212d824 */ /* 0x000fc400078e0a1d */
[--C-:B------:R-:W-:Y:S02]  /*6dd0*/  @!P0 IMAD.IADD R17, R17, 0x1, -R29.reuse ;  /* 0x0000000111118824 */ /* 0x100fe400078e0a1d */
[--C-:B------:R-:W-:Y:S01]  /*6de0*/  @!P1 IMAD.IADD R16, R16, 0x1, -R29.reuse ;  /* 0x0000000110109824 */ /* 0x100fe200078e0a1d */
[----:B0-----:R-:W4:Y:S04]  /*6df0*/  LDL.LU R21, [R1+0xb40] ;  /* 0x000b400001157983 */ /* 0x001f280000300800 */
[----:B------:R0:W-:Y:S01]  /*6e00*/  STL [R1+0x14c], R20 ;  /* 0x00014c1401007387 */ /* 0x0001e20000100800 */
[--C-:B------:R-:W-:Y:S02]  /*6e10*/  @!P2 IMAD.IADD R15, R15, 0x1, -R29.reuse ;  /* 0x000000010f0fa824 */ /* 0x100fe400078e0a1d */
[--C-:B------:R-:W-:Y:S01]  /*6e20*/  @!P6 IMAD.IADD R14, R14, 0x1, -R29.reuse ;  /* 0x000000010e0ee824 */ /* 0x100fe200078e0a1d */
[----:B0-----:R-:W4:Y:S04]  /*6e30*/  LDL.LU R20, [R1+0xb3c] ;  /* 0x000b3c0001147983 */ /* 0x001f280000300800 */
[----:B------:R0:W-:Y:S01]  /*6e40*/  STL [R1+0xfc], R19 ;  /* 0x0000fc1301007387 */ /* 0x0001e20000100800 */
[----:B------:R-:W-:-:S03]  /*6e50*/  @!P3 IMAD.IADD R28, R28, 0x1, -R29 ;  /* 0x000000011c1cb824 */ /* 0x000fc600078e0a1d */
[----:B0-----:R-:W4:Y:S04]  /*6e60*/  LDL.LU R19, [R1+0xb38] ;  /* 0x000b380001137983 */ /* 0x001f280000300800 */
[----:B------:R0:W-:Y:S04]  /*6e70*/  STL [R1+0x124], R18 ;  /* 0x0001241201007387 */ /* 0x0001e80000100800 */
        /* <DEDUP_REMOVED lines=10> */
[----:B0-----:R-:W4:Y:S01]  /*6f20*/  LDL.LU R28, [R1+0xb20] ;  /* 0x000b2000011c7983 */ /* 0x001f220000300800 */
[----:B------:R-:W-:-:S02]  /*6f30*/  ISETP.GT.U32.AND P4, PT, R29, R12, PT ;  /* 0x0000000c1d00720c */ /* 0x000fc40003f84070 */
[C---:B------:R-:W-:Y:S02]  /*6f40*/  ISETP.GT.U32.AND P5, PT, R29.reuse, R11, PT ;  /* 0x0000000b1d00720c */ /* 0x040fe40003fa4070 */
[C---:B------:R-:W-:Y:S02]  /*6f50*/  ISETP.GT.U32.AND P0, PT, R29.reuse, R10, PT ;  /* 0x0000000a1d00720c */ /* 0x040fe40003f04070 */
[C---:B------:R-:W-:Y:S02]  /*6f60*/  ISETP.GT.U32.AND P1, PT, R29.reuse, R9, PT ;  /* 0x000000091d00720c */ /* 0x040fe40003f24070 */
[----:B------:R-:W-:-:S05]  /*6f70*/  ISETP.GT.U32.AND P2, PT, R29, R0, PT ;  /* 0x000000001d00720c */ /* 0x000fca0003f44070 */
[--C-:B------:R-:W-:Y:S02]  /*6f80*/  @!P4 IMAD.IADD R12, R12, 0x1, -R29.reuse ;  /* 0x000000010c0cc824 */ /* 0x100fe400078e0a1d */
[--C-:B------:R-:W-:Y:S01]  /*6f90*/  @!P5 IMAD.IADD R11, R11, 0x1, -R29.reuse ;  /* 0x000000010b0bd824 */ /* 0x100fe200078e0a1d */
[----:B------:R-:W-:Y:S01]  /*6fa0*/  ISETP.GT.U32.AND P6, PT, R29, R8, PT ;  /* 0x000000081d00720c */ /* 0x000fe20003fc4070 */
[--C-:B------:R-:W-:Y:S02]  /*6fb0*/  @!P0 IMAD.IADD R10, R10, 0x1, -R29.reuse ;  /* 0x000000010a0a8824 */ /* 0x100fe400078e0a1d */
[--C-:B------:R-:W-:Y:S02]  /*6fc0*/  @!P1 IMAD.IADD R9, R9, 0x1, -R29.reuse ;  /* 0x0000000109099824 */ /* 0x100fe400078e0a1d */
[----:B------:R-:W-:Y:S02]  /*6fd0*/  @!P2 IMAD.IADD R0, R0, 0x1, -R29 ;  /* 0x000000010000a824 */ /* 0x000fe400078e0a1d */
[----:B------:R-:W-:-:S06]  /*6fe0*/  IMAD.HI.U32 R27, R27, R13, RZ ;  /* 0x0000000d1b1b7227 */ /* 0x000fcc00078e00ff */
[----:B------:R-:W-:Y:S02]  /*6ff0*/  @!P6 IMAD.IADD R8, R8, 0x1, -R29 ;  /* 0x000000010808e824 */ /* 0x000fe400078e0a1d */
[----:B------:R-:W-:-:S04]  /*7000*/  IMAD.MOV R27, RZ, RZ, -R27 ;  /* 0x000000ffff1b7224 */ /* 0x000fc800078e0a1b */
[C---:B------:R-:W-:Y:S02]  /*7010*/  IMAD R27, R29.reuse, R27, R13 ;  /* 0x0000001b1d1b7224 */ /* 0x040fe400078e020d */
[----:B------:R-:W4:Y:S01]  /*7020*/  LDL.LU R13, [R1+0xb1c] ;  /* 0x000b1c00010d7983 */ /* 0x000f220000300800 */
[C---:B--2---:R-:W-:Y:S02]  /*7030*/  ISETP.GT.U32.AND P3, PT, R29.reuse, R2, PT ;  /* 0x000000021d00720c */ /* 0x044fe40003f64070 */
[C---:B---3--:R-:W-:Y:S02]  /*7040*/  ISETP.GT.U32.AND P4, PT, R29.reuse, R3, PT ;  /* 0x000000031d00720c */ /* 0x048fe40003f84070 */
[----:B----4-:R-:W-:-:S09]  /*7050*/  ISETP.GT.U32.AND P5, PT, R29, R4, PT ;  /* 0x000000041d00720c */ /* 0x010fd20003fa4070 */
[--C-:B------:R-:W-:Y:S01]  /*7060*/  @!P3 IMAD.IADD R2, R2, 0x1, -R29.reuse ;  /* 0x000000010202b824 */ /* 0x100fe200078e0a1d */
[C---:B------:R-:W-:Y:S02]  /*7070*/  ISETP.GT.U32.AND P3, PT, R29.reuse, R12, PT ;  /* 0x0000000c1d00720c */ /* 0x040fe40003f64070 */
[C---:B------:R-:W-:Y:S02]  /*7080*/  ISETP.GT.U32.AND P0, PT, R29.reuse, R5, PT ;  /* 0x000000051d00720c */ /* 0x040fe40003f04070 */
[----:B------:R-:W-:Y:S01]  /*7090*/  ISETP.GT.U32.AND P1, PT, R29, R6, PT ;  /* 0x000000061d00720c */ /* 0x000fe20003f24070 */
[--C-:B------:R-:W-:Y:S01]  /*70a0*/  @!P4 IMAD.IADD R3, R3, 0x1, -R29.reuse ;  /* 0x000000010303c824 */ /* 0x100fe200078e0a1d */
        /* <DEDUP_REMOVED lines=8> */
[----:B------:R-:W-:Y:S01]  /*7130*/  @!P3 IMAD.IADD R12, R12, 0x1, -R29 ;  /* 0x000000010c0cb824 */ /* 0x000fe200078e0a1d */
[----:B------:R-:W-:-:S03]  /*7140*/  ISETP.GT.U32.AND P3, PT, R29, R2, PT ;  /* 0x000000021d00720c */ /* 0x000fc60003f64070 */
[--C-:B------:R-:W-:Y:S01]  /*7150*/  @!P2 IMAD.IADD R7, R7, 0x1, -R29.reuse ;  /* 0x000000010707a824 */ /* 0x100fe200078e0a1d */
[----:B------:R-:W-:Y:S01]  /*7160*/  ISETP.GT.U32.AND P2, PT, R29, R8, PT ;  /* 0x000000081d00720c */ /* 0x000fe20003f44070 */
[--C-:B------:R-:W-:Y:S01]  /*7170*/  @!P4 IMAD.IADD R11, R11, 0x1, -R29.reuse ;  /* 0x000000010b0bc824 */ /* 0x100fe200078e0a1d */
[----:B------:R0:W-:Y:S01]  /*7180*/  STL [R1+0xec], R12 ;  /* 0x0000ec0c01007387 */ /* 0x0001e20000100800 */
[--C-:B------:R-:W-:Y:S02]  /*7190*/  @!P5 IMAD.IADD R10, R10, 0x1, -R29.reuse ;  /* 0x000000010a0ad824 */ /* 0x100fe400078e0a1d */
[--C-:B------:R-:W-:Y:S02]  /*71a0*/  @!P0 IMAD.IADD R9, R9, 0x1, -R29.reuse ;  /* 0x0000000109098824 */ /* 0x100fe400078e0a1d */
[--C-:B------:R-:W-:Y:S01]  /*71b0*/  @!P1 IMAD.IADD R0, R0, 0x1, -R29.reuse ;  /* 0x0000000100009824 */ /* 0x100fe200078e0a1d */
[----:B0-----:R-:W2:Y:S05]  /*71c0*/  LDL.LU R12, [R1+0xb18] ;  /* 0x000b1800010c7983 */ /* 0x001eaa0000300800 */
[--C-:B------:R-:W-:Y:S01]  /*71d0*/  @!P2 IMAD.IADD R8, R8, 0x1, -R29.reuse ;  /* 0x000000010808a824 */ /* 0x100fe200078e0a1d */
[----:B------:R0:W-:Y:S01]  /*71e0*/  STL [R1+0x28], R11 ;  /* 0x0000280b01007387 */ /* 0x0001e20000100800 */
[----:B------:R-:W-:-:S03]  /*71f0*/  @!P3 IMAD.IADD R2, R2, 0x1, -R29 ;  /* 0x000000010202b824 */ /* 0x000fc600078e0a1d */
[----:B0-----:R-:W3:Y:S04]  /*7200*/  LDL.LU R11, [R1+0xb14] ;  /* 0x000b1400010b7983 */ /* 0x001ee80000300800 */
[----:B------:R0:W-:Y:S04]  /*7210*/  STL [R1+0x24], R10 ;  /* 0x0000240a01007387 */ /* 0x0001e80000100800 */
[----:B0-----:R-:W4:Y:S04]  /*7220*/  LDL.LU R10, [R1+0xb10] ;  /* 0x000b1000010a7983 */ /* 0x001f280000300800 */
[----:B------:R0:W-:Y:S04]  /*7230*/  STL [R1+0x20], R9 ;  /* 0x0000200901007387 */ /* 0x0001e80000100800 */
[----:B0-----:R-:W2:Y:S04]  /*7240*/  LDL.LU R9, [R1+0xb0c] ;  /* 0x000b0c0001097983 */ /* 0x001ea80000300800 */
[----:B------:R-:W-:Y:S04]  /*7250*/  STL [R1+0x1c], R0 ;  /* 0x00001c0001007387 */ /* 0x000fe80000100800 */
[----:B------:R0:W-:Y:S01]  /*7260*/  STL [R1+0x18], R8 ;  /* 0x0000180801007387 */ /* 0x0001e20000100800 */
[----:B------:R-:W-:-:S03]  /*7270*/  ISETP.GT.U32.AND P4, PT, R29, R3, PT ;  /* 0x000000031d00720c */ /* 0x000fc60003f84070 */
[----:B0-----:R-:W2:Y:S04]  /*7280*/  LDL.LU R8, [R1+0xb08] ;  /* 0x000b080001087983 */ /* 0x001ea80000300800 */
[----:B------:R0:W-:Y:S01]  /*7290*/  STL [R1+0x14], R2 ;  /* 0x0000140201007387 */ /* 0x0001e20000100800 */
[----:B------:R-:W-:-:S03]  /*72a0*/  ISETP.GT.U32.AND P5, PT, R29, R4, PT ;  /* 0x000000041d00720c */ /* 0x000fc60003fa4070 */
[----:B0-----:R-:W3:Y:S01]  /*72b0*/  LDL.LU R2, [R1+0xb04] ;  /* 0x000b040001027983 */ /* 0x001ee20000300800 */
[C---:B------:R-:W-:Y:S02]  /*72c0*/  ISETP.GT.U32.AND P0, PT, R29.reuse, R5, PT ;  /* 0x000000051d00720c */ /* 0x040fe40003f04070 */
[C---:B------:R-:W-:Y:S02]  /*72d0*/  ISETP.GT.U32.AND P1, PT, R29.reuse, R6, PT ;  /* 0x000000061d00720c */ /* 0x040fe40003f24070 */
[----:B------:R-:W-:Y:S01]  /*72e0*/  ISETP.GT.U32.AND P2, PT, R29, R7, PT ;  /* 0x000000071d00720c */ /* 0x000fe20003f44070 */
[----:B------:R-:W-:Y:S01]  /*72f0*/  @!P4 IMAD.IADD R3, R3, 0x1, -R29 ;  /* 0x000000010303c824 */ /* 0x000fe200078e0a1d */
[----:B------:R-:W-:-:S03]  /*7300*/  ISETP.GT.U32.AND P6, PT, R29, R28, PT ;  /* 0x0000001c1d00720c */ /* 0x000fc60003fc4070 */
[----:B------:R-:W-:-:S10]  /*7310*/  @!P5 IMAD.IADD R4, R4, 0x1, -R29 ;  /* 0x000000010404d824 */ /* 0x000fd400078e0a1d */
[----:B------:R-:W-:-:S05]  /*7320*/  @!P6 IMAD.IADD R28, R28, 0x1, -R29 ;  /* 0x000000011c1ce824 */ /* 0x000fca00078e0a1d */
[----:B------:R-:W-:Y:S01]  /*7330*/  ISETP.GT.U32.AND P6, PT, R29, R28, PT ;  /* 0x0000001c1d00720c */ /* 0x000fe20003fc4070 */
[--C-:B------:R-:W-:Y:S01]  /*7340*/  @!P0 IMAD.IADD R5, R5, 0x1, -R29.reuse ;  /* 0x0000000105058824 */ /* 0x100fe200078e0a1d */
[----:B------:R0:W-:Y:S01]  /*7350*/  STL [R1+0x10], R3 ;  /* 0x0000100301007387 */ /* 0x0001e20000100800 */
[--C-:B------:R-:W-:Y:S02]  /*7360*/  @!P1 IMAD.IADD R6, R6, 0x1, -R29.reuse ;  /* 0x0000000106069824 */ /* 0x100fe400078e0a1d */
[--C-:B------:R-:W-:Y:S01]  /*7370*/  @!P2 IMAD.IADD R7, R7, 0x1, -R29.reuse ;  /* 0x000000010707a824 */ /* 0x100fe200078e0a1d */
[----:B0-----:R-:W4:Y:S07]  /*7380*/  LDL.LU R3, [R1+0xb00] ;  /* 0x000b000001037983 */ /* 0x001f2e0000300800 */
[----:B------:R-:W-:Y:S01]  /*7390*/  @!P6 IMAD.IADD R28, R28, 0x1, -R29 ;  /* 0x000000011c1ce824 */ /* 0x000fe200078e0a1d */
[----:B------:R0:W-:Y:S04]  /*73a0*/  STL [R1+0xc], R4 ;  /* 0x00000c0401007387 */ /* 0x0001e80000100800 */
[----:B0-----:R-:W4:Y:S04]  /*73b0*/  LDL.LU R4, [R1+0xafc] ;  /* 0x000afc0001047983 */ /* 0x001f280000300800 */
[----:B------:R0:W-:Y:S04]  /*73c0*/  STL [R1+0x8], R5 ;  /* 0x0000080501007387 */ /* 0x0001e80000100800 */
[----:B0-----:R-:W4:Y:S04]  /*73d0*/  LDL.LU R5, [R1+0xaf8] ;  /* 0x000af80001057983 */ /* 0x001f280000300800 */
[----:B------:R0:W-:Y:S04]  /*73e0*/  STL [R1+0x4], R6 ;  /* 0x0000040601007387 */ /* 0x0001e80000100800 */
[----:B0-----:R-:W4:Y:S04]  /*73f0*/  LDL.LU R6, [R1+0xaf4] ;  /* 0x000af40001067983 */ /* 0x001f280000300800 */
[----:B------:R0:W-:Y:S04]  /*7400*/  STL [R1], R7 ;  /* 0x0000000701007387 */ /* 0x0001e80000100800 */
[----:B0-----:R-:W4:Y:S04]  /*7410*/  LDL.LU R7, [R1+0xaf0] ;  /* 0x000af00001077983 */ /* 0x001f280000300800 */
[----:B------:R0:W-:Y:S04]  /*7420*/  STL [R1+0xac8], R28 ;  /* 0x000ac81c01007387 */ /* 0x0001e80000100800 */
[----:B0-----:R-:W4:Y:S01]  /*7430*/  LDL R28, [R1+0x8e8] ;  /* 0x0008e800011c7983 */ /* 0x001f220000100800 */
[----:B--2---:R-:W-:-:S02]  /*7440*/  ISETP.GT.U32.AND P6, PT, R29, R8, PT ;  /* 0x000000081d00720c */ /* 0x004fc40003fc4070 */
[----:B---3--:R-:W-:-:S11]  /*7450*/  ISETP.GT.U32.AND P3, PT, R29, R2, PT ;  /* 0x000000021d00720c */ /* 0x008fd60003f64070 */
[--C-:B------:R-:W-:Y:S02]  /*7460*/  @!P6 IMAD.IADD R8, R8, 0x1, -R29.reuse ;  /* 0x000000010808e824 */ /* 0x100fe400078e0a1d */
[----:B------:R-:W-:-:S05]  /*7470*/  @!P3 IMAD.IADD R2, R2, 0x1, -R29 ;  /* 0x000000010202b824 */ /* 0x000fca00078e0a1d */
[----:B------:R-:W-:-:S13]  /*7480*/  ISETP.GT.U32.AND P6, PT, R29, R2, PT ;  /* 0x000000021d00720c */ /* 0x000fda0003fc4070 */
[----:B------:R-:W-:Y:S01]  /*7490*/  @!P6 IMAD.IADD R2, R2, 0x1, -R29 ;  /* 0x000000010202e824 */ /* 0x000fe200078e0a1d */
[----:B----4-:R-:W-:Y:S04]  /*74a0*/  STL [R1+0xae8], R28 ;  /* 0x000ae81c01007387 */ /* 0x010fe80000100800 */
[----:B------:R0:W-:Y:S04]  /*74b0*/  STL [R1+0xac4], R2 ;  /* 0x000ac40201007387 */ /* 0x0001e80000100800 */
[----:B0-----:R-:W2:Y:S01]  /*74c0*/  LDL R2, [R1+0x2a0] ;  /* 0x0002a00001027983 */ /* 0x001ea20000100800 */
[----:B------:R-:W-:-:S02]  /*74d0*/  ISETP.GT.U32.AND P4, PT, R29, R3, PT ;  /* 0x000000031d00720c */ /* 0x000fc40003f84070 */
[C---:B------:R-:W-:Y:S02]  /*74e0*/  ISETP.GT.U32.AND P5, PT, R29.reuse, R4, PT ;  /* 0x000000041d00720c */ /* 0x040fe40003fa4070 */
[C---:B------:R-:W-:Y:S02]  /*74f0*/  ISETP.GT.U32.AND P0, PT, R29.reuse, R5, PT ;  /* 0x000000051d00720c */ /* 0x040fe40003f04070 */
[C---:B------:R-:W-:Y:S02]  /*7500*/  ISETP.GT.U32.AND P1, PT, R29.reuse, R6, PT ;  /* 0x000000061d00720c */ /* 0x040fe40003f24070 */
[C---:B------:R-:W-:Y:S02]  /*7510*/  ISETP.GT.U32.AND P3, PT, R29.reuse, R9, PT ;  /* 0x000000091d00720c */ /* 0x040fe40003f64070 */
[----:B------:R-:W-:-:S03]  /*7520*/  ISETP.GT.U32.AND P2, PT, R29, R7, PT ;  /* 0x000000071d00720c */ /* 0x000fc60003f44070 */
[--C-:B------:R-:W-:Y:S01]  /*7530*/  @!P4 IMAD.IADD R3, R3, 0x1, -R29.reuse ;  /* 0x000000010303c824 */ /* 0x100fe200078e0a1d */
[C---:B------:R-:W-:Y:S01]  /*7540*/  ISETP.GT.U32.AND P4, PT, R29.reuse, R10, PT ;  /* 0x0000000a1d00720c */ /* 0x040fe20003f84070 */
[--C-:B------:R-:W-:Y:S01]  /*7550*/  @!P5 IMAD.IADD R4, R4, 0x1, -R29.reuse ;  /* 0x000000010404d824 */ /* 0x100fe200078e0a1d */
[----:B------:R-:W-:Y:S01]  /*7560*/  ISETP.GT.U32.AND P5, PT, R29, R11, PT ;  /* 0x0000000b1d00720c */ /* 0x000fe20003fa4070 */
[--C-:B------:R-:W-:Y:S01]  /*7570*/  @!P0 IMAD.IADD R5, R5, 0x1, -R29.reuse ;  /* 0x0000000105058824 */ /* 0x100fe200078e0a1d */
[C---:B------:R-:W-:Y:S01]  /*7580*/  ISETP.GT.U32.AND P0, PT, R29.reuse, R12, PT ;  /* 0x0000000c1d00720c */ /* 0x040fe20003f04070 */
[--C-:B------:R-:W-:Y:S01]  /*7590*/  @!P1 IMAD.IADD R6, R6, 0x1, -R29.reuse ;  /* 0x0000000106069824 */ /* 0x100fe200078e0a1d */
[----:B------:R-:W-:Y:S01]  /*75a0*/  ISETP.GT.U32.AND P1, PT, R29, R13, PT ;  /* 0x0000000d1d00720c */ /* 0x000fe20003f24070 */
[--C-:B------:R-:W-:Y:S01]  /*75b0*/  @!P3 IMAD.IADD R9, R9, 0x1, -R29.reuse ;  /* 0x000000010909b824 */ /* 0x100fe200078e0a1d */
[----:B------:R-:W-:Y:S01]  /*75c0*/  ISETP.GT.U32.AND P3, PT, R29, R3, PT ;  /* 0x000000031d00720c */ /* 0x000fe20003f64070 */
[----:B------:R-:W-:-:S04]  /*75d0*/  @!P2 IMAD.IADD R7, R7, 0x1, -R29 ;  /* 0x000000010707a824 */ /* 0x000fc800078e0a1d */
        /* <DEDUP_REMOVED lines=8> */
[----:B------:R-:W-:-:S06]  /*7660*/  @!P3 IMAD.IADD R3, R3, 0x1, -R29 ;  /* 0x000000010303b824 */ /* 0x000fcc00078e0a1d */
[--C-:B------:R-:W-:Y:S02]  /*7670*/  @!P4 IMAD.IADD R4, R4, 0x1, -R29.reuse ;  /* 0x000000010404c824 */ /* 0x100fe400078e0a1d */
[--C-:B------:R-:W-:Y:S02]  /*7680*/  @!P5 IMAD.IADD R5, R5, 0x1, -R29.reuse ;  /* 0x000000010505d824 */ /* 0x100fe400078e0a1d */
[--C-:B------:R-:W-:Y:S02]  /*7690*/  @!P0 IMAD.IADD R6, R6, 0x1, -R29.reuse ;  /* 0x0000000106068824 */ /* 0x100fe400078e0a1d */
[--C-:B------:R-:W-:Y:S01]  /*76a0*/  @!P1 IMAD.IADD R7, R7, 0x1, -R29.reuse ;  /* 0x0000000107079824 */ /* 0x100fe200078e0a1d */
[C---:B------:R-:W-:Y:S01]  /*76b0*/  ISETP.GT.U32.AND P2, PT, R29.reuse, R14, PT ;  /* 0x0000000e1d00720c */ /* 0x040fe20003f44070 */
[----:B--2---:R-:W-:Y:S04]  /*76c0*/  STL [R1+0xaec], R2 ;  /* 0x000aec0201007387 */ /* 0x004fe80000100800 */
[----:B------:R0:W-:Y:S04]  /*76d0*/  STL [R1+0xacc], R3 ;  /* 0x000acc0301007387 */ /* 0x0001e80000100800 */
[----:B0-----:R-:W2:Y:S04]  /*76e0*/  LDL R3, [R1+0x8f4] ;  /* 0x0008f40001037983 */ /* 0x001ea80000100800 */
[----:B------:R0:W-:Y:S04]  /*76f0*/  STL [R1+0xac0], R4 ;  /* 0x000ac00401007387 */ /* 0x0001e80000100800 */
[----:B0-----:R-:W3:Y:S04]  /*7700*/  LDL R4, [R1+0x888] ;  /* 0x0008880001047983 */ /* 0x001ee80000100800 */
[----:B------:R0:W-:Y:S04]  /*7710*/  STL [R1+0xad0], R5 ;  /* 0x000ad00501007387 */ /* 0x0001e80000100800 */
[----:B0-----:R-:W4:Y:S04]  /*7720*/  LDL R5, [R1+0x8f0] ;  /* 0x0008f00001057983 */ /* 0x001f280000100800 */
[----:B------:R0:W-:Y:S04]  /*7730*/  STL [R1+0xad4], R6 ;  /* 0x000ad40601007387 */ /* 0x0001e80000100800 */
[----:B0-----:R-:W2:Y:S04]  /*7740*/  LDL R6, [R1+0x8f8] ;  /* 0x0008f80001067983 */ /* 0x001ea80000100800 */
[----:B------:R0:W-:Y:S04]  /*7750*/  STL [R1+0xad8], R7 ;  /* 0x000ad80701007387 */ /* 0x0001e80000100800 */
[----:B0-----:R-:W2:Y:S01]  /*7760*/  LDL.LU R7, [R1+0x94] ;  /* 0x0000940001077983 */ /* 0x001ea20000300800 */
[----:B------:R-:W-:Y:S01]  /*7770*/  @!P2 IMAD.IADD R14, R14, 0x1, -R29 ;  /* 0x000000010e0ea824 */ /* 0x000fe200078e0a1d */
[----:B------:R-:W-:-:S02]  /*7780*/  ISETP.GT.U32.AND P2, PT, R29, R8, PT ;  /* 0x000000081d00720c */ /* 0x000fc40003f44070 */
[C---:B------:R-:W-:Y:S02]  /*7790*/  ISETP.GT.U32.AND P3, PT, R29.reuse, R9, PT ;  /* 0x000000091d00720c */ /* 0x040fe40003f64070 */
[C---:B------:R-:W-:Y:S02]  /*77a0*/  ISETP.GT.U32.AND P4, PT, R29.reuse, R10, PT ;  /* 0x0000000a1d00720c */ /* 0x040fe40003f84070 */
[C---:B------:R-:W-:Y:S02]  /*77b0*/  ISETP.GT.U32.AND P5, PT, R29.reuse, R11, PT ;  /* 0x0000000b1d00720c */ /* 0x040fe40003fa4070 */
[C---:B------:R-:W-:Y:S02]  /*77c0*/  ISETP.GT.U32.AND P0, PT, R29.reuse, R12, PT ;  /* 0x0000000c1d00720c */ /* 0x040fe40003f04070 */
[C---:B------:R-:W-:Y:S02]  /*77d0*/  ISETP.GT.U32.AND P6, PT, R29.reuse, R13, PT ;  /* 0x0000000d1d00720c */ /* 0x040fe40003fc4070 */
        /* <DEDUP_REMOVED lines=11> */
[----:B------:R-:W0:Y:S01]  /*7890*/  S2R R0, SR_TID.X ;  /* 0x0000000000007919 */ /* 0x000e220000002100 */
        /* <DEDUP_REMOVED lines=26> */
[----:B------:R-:W-:Y:S01]  /*7a40*/  @!P0 IMAD.IADD R26, R26, 0x1, -R29 ;  /* 0x000000011a1a8824 */ /* 0x000fe200078e0a1d */
[----:B------:R-:W-:Y:S01]  /*7a50*/  ISETP.GT.U32.AND P0, PT, R29, R20, PT ;  /* 0x000000141d00720c */ /* 0x000fe20003f04070 */
[----:B------:R-:W-:-:S02]  /*7a60*/  IMAD.MOV.U32 R2, RZ, RZ, c[0x0][0x180] ;  /* 0x00006000ff027624 */ /* 0x000fc400078e00ff */
[----:B0-----:R-:W-:Y:S01]  /*7a70*/  IMAD.SHL.U32 R0, R0, 0x2, RZ ;  /* 0x0000000200007824 */ /* 0x001fe200078e00ff */
[----:B------:R-:W-:Y:S01]  /*7a80*/  STL [R1+0xadc], R8 ;  /* 0x000adc0801007387 */ /* 0x000fe20000100800 */
[--C-:B------:R-:W-:Y:S01]  /*7a90*/  @!P6 IMAD.IADD R27, R27, 0x1, -R29.reuse ;  /* 0x000000011b1be824 */ /* 0x100fe200078e0a1d */
[----:B------:R-:W-:Y:S01]  /*7aa0*/  IADD3 R2, R2, 0x1f, RZ ;  /* 0x0000001f02027810 */ /* 0x000fe20007ffe0ff */
[--C-:B------:R-:W-:Y:S01]  /*7ab0*/  @!P1 IMAD.IADD R15, R15, 0x1, -R29.reuse ;  /* 0x000000010f0f9824 */ /* 0x100fe200078e0a1d */
[----:B------:R0:W-:Y:S01]  /*7ac0*/  STL [R1+0xae0], R9 ;  /* 0x000ae00901007387 */ /* 0x0001e20000100800 */
[--C-:B------:R-:W-:Y:S01]  /*7ad0*/  @!P2 IMAD.IADD R16, R16, 0x1, -R29.reuse ;  /* 0x000000011010a824 */ /* 0x100fe200078e0a1d */
[----:B------:R-:W-:Y:S01]  /*7ae0*/  SHF.R.S32.HI R28, RZ, 0x1f, R2 ;  /* 0x0000001fff1c7819 */ /* 0x000fe20000011402 */
[--C-:B------:R-:W-:Y:S01]  /*7af0*/  @!P3 IMAD.IADD R17, R17, 0x1, -R29.reuse ;  /* 0x000000011111b824 */ /* 0x100fe200078e0a1d */
[C---:B------:R-:W-:Y:S01]  /*7b00*/  ISETP.GT.U32.AND P1, PT, R29.reuse, R21, PT ;  /* 0x000000151d00720c */ /* 0x040fe20003f24070 */
[--C-:B------:R-:W-:Y:S01]  /*7b10*/  @!P4 IMAD.IADD R18, R18, 0x1, -R29.reuse ;  /* 0x000000011212c824 */ /* 0x100fe200078e0a1d */
[----:B------:R-:W-:Y:S01]  /*7b20*/  ISETP.GT.U32.AND P2, PT, R29, R22, PT ;  /* 0x000000161d00720c */ /* 0x000fe20003f44070 */
[--C-:B------:R-:W-:Y:S01]  /*7b30*/  @!P5 IMAD.IADD R19, R19, 0x1, -R29.reuse ;  /* 0x000000011313d824 */ /* 0x100fe200078e0a1d */
[C---:B------:R-:W-:Y:S01]  /*7b40*/  ISETP.GT.U32.AND P3, PT, R29.reuse, R23, PT ;  /* 0x000000171d00720c */ /* 0x040fe20003f64070 */
[----:B------:R-:W-:Y:S01]  /*7b50*/  @!P0 IMAD.IADD R20, R20, 0x1, -R29 ;  /* 0x0000000114148824 */ /* 0x000fe200078e0a1d */
[----:B0-----:R-:W3:Y:S01]  /*7b60*/  LDL R9, [R1+0x8ec] ;  /* 0x0008ec0001097983 */ /* 0x001ee20000100800 */
[----:B------:R-:W-:-:S02]  /*7b70*/  ISETP.GT.U32.AND P4, PT, R29, R24, PT ;  /* 0x000000181d00720c */ /* 0x000fc40003f84070 */
[C---:B------:R-:W-:Y:S02]  /*7b80*/  ISETP.GT.U32.AND P5, PT, R29.reuse, R25, PT ;  /* 0x000000191d00720c */ /* 0x040fe40003fa4070 */
[C---:B------:R-:W-:Y:S02]  /*7b90*/  ISETP.GT.U32.AND P6, PT, R29.reuse, R26, PT ;  /* 0x0000001a1d00720c */ /* 0x040fe40003fc4070 */
[----:B------:R-:W-:Y:S02]  /*7ba0*/  ISETP.GT.U32.AND P0, PT, R29, R27, PT ;  /* 0x0000001b1d00720c */ /* 0x000fe40003f04070 */
[----:B------:R-:W-:Y:S02]  /*7bb0*/  LEA.HI R28, R28, R2, RZ, 0x5 ;  /* 0x000000021c1c7211 */ /* 0x000fe400078f28ff */
[----:B--2---:R-:W-:-:S05]  /*7bc0*/  LOP3.LUT R8, R7, 0x30, R0, 0x78, !PT ;  /* 0x0000003007087812 */ /* 0x004fca00078e7800 */
[----:B------:R0:W-:Y:S04]  /*7bd0*/  STL [R1+0x74], R8 ;  /* 0x0000740801007387 */ /* 0x0001e80000100800 */
[----:B------:R-:W2:Y:S01]  /*7be0*/  LDL.LU R29, [R1+0x74] ;  /* 0x00007400011d7983 */ /* 0x000ea20000300800 */
[----:B------:R-:W-:-:S03]  /*7bf0*/  LOP3.LUT R7, R7, 0x10, R0, 0x78, !PT ;  /* 0x0000001007077812 */ /* 0x000fc600078e7800 */
[----:B------:R-:W3:Y:S04]  /*7c00*/  LDL.LU R2, [R1+0xaec] ;  /* 0x000aec0001027983 */ /* 0x000ee80000300800 */
[----:B------:R-:W4:Y:S04]  /*7c10*/  LDL.LU R28, [R1+0xae8] ;  /* 0x000ae800011c7983 */ /* 0x000f280000300800 */
[----:B------:R-:W4:Y:S04]  /*7c20*/  LDL.LU R0, [R1+0xae4] ;  /* 0x000ae40001007983 */ /* 0x000f280000300800 */
[----:B0-----:R-:W0:Y:S04]  /*7c30*/  S2R R8, SR_TID.X ;  /* 0x0000000000087919 */ /* 0x001e280000002100 */
[----:B------:R1:W-:Y:S04]  /*7c40*/  STL [R1+0x344], R7 ;  /* 0x0003440701007387 */ /* 0x0003e80000100800 */
[----:B-1----:R-:W4:Y:S01]  /*7c50*/  LDL R7, [R1+0x8e4] ;  /* 0x0008e40001077983 */ /* 0x002f220000100800 */
[----:B0-----:R-:W-:-:S05]  /*7c60*/  LOP3.LUT R8, R8, 0x20, RZ, 0xc0, !PT ;  /* 0x0000002008087812 */ /* 0x001fca00078ec0ff */
[----:B--2---:R-:W-:Y:S01]  /*7c70*/  IMAD R8, R8, 0x10, R29 ;  /* 0x0000001008087824 */ /* 0x004fe200078e021d */
[----:B------:R-:W-:-:S04]  /*7c80*/  IABS R29, c[0x0][0x17c] ;  /* 0x00005f00001d7a13 */ /* 0x000fc80000000000 */
[----:B------:R0:W-:Y:S01]  /*7c90*/  STL [R1+0x94], R8 ;  /* 0x0000940801007387 */ /* 0x0001e20000100800 */
[--C-:B------:R-:W-:Y:S01]  /*7ca0*/  @!P1 IMAD.IADD R21, R21, 0x1, -R29.reuse ;  /* 0x0000000115159824 */ /* 0x100fe200078e0a1d */
[----:B---3--:R-:W-:Y:S01]  /*7cb0*/  ISETP.GE.AND P1, PT, R2, RZ, PT ;  /* 0x000000ff0200720c */ /* 0x008fe20003f26270 */
[--C-:B------:R-:W-:Y:S01]  /*7cc0*/  @!P2 IMAD.IADD R22, R22, 0x1, -R29.reuse ;  /* 0x000000011616a824 */ /* 0x100fe200078e0a1d */
[----:B------:R-:W-:Y:S01]  /*7cd0*/  ISETP.GE.AND P2, PT, R4, RZ, PT ;  /* 0x000000ff0400720c */ /* 0x000fe20003f46270 */
[--C-:B------:R-:W-:Y:S01]  /*7ce0*/  @!P3 IMAD.IADD R23, R23, 0x1, -R29.reuse ;  /* 0x000000011717b824 */ /* 0x100fe200078e0a1d */
[----:B------:R-:W-:Y:S01]  /*7cf0*/  ISETP.GE.AND P3, PT, R6, RZ, PT ;  /* 0x000000ff0600720c */ /* 0x000fe20003f66270 */
[--C-:B------:R-:W-:Y:S01]  /*7d00*/  @!P4 IMAD.IADD R24, R24, 0x1, -R29.reuse ;  /* 0x000000011818c824 */ /* 0x100fe200078e0a1d */
[----:B------:R-:W-:Y:S01]  /*7d10*/  ISETP.GE.AND P4, PT, R3, RZ, PT ;  /* 0x000000ff0300720c */ /* 0x000fe20003f86270 */
[----:B------:R-:W-:Y:S01]  /*7d20*/  @!P5 IMAD.IADD R25, R25, 0x1, -R29 ;  /* 0x000000011919d824 */ /* 0x000fe200078e0a1d */
[----:B----4-:R-:W-:Y:S01]  /*7d30*/  ISETP.GE.AND P5, PT, R5, RZ, PT ;  /* 0x000000ff0500720c */ /* 0x010fe20003fa6270 */
[----:B------:R-:W2:Y:S01]  /*7d40*/  LDL R2, [R1+0x8e0] ;  /* 0x0008e00001027983 */ /* 0x000ea20000100800 */
[----:B0-----:R-:W-:-:S03]  /*7d50*/  IMAD.MOV.U32 R8, RZ, RZ, R0 ;  /* 0x000000ffff087224 */ /* 0x001fc600078e0000 */
[----:B------:R-:W3:Y:S04]  /*7d60*/  LDL R4, [R1+0x8dc] ;  /* 0x0008dc0001047983 */ /* 0x000ee80000100800 */
[----:B------:R-:W4:Y:S04]  /*7d70*/  LDL R6, [R1+0x8d8] ;  /* 0x0008d80001067983 */ /* 0x000f280000100800 */
[----:B------:R-:W2:Y:S04]  /*7d80*/  LDL R3, [R1+0x8d4] ;  /* 0x0008d40001037983 */ /* 0x000ea80000100800 */
[----:B------:R-:W2:Y:S04]  /*7d90*/  LDL R5, [R1+0x8d0] ;  /* 0x0008d00001057983 */ /* 0x000ea80000100800 */
[----:B------:R-:W2:Y:S01]  /*7da0*/  LDL.LU R0, [R1+0x70] ;  /* 0x0000700001007983 */ /* 0x000ea20000300800 */
[----:B------:R-:W-:Y:S01]  /*7db0*/  @!P1 IMAD.MOV R8, RZ, RZ, -R8 ;  /* 0x000000ffff089224 */ /* 0x000fe200078e0a08 */
[----:B------:R-:W-:-:S02]  /*7dc0*/  ISETP.GE.AND P1, PT, R28, RZ, PT ;  /* 0x000000ff1c00720c */ /* 0x000fc40003f26270 */
[----:B------:R-:W3:Y:S04]  /*7dd0*/  LDL R28, [R1+0x8cc] ;  /* 0x0008cc00011c7983 */ /* 0x000ee80000100800 */
[----:B------:R0:W-:Y:S04]  /*7de0*/  STL [R1+0x1e4], R8 ;  /* 0x0001e40801007387 */ /* 0x0001e80000100800 */
[----:B0-----:R-:W3:Y:S01]  /*7df0*/  LDL.LU R8, [R1+0x6c] ;  /* 0x00006c0001087983 */ /* 0x001ee20000300800 */
[----:B--2---:R-:W-:Y:S01]  /*7e00*/  @!P2 IMAD.MOV R0, RZ, RZ, -R0 ;  /* 0x000000ffff00a224 */ /* 0x004fe200078e0a00 */
[----:B------:R-:W-:-:S02]  /*7e10*/  ISETP.GE.AND P2, PT, R9, RZ, PT ;  /* 0x000000ff0900720c */ /* 0x000fc40003f46270 */
[----:B------:R-:W2:Y:S04]  /*7e20*/  LDL R9, [R1+0x8c8] ;  /* 0x0008c80001097983 */ /* 0x000ea80000100800 */
[----:B------:R0:W-:Y:S04]  /*7e30*/  STL [R1+0x1e0], R0 ;  /* 0x0001e00001007387 */ /* 0x0001e80000100800 */
[----:B0-----:R-:W2:Y:S01]  /*7e40*/  LDL.LU R0, [R1+0x68] ;  /* 0x0000680001007983 */ /* 0x001ea20000300800 */
[----:B---3--:R-:W-:Y:S01]  /*7e50*/  @!P3 IMAD.MOV R8, RZ, RZ, -R8 ;  /* 0x000000ffff08b224 */ /* 0x008fe200078e0a08 */
        /* <DEDUP_REMOVED lines=15> */
[----:B----4-:R-:W-:-:S02]  /*7f50*/  ISETP.GE.AND P1, PT, R6, RZ, PT ;  /* 0x000000ff0600720c */ /* 0x010fc40003f26270 */
[----:B------:R-:W2:Y:S04]  /*7f60*/  LDL R6, [R1+0x8b8] ;  /* 0x0008b80001067983 */ /* 0x000ea80000100800 */
[----:B------:R0:W-:Y:S04]  /*7f70*/  STL [R1+0x1d0], R0 ;  /* 0x0001d00001007387 */ /* 0x0001e80000100800 */
[----:B0-----:R-:W4:Y:S01]  /*7f80*/  LDL.LU R0, [R1+0x58] ;  /* 0x0000580001007983 */ /* 0x001f220000300800 */
[----:B---3--:R-:W-:Y:S01]  /*7f90*/  @!P2 IMAD.MOV R8, RZ, RZ, -R8 ;  /* 0x000000ffff08a224 */ /* 0x008fe200078e0a08 */
[----:B------:R-:W-:-:S02]  /*7fa0*/  ISETP.GE.AND P2, PT, R3, RZ, PT ;  /* 0x000000ff0300720c */ /* 0x000fc40003f46270 */
[----:B------:R-:W3:Y:S04]  /*7fb0*/  LDL R3, [R1+0x8b4] ;  /* 0x0008b40001037983 */ /* 0x000ee80000100800 */
[----:B------:R0:W-:Y:S04]  /*7fc0*/  STL [R1+0x1cc], R8 ;  /* 0x0001cc0801007387 */ /* 0x0001e80000100800 */
[----:B0-----:R-:W2:Y:S01]  /*7fd0*/  LDL.LU R8, [R1+0x54] ;  /* 0x0000540001087983 */ /* 0x001ea20000300800 */
[----:B----4-:R-:W-:Y:S01]  /*7fe0*/  @!P3 IMAD.MOV R0, RZ, RZ, -R0 ;  /* 0x000000ffff00b224 */ /* 0x010fe200078e0a00 */
[----:B------:R-:W-:-:S02]  /*7ff0*/  ISETP.GE.AND P3, PT, R5, RZ, PT ;  /* 0x000000ff0500720c */ /* 0x000fc40003f66270 */
[----:B------:R-:W4:Y:S04]  /*8000*/  LDL R5, [R1+0x8b0] ;  /* 0x0008b00001057983 */ /* 0x000f280000100800 */
        /* <DEDUP_REMOVED lines=38> */
[----:B----4-:R-:W-:-:S02]  /*8270*/  ISETP.GE.AND P1, PT, R5, RZ, PT ;  /* 0x000000ff0500720c */ /* 0x010fc40003f26270 */
[----:B------:R-:W3:Y:S04]  /*8280*/  LDL R5, [R1+0x88c] ;  /* 0x00088c0001057983 */ /* 0x000ee80000100800 */
[----:B------:R0:W-:Y:S04]  /*8290*/  STL [R1+0x19c], R0 ;  /* 0x00019c0001007387 */ /* 0x0001e80000100800 */
[----:B0-----:R-:W4:Y:S01]  /*82a0*/  LDL.LU R0, [R1+0x15c] ;  /* 0x00015c0001007983 */ /* 0x001f220000300800 */
[----:B--2---:R-:W-:Y:S01]  /*82b0*/  @!P2 IMAD.MOV R8, RZ, RZ, -R8 ;  /* 0x000000ffff08a224 */ /* 0x004fe200078e0a08 */
[----:B------:R-:W-:-:S02]  /*82c0*/  ISETP.GE.AND P2, PT, R28, RZ, PT ;  /* 0x000000ff1c00720c */ /* 0x000fc40003f46270 */
[----:B------:R-:W2:Y:S04]  /*82d0*/  LDL R28, [R1+0x890] ;  /* 0x00089000011c7983 */ /* 0x000ea80000100800 */
        /* <DEDUP_REMOVED lines=317> */
[----:B--2---:R-:W-:-:S05]  /*96b0*/  @!P1 IMAD.MOV R8, RZ, RZ, -R8 ;  /* 0x000000ffff089224 */ /* 0x004fca00078e0a08 */
[----:B------:R0:W-:Y:S04]  /*96c0*/  STL [R1+0x50], R8 ;  /* 0x0000500801007387 */ /* 0x0001e80000100800 */
[----:B0-----:R-:W2:Y:S01]  /*96d0*/  LDL.LU R8, [R1+0xfc] ;  /* 0x0000fc0001087983 */ /* 0x001ea20000300800 */
[----:B------:R-:W-:-:S03]  /*96e0*/  ISETP.GE.AND P1, PT, R28, RZ, PT ;  /* 0x000000ff1c00720c */ /* 0x000fc60003f26270 */
[----:B------:R-:W4:Y:S01]  /*96f0*/  LDL R28, [R1+0x78c] ;  /* 0x00078c00011c7983 */ /* 0x000f220000100800 */
[----:B---3--:R-:W-:-:S05]  /*9700*/  @!P2 IMAD.MOV R0, RZ, RZ, -R0 ;  /* 0x000000ffff00a224 */ /* 0x008fca00078e0a00 */
[----:B------:R0:W-:Y:S04]  /*9710*/  STL [R1+0x4c], R0 ;  /* 0x00004c0001007387 */ /* 0x0001e80000100800 */
[----:B0-----:R-:W3:Y:S01]  /*9720*/  LDL.LU R0, [R1+0x124] ;  /* 0x0001240001007983 */ /* 0x001ee20000300800 */
[----:B------:R-:W-:Y:S01]  /*9730*/  ISETP.GE.AND P2, PT, R9, RZ, PT ;  /* 0x000000ff0900720c */ /* 0x000fe20003f46270 */
[----:B--2---:R-:W-:Y:S01]  /*9740*/  @!P3 IMAD.MOV R8, RZ, RZ, -R8 ;  /* 0x000000ffff08b224 */ /* 0x004fe200078e0a08 */
[----:B------:R-:W-:Y:S01]  /*9750*/  ISETP.GE.AND P3, PT, R7, RZ, PT ;  /* 0x000000ff0700720c */ /* 0x000fe20003f66270 */
[----:B------:R-:W2:Y:S04]  /*9760*/  LDL R9, [R1+0x784] ;  /* 0x0007840001097983 */ /* 0x000ea80000100800 */
[----:B------:R-:W2:Y:S04]  /*9770*/  LDL.LU R7, [R1+0x12c] ;  /* 0x00012c0001077983 */ /* 0x000ea80000300800 */
[----:B------:R-:W-:Y:S01]  /*9780*/  STL [R1+0x48], R8 ;  /* 0x0000480801007387 */ /* 0x000fe20000100800 */
[----:B---3--:R-:W-:-:S05]  /*9790*/  @!P4 IMAD.MOV R0, RZ, RZ, -R0 ;  /* 0x000000ffff00c224 */ /* 0x008fca00078e0a00 */
[----:B------:R0:W-:Y:S01]  /*97a0*/  STL [R1+0x44], R0 ;  /* 0x0000440001007387 */ /* 0x0001e20000100800 */
[----:B------:R-:W-:Y:S01]  /*97b0*/  ISETP.GE.AND P4, PT, R2, RZ, PT ;  /* 0x000000ff0200720c */ /* 0x000fe20003f86270 */
[----:B--2---:R-:W-:Y:S02]  /*97c0*/  @!P5 IMAD.MOV R7, RZ, RZ, -R7 ;  /* 0x000000ffff07d224 */ /* 0x004fe400078e0a07 */
[----:B0-----:R-:W2:Y:S04]  /*97d0*/  LDL R0, [R1+0x780] ;  /* 0x0007800001007983 */ /* 0x001ea80000100800 */
[----:B------:R-:W3:Y:S01]  /*97e0*/  LDL.LU R8, [R1+0x108] ;  /* 0x0001080001087983 */ /* 0x000ee20000300800 */
[----:B------:R-:W-:-:S03]  /*97f0*/  ISETP.GE.AND P5, PT, R4, RZ, PT ;  /* 0x000000ff0400720c */ /* 0x000fc60003fa6270 */
[----:B------:R-:W2:Y:S04]  /*9800*/  LDL R2, [R1+0x77c] ;  /* 0x00077c0001027983 */ /* 0x000ea80000100800 */
[----:B------:R-:W2:Y:S04]  /*9810*/  LDL.LU R4, [R1+0x10c] ;  /* 0x00010c0001047983 */ /* 0x000ea80000300800 */
[----:B------:R0:W-:Y:S04]  /*9820*/  STL [R1+0x40], R7 ;  /* 0x0000400701007387 */ /* 0x0001e80000100800 */
[----:B0-----:R-:W2:Y:S01]  /*9830*/  LDL R7, [R1+0x778] ;  /* 0x0007780001077983 */ /* 0x001ea20000100800 */
[----:B---3--:R-:W-:Y:S01]  /*9840*/  @!P1 IMAD.MOV R8, RZ, RZ, -R8 ;  /* 0x000000ffff089224 */ /* 0x008fe200078e0a08 */
[----:B----4-:R-:W-:-:S02]  /*9850*/  ISETP.GE.AND P1, PT, R6, RZ, PT ;  /* 0x000000ff0600720c */ /* 0x010fc40003f26270 */
[----:B------:R-:W3:Y:S01]  /*9860*/  LDL.LU R6, [R1+0x2c] ;  /* 0x00002c0001067983 */ /* 0x000ee20000300800 */
[----:B--2---:R-:W-:-:S03]  /*9870*/  @!P2 IMAD.MOV R4, RZ, RZ, -R4 ;  /* 0x000000ffff04a224 */ /* 0x004fc600078e0a04 */
[----:B------:R0:W-:Y:S01]  /*9880*/  STL [R1+0x3c], R8 ;  /* 0x00003c0801007387 */ /* 0x0001e20000100800 */
[----:B------:R-:W-:-:S03]  /*9890*/  ISETP.GE.AND P2, PT, R3, RZ, PT ;  /* 0x000000ff0300720c */ /* 0x000fc60003f46270 */
[----:B0-----:R-:W2:Y:S04]  /*98a0*/  LDL R8, [R1+0x774] ;  /* 0x0007740001087983 */ /* 0x001ea80000100800 */
[----:B------:R0:W-:Y:S04]  /*98b0*/  STL [R1+0x38], R4 ;  /* 0x0000380401007387 */ /* 0x0001e80000100800 */
[----:B0-----:R-:W4:Y:S04]  /*98c0*/  LDL R4, [R1+0x770] ;  /* 0x0007700001047983 */ /* 0x001f280000100800 */
[----:B------:R-:W2:Y:S01]  /*98d0*/  LDL.LU R3, [R1+0xe8] ;  /* 0x0000e80001037983 */ /* 0x000ea20000300800 */
[----:B------:R-:W-:-:S02]  /*98e0*/  @!P6 IMAD.IADD R26, R26, 0x1, -R29 ;  /* 0x000000011a1ae824 */ /* 0x000fc400078e0a1d */
[----:B------:R-:W-:Y:S02]  /*98f0*/  @!P0 IMAD.IADD R27, R27, 0x1, -R29 ;  /* 0x000000011b1b8824 */ /* 0x000fe400078e0a1d */
[----:B---3--:R-:W-:-:S05]  /*9900*/  @!P3 IMAD.MOV R6, RZ, RZ, -R6 ;  /* 0x000000ffff06b224 */ /* 0x008fca00078e0a06 */
[----:B------:R0:W-:Y:S01]  /*9910*/  STL [R1+0x34], R6 ;  /* 0x0000340601007387 */ /* 0x0001e20000100800 */
[----:B------:R-:W-:-:S03]  /*9920*/  ISETP.GE.AND P3, PT, R5, RZ, PT ;  /* 0x000000ff0500720c */ /* 0x000fc60003f66270 */
[----:B0-----:R-:W3:Y:S04]  /*9930*/  LDL R6, [R1+0x76c] ;  /* 0x00076c0001067983 */ /* 0x001ee80000100800 */
[----:B------:R-:W3:Y:S04]  /*9940*/  LDL.LU R29, [R1+0xec] ;  /* 0x0000ec00011d7983 */ /* 0x000ee80000300800 */
[----:B------:R-:W4:Y:S01]  /*9950*/  LDL R5, [R1+0x768] ;  /* 0x0007680001057983 */ /* 0x000f220000100800 */
[----:B--2---:R-:W-:Y:S01]  /*9960*/  @!P4 IMAD.MOV R3, RZ, RZ, -R3 ;  /* 0x000000ffff03c224 */ /* 0x004fe200078e0a03 */
[----:B------:R-:W-:-:S02]  /*9970*/  ISETP.GE.AND P4, PT, R28, RZ, PT ;  /* 0x000000ff1c00720c */ /* 0x000fc40003f86270 */
[----:B------:R-:W2:Y:S04]  /*9980*/  LDL.LU R28, [R1+0x28] ;  /* 0x00002800011c7983 */ /* 0x000ea80000300800 */
[----:B------:R0:W-:Y:S04]  /*9990*/  STL [R1+0x30], R3 ;  /* 0x0000300301007387 */ /* 0x0001e80000100800 */
[----:B0-----:R-:W4:Y:S01]  /*99a0*/  LDL R3, [R1+0x764] ;  /* 0x0007640001037983 */ /* 0x001f220000100800 */
[----:B---3--:R-:W-:Y:S01]  /*99b0*/  @!P5 IMAD.MOV R29, RZ, RZ, -R29 ;  /* 0x000000ffff1dd224 */ /* 0x008fe200078e0a1d */
[----:B------:R-:W-:-:S04]  /*99c0*/  ISETP.GE.AND P5, PT, R9, RZ, PT ;  /* 0x000000ff0900720c */ /* 0x000fc80003fa6270 */
[----:B------:R0:W-:Y:S04]  /*99d0*/  STL [R1+0x2c], R29 ;  /* 0x00002c1d01007387 */ /* 0x0001e80000100800 */
[----:B0-----:R-:W3:Y:S01]  /*99e0*/  LDL R29, [R1+0x760] ;  /* 0x00076000011d7983 */ /* 0x001ee20000100800 */
[----:B--2---:R-:W-:-:S03]  /*99f0*/  @!P1 IMAD.MOV R28, RZ, RZ, -R28 ;  /* 0x000000ffff1c9224 */ /* 0x004fc600078e0a1c */
[----:B------:R-:W2:Y:S01]  /*9a00*/  LDL.LU R9, [R1+0x24] ;  /* 0x0000240001097983 */ /* 0x000ea20000300800 */
[----:B------:R-:W-:-:S03]  /*9a10*/  ISETP.GE.AND P1, PT, R0, RZ, PT ;  /* 0x000000ff0000720c */ /* 0x000fc60003f26270 */
[----:B------:R0:W-:Y:S04]  /*9a20*/  STL [R1+0x28], R28 ;  /* 0x0000281c01007387 */ /* 0x0001e80000100800 */
[----:B0-----:R-:W3:Y:S04]  /*9a30*/  LDL R28, [R1+0x75c] ;  /* 0x00075c00011c7983 */ /* 0x001ee80000100800 */
[----:B------:R-:W3:Y:S01]  /*9a40*/  LDL.LU R0, [R1+0x20] ;  /* 0x0000200001007983 */ /* 0x000ee20000300800 */
[----:B--2---:R-:W-:Y:S01]  /*9a50*/  @!P2 IMAD.MOV R9, RZ, RZ, -R9 ;  /* 0x000000ffff09a224 */ /* 0x004fe200078e0a09 */
[----:B------:R-:W-:-:S02]  /*9a60*/  ISETP.GE.AND P2, PT, R2, RZ, PT ;  /* 0x000000ff0200720c */ /* 0x000fc40003f46270 */
[----:B------:R-:W2:Y:S04]  /*9a70*/  LDL R2, [R1+0x758] ;  /* 0x0007580001027983 */ /* 0x000ea80000100800 */
[----:B------:R0:W-:Y:S04]  /*9a80*/  STL [R1+0x24], R9 ;  /* 0x0000240901007387 */ /* 0x0001e80000100800 */
[----:B0-----:R-:W2:Y:S01]  /*9a90*/  LDL.LU R9, [R1+0x1c] ;  /* 0x00001c0001097983 */ /* 0x001ea20000300800 */
[----:B---3--:R-:W-:Y:S01]  /*9aa0*/  @!P3 IMAD.MOV R0, RZ, RZ, -R0 ;  /* 0x000000ffff00b224 */ /* 0x008fe200078e0a00 */
[----:B------:R-:W-:-:S02]  /*9ab0*/  ISETP.GE.AND P3, PT, R7, RZ, PT ;  /* 0x000000ff0700720c */ /* 0x000fc40003f66270 */
[----:B------:R-:W3:Y:S04]  /*9ac0*/  LDL.LU R7, [R1+0x18] ;  /* 0x0000180001077983 */ /* 0x000ee80000300800 */
[----:B------:R0:W-:Y:S04]  /*9ad0*/  STL [R1+0x20], R0 ;  /* 0x0000200001007387 */ /* 0x0001e80000100800 */
[----:B0-----:R-:W4:Y:S01]  /*9ae0*/  LDL R0, [R1+0x754] ;  /* 0x0007540001007983 */ /* 0x001f220000100800 */
[----:B--2---:R-:W-:Y:S01]  /*9af0*/  @!P4 IMAD.MOV R9, RZ, RZ, -R9 ;  /* 0x000000ffff09c224 */ /* 0x004fe200078e0a09 */
[----:B------:R-:W-:Y:S01]  /*9b00*/  ISETP.GE.AND P4, PT, R8, RZ, PT ;  /* 0x000000ff0800720c */ /* 0x000fe20003f86270 */
[----:B---3--:R-:W-:-:S03]  /*9b10*/  @!P5 IMAD.MOV R7, RZ, RZ, -R7 ;  /* 0x000000ffff07d224 */ /* 0x008fc600078e0a07 */
[----:B------:R0:W-:Y:S01]  /*9b20*/  STL [R1+0x1c], R9 ;  /* 0x00001c0901007387 */ /* 0x0001e20000100800 */
[----:B----4-:R-:W-:-:S03]  /*9b30*/  ISETP.GE.AND P5, PT, R4, RZ, PT ;  /* 0x000000ff0400720c */ /* 0x010fc60003fa6270 */
[----:B0-----:R-:W2:Y:S04]  /*9b40*/  LDL.LU R9, [R1+0xae0] ;  /* 0x000ae00001097983 */ /* 0x001ea80000300800 */
[----:B------:R-:W3:Y:S04]  /*9b50*/  LDL.LU R8, [R1+0x14] ;  /* 0x0000140001087983 */ /* 0x000ee80000300800 */
[----:B------:R-:W4:Y:S04]  /*9b60*/  LDL R4, [R1+0x750] ;  /* 0x0007500001047983 */ /* 0x000f280000100800 */
[----:B------:R0:W-:Y:S04]  /*9b70*/  STL [R1+0x18], R7 ;  /* 0x0000180701007387 */ /* 0x0001e80000100800 */
[----:B0-----:R-:W2:Y:S01]  /*9b80*/  LDL.LU R7, [R1+0x10] ;  /* 0x0000100001077983 */ /* 0x001ea20000300800 */
[----:B---3--:R-:W-:Y:S01]  /*9b90*/  @!P1 IMAD.MOV R8, RZ, RZ, -R8 ;  /* 0x000000ffff089224 */ /* 0x008fe200078e0a08 */
[----:B------:R-:W-:-:S04]  /*9ba0*/  ISETP.GE.AND P1, PT, R6, RZ, PT ;  /* 0x000000ff0600720c */ /* 0x000fc80003f26270 */
[----:B------:R0:W-:Y:S04]  /*9bb0*/  STL [R1+0x14], R8 ;  /* 0x0000140801007387 */ /* 0x0001e80000100800 */
[----:B0-----:R-:W3:Y:S01]  /*9bc0*/  LDL.LU R8, [R1+0xadc] ;  /* 0x000adc0001087983 */ /* 0x001ee20000300800 */
[----:B--2---:R-:W-:-:S03]  /*9bd0*/  @!P2 IMAD.MOV R7, RZ, RZ, -R7 ;  /* 0x000000ffff07a224 */ /* 0x004fc600078e0a07 */
[----:B------:R-:W2:Y:S01]  /*9be0*/  LDL.LU R6, [R1+0xc] ;  /* 0x00000c0001067983 */ /* 0x000ea20000300800 */
[----:B------:R-:W-:-:S03]  /*9bf0*/  ISETP.GE.AND P2, PT, R5, RZ, PT ;  /* 0x000000ff0500720c */ /* 0x000fc60003f46270 */
[----:B------:R0:W-:Y:S04]  /*9c00*/  STL [R1+0x10], R7 ;  /* 0x0000100701007387 */ /* 0x0001e80000100800 */
[----:B0-----:R-:W3:Y:S04]  /*9c10*/  LDL.LU R7, [R1+0xad8] ;  /* 0x000ad80001077983 */ /* 0x001ee80000300800 */
[----:B------:R-:W3:Y:S01]  /*9c20*/  LDL.LU R5, [R1+0x8] ;  /* 0x0000080001057983 */ /* 0x000ee20000300800 */
[----:B--2---:R-:W-:Y:S01]  /*9c30*/  @!P3 IMAD.MOV R6, RZ, RZ, -R6 ;  /* 0x000000ffff06b224 */ /* 0x004fe200078e0a06 */
[----:B------:R-:W-:-:S04]  /*9c40*/  ISETP.GE.AND P3, PT, R3, RZ, PT ;  /* 0x000000ff0300720c */ /* 0x000fc80003f66270 */
[----:B------:R0:W-:Y:S04]  /*9c50*/  STL [R1+0xc], R6 ;  /* 0x00000c0601007387 */ /* 0x0001e80000100800 */
[----:B0-----:R-:W2:Y:S01]  /*9c60*/  LDL.LU R6, [R1+0xad4] ;  /* 0x000ad40001067983 */ /* 0x001ea20000300800 */
[----:B---3--:R-:W-:-:S03]  /*9c70*/  @!P4 IMAD.MOV R5, RZ, RZ, -R5 ;  /* 0x000000ffff05c224 */ /* 0x008fc600078e0a05 */
[----:B------:R-:W3:Y:S01]  /*9c80*/  LDL.LU R3, [R1+0x4] ;  /* 0x0000040001037983 */ /* 0x000ee20000300800 */
[----:B------:R-:W-:-:S03]  /*9c90*/  ISETP.GE.AND P4, PT, R29, RZ, PT ;  /* 0x000000ff1d00720c */ /* 0x000fc60003f86270 */
[----:B------:R0:W-:Y:S04]  /*9ca0*/  STL [R1+0x8], R5 ;  /* 0x0000080501007387 */ /* 0x0001e80000100800 */
[----:B0-----:R-:W2:Y:S04]  /*9cb0*/  LDL.LU R5, [R1+0xad0] ;  /* 0x000ad00001057983 */ /* 0x001ea80000300800 */
[----:B------:R-:W2:Y:S01]  /*9cc0*/  LDL.LU R29, [R1] ;  /* 0x00000000011d7983 */ /* 0x000ea20000300800 */
        /* <DEDUP_REMOVED lines=8> */
[----:B0-----:R-:W3:Y:S04]  /*9d50*/  LDL R29, [R1+0x744] ;  /* 0x00074400011d7983 */ /* 0x001ee80000100800 */
[----:B------:R-:W3:Y:S01]  /*9d60*/  LDL.LU R2, [R1+0xac4] ;  /* 0x000ac40001027983 */ /* 0x000ee20000300800 */
[----:B--2---:R-:W-:Y:S01]  /*9d70*/  @!P2 IMAD.MOV R28, RZ, RZ, -R28 ;  /* 0x000000ffff1ca224 */ /* 0x004fe200078e0a1c */
[----:B------:R-:W-:-:S04]  /*9d80*/  ISETP.GE.AND P2, PT, R0, RZ, PT ;  /* 0x000000ff0000720c */ /* 0x000fc80003f46270 */
[----:B------:R0:W-:Y:S04]  /*9d90*/  STL [R1+0xa30], R28 ;  /* 0x000a301c01007387 */ /* 0x0001e80000100800 */
[----:B------:R-:W2:Y:S04]  /*9da0*/  LDL R0, [R1+0x6fc] ;  /* 0x0006fc0001007983 */ /* 0x000ea80000100800 */
[----:B0-----:R-:W2:Y:S01]  /*9db0*/  LDL R28, [R1+0x748] ;  /* 0x00074800011c7983 */ /* 0x001ea20000100800 */
[----:B---3--:R-:W-:Y:S01]  /*9dc0*/  @!P3 IMAD.MOV R2, RZ, RZ, -R2 ;  /* 0x000000ffff02b224 */ /* 0x008fe200078e0a02 */
[----:B----4-:R-:W-:-:S04]  /*9dd0*/  ISETP.GE.AND P3, PT, R4, RZ, PT ;  /* 0x000000ff0400720c */ /* 0x010fc80003f66270 */
[----:B------:R0:W-:Y:S04]  /*9de0*/  STL [R1+0xa34], R2 ;  /* 0x000a340201007387 */ /* 0x0001e80000100800 */
[----:B0-----:R-:W3:Y:S04]  /*9df0*/  LDL R2, [R1+0x74c] ;  /* 0x00074c0001027983 */ /* 0x001ee80000100800 */
[----:B------:R-:W4:Y:S01]  /*9e00*/  LDL.LU R4, [R1+0xac0] ;  /* 0x000ac00001047983 */ /* 0x000f220000300800 */
[----:B------:R-:W-:Y:S02]  /*9e10*/  @!P4 IMAD.MOV R3, RZ, RZ, -R3 ;  /* 0x000000ffff03c224 */ /* 0x000fe400078e0a03 */
[----:B------:R-:W-:-:S03]  /*9e20*/  @!P1 IMAD.MOV R5, RZ, RZ, -R5 ;  /* 0x000000ffff059224 */ /* 0x000fc600078e0a05 */
[----:B------:R0:W-:Y:S04]  /*9e30*/  STL [R1+0xa38], R3 ;  /* 0x000a380301007387 */ /* 0x0001e80000100800 */
[----:B0-----:R-:W2:Y:S01]  /*9e40*/  LDL R3, [R1+0x6f8] ;  /* 0x0006f80001037983 */ /* 0x001ea20000100800 */
[----:B---3--:R-:W-:-:S03]  /*9e50*/  ISETP.GE.AND P4, PT, R2, RZ, PT ;  /* 0x000000ff0200720c */ /* 0x008fc60003f86270 */
[----:B------:R-:W3:Y:S01]  /*9e60*/  LDL R2, [R1+0x6f4] ;  /* 0x0006f40001027983 */ /* 0x000ee20000100800 */
[----:B----4-:R-:W-:Y:S01]  /*9e70*/  @!P5 IMAD.MOV R4, RZ, RZ, -R4 ;  /* 0x000000ffff04d224 */ /* 0x010fe200078e0a04 */
[----:B--2---:R-:W-:-:S04]  /*9e80*/  ISETP.GE.AND P5, PT, R28, RZ, PT ;  /* 0x000000ff1c00720c */ /* 0x004fc80003fa6270 */
[----:B------:R0:W-:Y:S04]  /*9e90*/  STL [R1+0xa3c], R4 ;  /* 0x000a3c0401007387 */ /* 0x0001e80000100800 */
[----:B------:R-:W2:Y:S04]  /*9ea0*/  LDL R28, [R1+0x6f0] ;  /* 0x0006f000011c7983 */ /* 0x000ea80000100800 */
[----:B0-----:R-:W4:Y:S04]  /*9eb0*/  LDL R4, [R1+0x73c] ;  /* 0x00073c0001047983 */ /* 0x001f280000100800 */
[----:B------:R0:W-:Y:S04]  /*9ec0*/  STL [R1+0xa40], R5 ;  /* 0x000a400501007387 */ /* 0x0001e80000100800 */
[----:B0-----:R-:W2:Y:S01]  /*9ed0*/  LDL R5, [R1+0x740] ;  /* 0x0007400001057983 */ /* 0x001ea20000100800 */
[----:B------:R-:W-:Y:S01]  /*9ee0*/  @!P2 IMAD.MOV R6, RZ, RZ, -R6 ;  /* 0x000000ffff06a224 */ /* 0x000fe200078e0a06 */
[----:B------:R-:W-:Y:S01]  /*9ef0*/  ISETP.GE.AND P1, PT, R29, RZ, PT ;  /* 0x000000ff1d00720c */ /* 0x000fe20003f26270 */
[----:B------:R-:W-:Y:S01]  /*9f00*/  @!P3 IMAD.MOV R7, RZ, RZ, -R7 ;  /* 0x000000ffff07b224 */ /* 0x000fe200078e0a07 */
[----:B------:R-:W3:Y:S01]  /*9f10*/  LDL R29, [R1+0x6ec] ;  /* 0x0006ec00011d7983 */ /* 0x000ee20000100800 */
[----:B------:R-:W-:-:S03]  /*9f20*/  @!P4 IMAD.MOV R8, RZ, RZ, -R8 ;  /* 0x000000ffff08c224 */ /* 0x000fc600078e0a08 */
[----:B------:R-:W-:Y:S01]  /*9f30*/  STL [R1+0xa44], R6 ;  /* 0x000a440601007387 */ /* 0x000fe20000100800 */
[----:B------:R-:W-:Y:S01]  /*9f40*/  ISETP.GE.AND P4, PT, R0, RZ, PT ;  /* 0x000000ff0000720c */ /* 0x000fe20003f86270 */
[----:B------:R-:W-:Y:S01]  /*9f50*/  @!P5 IMAD.MOV R9, RZ, RZ, -R9 ;  /* 0x000000ffff09d224 */ /* 0x000fe200078e0a09 */
[----:B------:R-:W-:-:S04]  /*9f60*/  ISETP.GE.AND P5, PT, R3, RZ, PT ;  /* 0x000000ff0300720c */ /* 0x000fc80003fa6270 */
[----:B------:R-:W-:Y:S01]  /*9f70*/  @!P1 IMAD.MOV R10, RZ, RZ, -R10 ;  /* 0x000000ffff0a9224 */ /* 0x000fe200078e0a0a */
[----:B----4-:R-:W-:Y:S02]  /*9f80*/  ISETP.GE.AND P3, PT, R4, RZ, PT ;  /* 0x000000ff0400720c */ /* 0x010fe40003f66270 */
[----:B--2---:R-:W-:Y:S02]  /*9f90*/  ISETP.GE.AND P2, PT, R5, RZ, PT ;  /* 0x000000ff0500720c */ /* 0x004fe40003f46270 */
[----:B------:R-:W2:Y:S04]  /*9fa0*/  LDL R5, [R1+0x6e8] ;  /* 0x0006e80001057983 */ /* 0x000ea80000100800 */
[----:B------:R-:W-:Y:S04]  /*9fb0*/  STL [R1+0xa48], R7 ;  /* 0x000a480701007387 */ /* 0x000fe80000100800 */
[----:B------:R-:W4:Y:S04]  /*9fc0*/  LDL R4, [R1+0x6e4] ;  /* 0x0006e40001047983 */ /* 0x000f280000100800 */
[----:B------:R0:W-:Y:S04]  /*9fd0*/  STL [R1+0xa4c], R8 ;  /* 0x000a4c0801007387 */ /* 0x0001e80000100800 */
[----:B------:R-:W4:Y:S01]  /*9fe0*/  LDL R0, [R1+0x6e0] ;  /* 0x0006e00001007983 */ /* 0x000f220000100800 */
[----:B---3--:R-:W-:-:S03]  /*9ff0*/  ISETP.GE.AND P1, PT, R2, RZ, PT ;  /* 0x000000ff0200720c */ /* 0x008fc60003f26270 */
[----:B------:R-:W-:Y:S04]  /*a000*/  STL [R1+0xa50], R9 ;  /* 0x000a500901007387 */ /* 0x000fe80000100800 */
[----:B------:R-:W3:Y:S04]  /*a010*/  LDL R3, [R1+0x6dc] ;  /* 0x0006dc0001037983 */ /* 0x000ee80000100800 */
[----:B------:R-:W-:Y:S04]  /*a020*/  STL [R1+0xa54], R10 ;  /* 0x000a540a01007387 */ /* 0x000fe80000100800 */
[----:B------:R-:W3:Y:S01]  /*a030*/  LDL R2, [R1+0x6d8] ;  /* 0x0006d80001027983 */ /* 0x000ee20000100800 */
[----:B------:R-:W-:-:S02]  /*a040*/  @!P2 IMAD.MOV R11, RZ, RZ, -R11 ;  /* 0x000000ffff0ba224 */ /* 0x000fc400078e0a0b */
[----:B------:R-:W-:Y:S01]  /*a050*/  @!P3 IMAD.MOV R12, RZ, RZ, -R12 ;  /* 0x000000ffff0cb224 */ /* 0x000fe200078e0a0c */
[----:B------:R-:W-:Y:S01]  /*a060*/  ISETP.GE.AND P2, PT, R28, RZ, PT ;  /* 0x000000ff1c00720c */ /* 0x000fe20003f46270 */
[----:B------:R-:W-:Y:S01]  /*a070*/  @!P4 IMAD.MOV R13, RZ, RZ, -R13 ;  /* 0x000000ffff0dc224 */ /* 0x000fe200078e0a0d */
[----:B------:R-:W-:Y:S01]  /*a080*/  STL [R1+0xa58], R11 ;  /* 0x000a580b01007387 */ /* 0x000fe20000100800 */
[----:B------:R-:W-:Y:S01]  /*a090*/  @!P5 IMAD.MOV R14, RZ, RZ, -R14 ;  /* 0x000000ffff0ed224 */ /* 0x000fe200078e0a0e */
[----:B------:R-:W-:Y:S01]  /*a0a0*/  ISETP.GE.AND P3, PT, R29, RZ, PT ;  /* 0x000000ff1d00720c */ /* 0x000fe20003f66270 */
[----:B------:R-:W-:Y:S01]  /*a0b0*/  @!P1 IMAD.MOV R15, RZ, RZ, -R15 ;  /* 0x000000ffff0f9224 */ /* 0x000fe200078e0a0f */
[----:B------:R-:W3:Y:S04]  /*a0c0*/  LDL R28, [R1+0x6d4] ;  /* 0x0006d400011c7983 */ /* 0x000ee80000100800 */
[----:B------:R-:W-:Y:S04]  /*a0d0*/  STL [R1+0xa5c], R12 ;  /* 0x000a5c0c01007387 */ /* 0x000fe80000100800 */
[----:B------:R-:W3:Y:S04]  /*a0e0*/  LDL R29, [R1+0x6d0] ;  /* 0x0006d000011d7983 */ /* 0x000ee80000100800 */
[----:B------:R-:W-:Y:S04]  /*a0f0*/  STL [R1+0xa60], R13 ;  /* 0x000a600d01007387 */ /* 0x000fe80000100800 */
[----:B------:R-:W-:Y:S04]  /*a100*/  STL [R1+0xa64], R14 ;  /* 0x000a640e01007387 */ /* 0x000fe80000100800 */
[----:B0-----:R-:W3:Y:S04]  /*a110*/  LDL R8, [R1+0x6cc] ;  /* 0x0006cc0001087983 */ /* 0x001ee80000100800 */
[----:B------:R-:W-:Y:S04]  /*a120*/  STL [R1+0xa68], R15 ;  /* 0x000a680f01007387 */ /* 0x000fe80000100800 */
[----:B------:R-:W3:Y:S01]  /*a130*/  LDL R7, [R1+0x6c8] ;  /* 0x0006c80001077983 */ /* 0x000ee20000100800 */
[----:B------:R-:W-:-:S02]  /*a140*/  @!P2 IMAD.MOV R16, RZ, RZ, -R16 ;  /* 0x000000ffff10a224 */ /* 0x000fc400078e0a10 */
[----:B------:R-:W-:Y:S01]  /*a150*/  @!P3 IMAD.MOV R17, RZ, RZ, -R17 ;  /* 0x000000ffff11b224 */ /* 0x000fe200078e0a11 */
[----:B--2---:R-:W-:Y:S02]  /*a160*/  ISETP.GE.AND P4, PT, R5, RZ, PT ;  /* 0x000000ff0500720c */ /* 0x004fe40003f86270 */
[----:B----4-:R-:W-:Y:S02]  /*a170*/  ISETP.GE.AND P5, PT, R4, RZ, PT ;  /* 0x000000ff0400720c */ /* 0x010fe40003fa6270 */
[----:B------:R-:W-:Y:S02]  /*a180*/  ISETP.GE.AND P1, PT, R0, RZ, PT ;  /* 0x000000ff0000720c */ /* 0x000fe40003f26270 */
[----:B------:R-:W2:Y:S07]  /*a190*/  LDL R0, [R1+0x6c4] ;  /* 0x0006c40001007983 */ /* 0x000eae0000100800 */
[----:B------:R-:W-:-:S02]  /*a1a0*/  @!P4 IMAD.MOV R18, RZ, RZ, -R18 ;  /* 0x000000ffff12c224 */ /* 0x000fc400078e0a12 */
[----:B------:R-:W-:Y:S01]  /*a1b0*/  @!P5 IMAD.MOV R19, RZ, RZ, -R19 ;  /* 0x000000ffff13d224 */ /* 0x000fe200078e0a13 */
[----:B------:R-:W-:Y:S04]  /*a1c0*/  STL [R1+0xa6c], R16 ;  /* 0x000a6c1001007387 */ /* 0x000fe80000100800 */
[----:B------:R-:W-:Y:S04]  /*a1d0*/  STL [R1+0xa70], R17 ;  /* 0x000a701101007387 */ /* 0x000fe80000100800 */
[----:B------:R-:W-:Y:S01]  /*a1e0*/  STL [R1+0xa74], R18 ;  /* 0x000a741201007387 */ /* 0x000fe20000100800 */
[----:B---3--:R-:W-:-:S03]  /*a1f0*/  ISETP.GE.AND P2, PT, R3, RZ, PT ;  /* 0x000000ff0300720c */ /* 0x008fc60003f46270 */
[----:B------:R-:W-:Y:S01]  /*a200*/  STL [R1+0xa78], R19 ;  /* 0x000a781301007387 */ /* 0x000fe20000100800 */
[----:B------:R-:W-:-:S03]  /*a210*/  ISETP.GE.AND P3, PT, R2, RZ, PT ;  /* 0x000000ff0200720c */ /* 0x000fc60003f66270 */
[----:B------:R-:W3:Y:S04]  /*a220*/  LDL.LU R6, [R1+0x1e4] ;  /* 0x0001e40001067983 */ /* 0x000ee80000300800 */
[----:B------:R-:W4:Y:S04]  /*a230*/  LDL.LU R5, [R1+0x1e0] ;  /* 0x0001e00001057983 */ /* 0x000f280000300800 */
[----:B------:R-:W4:Y:S04]  /*a240*/  LDL.LU R4, [R1+0x1dc] ;  /* 0x0001dc0001047983 */ /* 0x000f280000300800 */
[----:B------:R-:W4:Y:S04]  /*a250*/  LDL.LU R3, [R1+0x1d8] ;  /* 0x0001d80001037983 */ /* 0x000f280000300800 */
[----:B------:R-:W4:Y:S01]  /*a260*/  LDL.LU R2, [R1+0x1d4] ;  /* 0x0001d40001027983 */ /* 0x000f220000300800 */
[----:B------:R-:W-:Y:S01]  /*a270*/  ISETP.GE.AND P4, PT, R28, RZ, PT ;  /* 0x000000ff1c00720c */ /* 0x000fe20003f86270 */
[----:B------:R-:W-:Y:S01]  /*a280*/  @!P1 IMAD.MOV R20, RZ, RZ, -R20 ;  /* 0x000000ffff149224 */ /* 0x000fe200078e0a14 */
[----:B------:R-:W-:Y:S01]  /*a290*/  ISETP.GE.AND P5, PT, R29, RZ, PT ;  /* 0x000000ff1d00720c */ /* 0x000fe20003fa6270 */
[----:B------:R-:W-:Y:S01]  /*a2a0*/  @!P2 IMAD.MOV R21, RZ, RZ, -R21 ;  /* 0x000000ffff15a224 */ /* 0x000fe200078e0a15 */
[----:B------:R-:W4:Y:S01]  /*a2b0*/  LDL.LU R28, [R1+0x1d0] ;  /* 0x0001d000011c7983 */ /* 0x000f220000300800 */
[----:B------:R-:W-:Y:S01]  /*a2c0*/  ISETP.GE.AND P1, PT, R8, RZ, PT ;  /* 0x000000ff0800720c */ /* 0x000fe20003f26270 */
[----:B------:R-:W-:Y:S01]  /*a2d0*/  @!P3 IMAD.MOV R22, RZ, RZ, -R22 ;  /* 0x000000ffff16b224 */ /* 0x000fe200078e0a16 */
[----:B------:R-:W-:Y:S01]  /*a2e0*/  ISETP.NE.AND P0, PT, RZ, c[0x0][0x17c], PT ;  /* 0x00005f00ff007a0c */ /* 0x000fe20003f05270 */
[----:B------:R-:W4:Y:S01]  /*a2f0*/  LDL.LU R29, [R1+0x1cc] ;  /* 0x0001cc00011d7983 */ /* 0x000f220000300800 */
[----:B------:R-:W-:-:S04]  /*a300*/  ISETP.GE.AND P2, PT, R7, RZ, PT ;  /* 0x000000ff0700720c */ /* 0x000fc80003f46270 */
[----:B------:R-:W-:Y:S01]  /*a310*/  @!P4 IMAD.MOV R23, RZ, RZ, -R23 ;  /* 0x000000ffff17c224 */ /* 0x000fe200078e0a17 */
[----:B------:R-:W-:Y:S01]  /*a320*/  STL [R1+0xa7c], R20 ;  /* 0x000a7c1401007387 */ /* 0x000fe20000100800 */
[----:B------:R-:W-:-:S03]  /*a330*/  @!P5 IMAD.MOV R24, RZ, RZ, -R24 ;  /* 0x000000ffff18d224 */ /* 0x000fc600078e0a18 */
[----:B------:R-:W-:Y:S01]  /*a340*/  @!P1 IMAD.MOV R25, RZ, RZ, -R25 ;  /* 0x000000ffff199224 */ /* 0x000fe200078e0a19 */
[----:B------:R-:W-:Y:S04]  /*a350*/  STL [R1+0xa80], R21 ;  /* 0x000a801501007387 */ /* 0x000fe80000100800 */
[----:B------:R-:W-:Y:S01]  /*a360*/  STL [R1+0xa84], R22 ;  /* 0x000a841601007387 */ /* 0x000fe20000100800 */
[----:B------:R-:W-:-:S03]  /*a370*/  @!P2 IMAD.MOV R26, RZ, RZ, -R26 ;  /* 0x000000ffff1aa224 */ /* 0x000fc600078e0a1a */
[----:B------:R-:W-:Y:S04]  /*a380*/  STL [R1+0xa88], R23 ;  /* 0x000a881701007387 */ /* 0x000fe80000100800 */
[----:B------:R-:W-:Y:S04]  /*a390*/  STL [R1+0xa8c], R24 ;  /* 0x000a8c1801007387 */ /* 0x000fe80000100800 */
[----:B------:R-:W-:Y:S04]  /*a3a0*/  STL [R1+0xa90], R25 ;  /* 0x000a901901007387 */ /* 0x000fe80000100800 */
[----:B------:R-:W-:Y:S01]  /*a3b0*/  STL [R1+0xa94], R26 ;  /* 0x000a941a01007387 */ /* 0x000fe20000100800 */
[----:B--2---:R-:W-:-:S02]  /*a3c0*/  ISETP.GE.AND P6, PT, R0, RZ, PT ;  /* 0x000000ff0000720c */ /* 0x004fc40003fc6270 */
[----:B------:R-:W-:-:S11]  /*a3d0*/  LOP3.LUT R0, RZ, c[0x0][0x17c], RZ, 0x33, !PT ;  /* 0x00005f00ff007a12 */ /* 0x000fd600078e33ff */
[----:B------:R-:W-:Y:S01]  /*a3e0*/  @!P6 IMAD.MOV R27, RZ, RZ, -R27 ;  /* 0x000000ffff1be224 */ /* 0x000fe200078e0a1b */
[----:B---3--:R-:W-:-:S04]  /*a3f0*/  SEL R8, R0, R6, !P0 ;  /* 0x0000000600087207 */ /* 0x008fc80004000000 */
[----:B------:R0:W-:Y:S01]  /*a400*/  STL [R1+0xa98], R27 ;  /* 0x000a981b01007387 */ /* 0x0001e20000100800 */
[----:B----4-:R-:W-:-:S03]  /*a410*/  SEL R7, R0, R5, !P0 ;  /* 0x0000000500077207 */ /* 0x010fc60004000000 */
[----:B------:R-:W-:Y:S01]  /*a420*/  STL [R1+0x340], R8 ;  /* 0x0003400801007387 */ /* 0x000fe20000100800 */
[----:B------:R-:W-:-:S03]  /*a430*/  SEL R6, R0, R4, !P0 ;  /* 0x0000000400067207 */ /* 0x000fc60004000000 */
[----:B------:R-:W-:Y:S01]  /*a440*/  STL [R1+0x33c], R7 ;  /* 0x00033c0701007387 */ /* 0x000fe20000100800 */
[----:B------:R-:W-:-:S03]  /*a450*/  SEL R5, R0, R3, !P0 ;  /* 0x0000000300057207 */ /* 0x000fc60004000000 */
[----:B------:R-:W-:Y:S01]  /*a460*/  STL [R1+0x338], R6 ;  /* 0x0003380601007387 */ /* 0x000fe20000100800 */
[----:B------:R-:W-:-:S03]  /*a470*/  SEL R4, R0, R2, !P0 ;  /* 0x0000000200047207 */ /* 0x000fc60004000000 */
[----:B------:R-:W-:Y:S04]  /*a480*/  STL [R1+0x334], R5 ;  /* 0x0003340501007387 */ /* 0x000fe80000100800 */
[----:B------:R-:W-:Y:S04]  /*a490*/  STL [R1+0xe8], R4 ;  /* 0x0000e80401007387 */ /* 0x000fe80000100800 */
[----:B0-----:R-:W2:Y:S01]  /*a4a0*/  LDL.LU R27, [R1+0x1bc] ;  /* 0x0001bc00011b7983 */ /* 0x001ea20000300800 */
[C---:B------:R-:W-:Y:S02]  /*a4b0*/  SEL R3, R0.reuse, R28, !P0 ;  /* 0x0000001c00037207 */ /* 0x040fe40004000000 */
[----:B------:R-:W-:-:S03]  /*a4c0*/  SEL R2, R0, R29, !P0 ;  /* 0x0000001d00027207 */ /* 0x000fc60004000000 */
[----:B------:R-:W-:Y:S04]  /*a4d0*/  STL [R1+0xfc], R3 ;  /* 0x0000fc0301007387 */ /* 0x000fe80000100800 */
[----:B--2---:R0:W-:Y:S04]  /*a4e0*/  STL [R1+0xab4], R27 ;  /* 0x000ab41b01007387 */ /* 0x0041e80000100800 */
[----:B------:R-:W-:Y:S04]  /*a4f0*/  STL [R1+0x330], R2 ;  /* 0x0003300201007387 */ /* 0x000fe80000100800 */
[----:B0-----:R-:W2:Y:S04]  /*a500*/  LDL.LU R27, [R1+0x1c0] ;  /* 0x0001c000011b7983 */ /* 0x001ea80000300800 */
[----:B--2---:R0:W-:Y:S04]  /*a510*/  STL [R1+0xab8], R27 ;  /* 0x000ab81b01007387 */ /* 0x0041e80000100800 */
[----:B0-----:R-:W2:Y:S04]  /*a520*/  LDL.LU R27, [R1+0x1c4] ;  /* 0x0001c400011b7983 */ /* 0x001ea80000300800 */
[----:B--2---:R0:W-:Y:S04]  /*a530*/  STL [R1+0xabc], R27 ;  /* 0x000abc1b01007387 */ /* 0x0041e80000100800 */
[----:B0-----:R-:W2:Y:S04]  /*a540*/  LDL.LU R27, [R1+0x1c8] ;  /* 0x0001c800011b7983 */ /* 0x001ea80000300800 */
[----:B------:R-:W3:Y:S04]  /*a550*/  LDL.LU R26, [R1+0x1b8] ;  /* 0x0001b800011a7983 */ /* 0x000ee80000300800 */
[----:B------:R-:W4:Y:S04]  /*a560*/  LDL.LU R25, [R1+0x1b0] ;  /* 0x0001b00001197983 */ /* 0x000f280000300800 */
[----:B------:R-:W3:Y:S04]  /*a570*/  LDL.LU R24, [R1+0x1ac] ;  /* 0x0001ac0001187983 */ /* 0x000ee80000300800 */
        /* <DEDUP_REMOVED lines=23> */
[----:B------:R-:W3:Y:S01]  /*a6f0*/  LDL.LU R29, [R1+0x114] ;  /* 0x00011400011d7983 */ /* 0x000ee20000300800 */
[----:B--2---:R-:W-:-:S05]  /*a700*/  SEL R27, R0, R27, !P0 ;  /* 0x0000001b001b7207 */ /* 0x004fca0004000000 */
[----:B------:R0:W-:Y:S04]  /*a710*/  STL [R1+0x2b4], R27 ;  /* 0x0002b41b01007387 */ /* 0x0001e80000100800 */
[----:B0-----:R-:W2:Y:S02]  /*a720*/  LDL.LU R27, [R1+0xabc] ;  /* 0x000abc00011b7983 */ /* 0x001ea40000300800 */
[----:B--2---:R-:W-:-:S05]  /*a730*/  SEL R27, R0, R27, !P0 ;  /* 0x0000001b001b7207 */ /* 0x004fca0004000000 */
[----:B------:R0:W-:Y:S04]  /*a740*/  STL [R1+0x2c4], R27 ;  /* 0x0002c41b01007387 */ /* 0x0001e80000100800 */
[----:B0-----:R-:W2:Y:S02]  /*a750*/  LDL.LU R27, [R1+0xab8] ;  /* 0x000ab800011b7983 */ /* 0x001ea40000300800 */
[----:B--2---:R-:W-:-:S05]  /*a760*/  SEL R27, R0, R27, !P0 ;  /* 0x0000001b001b7207 */ /* 0x004fca0004000000 */
[----:B------:R0:W-:Y:S04]  /*a770*/  STL [R1+0x2dc], R27 ;  /* 0x0002dc1b01007387 */ /* 0x0001e80000100800 */
[----:B0-----:R-:W2:Y:S01]  /*a780*/  LDL.LU R27, [R1+0xab4] ;  /* 0x000ab400011b7983 */ /* 0x001ea20000300800 */
[C---:B---3--:R-:W-:Y:S02]  /*a790*/  SEL R26, R0.reuse, R26, !P0 ;  /* 0x0000001a001a7207 */ /* 0x048fe40004000000 */
[----:B--2---:R-:W-:-:S05]  /*a7a0*/  SEL R27, R0, R27, !P0 ;  /* 0x0000001b001b7207 */ /* 0x004fca0004000000 */
[----:B------:R4:W-:Y:S04]  /*a7b0*/  STL [R1+0x2ec], R27 ;  /* 0x0002ec1b01007387 */ /* 0x0009e80000100800 */
[----:B------:R0:W-:Y:S01]  /*a7c0*/  STL [R1+0x304], R26 ;  /* 0x0003041a01007387 */ /* 0x0001e20000100800 */
[C---:B----4-:R-:W-:Y:S02]  /*a7d0*/  SEL R27, R0.reuse, R25, !P0 ;  /* 0x00000019001b7207 */ /* 0x050fe40004000000 */
[C---:B------:R-:W-:Y:S02]  /*a7e0*/  SEL R25, R0.reuse, R23, !P0 ;  /* 0x0000001700197207 */ /* 0x040fe40004000000 */
[C---:B0-----:R-:W-:Y:S02]  /*a7f0*/  SEL R26, R0.reuse, R24, !P0 ;  /* 0x00000018001a7207 */ /* 0x041fe40004000000 */
[C---:B------:R-:W-:Y:S01]  /*a800*/  SEL R24, R0.reuse, R22, !P0 ;  /* 0x0000001600187207 */ /* 0x040fe20004000000 */
[----:B------:R0:W-:Y:S01]  /*a810*/  STL [R1+0x314], R27 ;  /* 0x0003141b01007387 */ /* 0x0001e20000100800 */
[----:B------:R-:W-:-:S02]  /*a820*/  SEL R23, R0, R21, !P0 ;  /* 0x0000001500177207 */ /* 0x000fc40004000000 */
[C---:B------:R-:W-:Y:S01]  /*a830*/  SEL R22, R0.reuse, R20, !P0 ;  /* 0x0000001400167207 */ /* 0x040fe20004000000 */
[----:B------:R-:W-:Y:S01]  /*a840*/  STL [R1+0x32c], R26 ;  /* 0x00032c1a01007387 */ /* 0x000fe20000100800 */
[C---:B------:R-:W-:Y:S02]  /*a850*/  SEL R21, R0.reuse, R19, !P0 ;  /* 0x0000001300157207 */ /* 0x040fe40004000000 */
[C---:B------:R-:W-:Y:S01]  /*a860*/  SEL R20, R0.reuse, R18, !P0 ;  /* 0x0000001200147207 */ /* 0x040fe20004000000 */
[----:B------:R-:W-:Y:S01]  /*a870*/  STL [R1+0x328], R25 ;  /* 0x0003281901007387 */ /* 0x000fe20000100800 */
[C---:B------:R-:W-:Y:S02]  /*a880*/  SEL R19, R0.reuse, R17, !P0 ;  /* 0x0000001100137207 */ /* 0x040fe40004000000 */
[C---:B------:R-:W-:Y:S01]  /*a890*/  SEL R18, R0.reuse, R16, !P0 ;  /* 0x0000001000127207 */ /* 0x040fe20004000000 */
[----:B------:R-:W-:Y:S01]  /*a8a0*/  STL [R1+0x324], R24 ;  /* 0x0003241801007387 */ /* 0x000fe20000100800 */
[----:B------:R-:W-:-:S03]  /*a8b0*/  SEL R17, R0, R15, !P0 ;  /* 0x0000000f00117207 */ /* 0x000fc60004000000 */
        /* <DEDUP_REMOVED lines=28> */
[----:B------:R-:W-:Y:S04]  /*aa80*/  STL [R1+0x2d4], R8 ;  /* 0x0002d40801007387 */ /* 0x000fe80000100800 */
[----:B------:R-:W-:Y:S04]  /*aa90*/  STL [R1+0x2d0], R7 ;  /* 0x0002d00701007387 */ /* 0x000fe80000100800 */
[----:B------:R-:W-:Y:S04]  /*aaa0*/  STL [R1+0x2cc], R6 ;  /* 0x0002cc0601007387 */ /* 0x000fe80000100800 */
[----:B------:R-:W-:Y:S04]  /*aab0*/  STL [R1+0x2c8], R5 ;  /* 0x0002c80501007387 */ /* 0x000fe80000100800 */
[----:B------:R-:W-:Y:S04]  /*aac0*/  STL [R1+0x2c0], R4 ;  /* 0x0002c00401007387 */ /* 0x000fe80000100800 */
[----:B0-----:R-:W2:Y:S01]  /*aad0*/  LDL.LU R27, [R1+0xf8] ;  /* 0x0000f800011b7983 */ /* 0x001ea20000300800 */
[----:B------:R-:W-:-:S02]  /*aae0*/  SEL R3, R0, R28, !P0 ;  /* 0x0000001c00037207 */ /* 0x000fc40004000000 */
        /* <DEDUP_REMOVED lines=145> */
[C---:B----4-:R-:W-:Y:S02]  /*b400*/  SEL R25, R0.reuse, R25, !P0 ;  /* 0x0000001900197207 */ /* 0x050fe40004000000 */
[C---:B------:R-:W-:Y:S02]  /*b410*/  SEL R24, R0.reuse, R24, !P0 ;  /* 0x0000001800187207 */ /* 0x040fe40004000000 */
[----:B------:R-:W-:-:S02]  /*b420*/  SEL R23, R0, R23, !P0 ;  /* 0x0000001700177207 */ /* 0x000fc40004000000 */
[C---:B------:R-:W-:Y:S02]  /*b430*/  SEL R22, R0.reuse, R22, !P0 ;  /* 0x0000001600167207 */ /* 0x040fe40004000000 */
[C---:B------:R-:W-:Y:S02]  /*b440*/  SEL R21, R0.reuse, R21, !P0 ;  /* 0x0000001500157207 */ /* 0x040fe40004000000 */
[C---:B------:R-:W-:Y:S02]  /*b450*/  SEL R20, R0.reuse, R20, !P0 ;  /* 0x0000001400147207 */ /* 0x040fe40004000000 */
[C---:B------:R-:W-:Y:S02]  /*b460*/  SEL R19, R0.reuse, R19, !P0 ;  /* 0x0000001300137207 */ /* 0x040fe40004000000 */
        /* <DEDUP_REMOVED lines=19> */
[----:B--2---:R-:W-:-:S05]  /*b5a0*/  SEL R27, R0, R27, !P0 ;  /* 0x0000001b001b7207 */ /* 0x004fca0004000000 */
[----:B------:R0:W-:Y:S04]  /*b5b0*/  STL [R1+0x74], R27 ;  /* 0x0000741b01007387 */ /* 0x0001e80000100800 */
[----:B0-----:R-:W2:Y:S04]  /*b5c0*/  LDL.LU R27, [R1+0xa98] ;  /* 0x000a9800011b7983 */ /* 0x001ea80000300800 */
[----:B------:R0:W-:Y:S04]  /*b5d0*/  STL [R1+0x70], R26 ;  /* 0x0000701a01007387 */ /* 0x0001e80000100800 */
[----:B0-----:R-:W3:Y:S04]  /*b5e0*/  LDL.LU R26, [R1+0xa94] ;  /* 0x000a9400011a7983 */ /* 0x001ee80000300800 */
[----:B------:R0:W-:Y:S04]  /*b5f0*/  STL [R1+0x6c], R25 ;  /* 0x00006c1901007387 */ /* 0x0001e80000100800 */
[----:B0-----:R-:W4:Y:S04]  /*b600*/  LDL.LU R25, [R1+0xa90] ;  /* 0x000a900001197983 */ /* 0x001f280000300800 */
[----:B------:R0:W-:Y:S04]  /*b610*/  STL [R1+0x68], R24 ;  /* 0x0000681801007387 */ /* 0x0001e80000100800 */
[----:B0-----:R-:W2:Y:S04]  /*b620*/  LDL.LU R24, [R1+0xa8c] ;  /* 0x000a8c0001187983 */ /* 0x001ea80000300800 */
[----:B------:R0:W-:Y:S04]  /*b630*/  STL [R1+0x64], R23 ;  /* 0x0000641701007387 */ /* 0x0001e80000100800 */
[----:B0-----:R-:W2:Y:S04]  /*b640*/  LDL.LU R23, [R1+0xa88] ;  /* 0x000a880001177983 */ /* 0x001ea80000300800 */
[----:B------:R0:W-:Y:S04]  /*b650*/  STL [R1+0x60], R22 ;  /* 0x0000601601007387 */ /* 0x0001e80000100800 */
[----:B0-----:R-:W2:Y:S04]  /*b660*/  LDL.LU R22, [R1+0xa84] ;  /* 0x000a840001167983 */ /* 0x001ea80000300800 */
[----:B------:R0:W-:Y:S04]  /*b670*/  STL [R1+0x5c], R21 ;  /* 0x00005c1501007387 */ /* 0x0001e80000100800 */
[----:B0-----:R-:W3:Y:S04]  /*b680*/  LDL.LU R21, [R1+0xa80] ;  /* 0x000a800001157983 */ /* 0x001ee80000300800 */
        /* <DEDUP_REMOVED lines=42> */
[----:B--2---:R-:W-:-:S02]  /*b930*/  SEL R22, R0, R22, !P0 ;  /* 0x0000001600167207 */ /* 0x004fc40004000000 */
[C---:B------:R-:W-:Y:S02]  /*b940*/  SEL R23, R0.reuse, R23, !P0 ;  /* 0x0000001700177207 */ /* 0x040fe40004000000 */
[C---:B---3--:R-:W-:Y:S02]  /*b950*/  SEL R21, R0.reuse, R21, !P0 ;  /* 0x0000001500157207 */ /* 0x048fe40004000000 */
[C---:B------:R-:W-:Y:S02]  /*b960*/  SEL R24, R0.reuse, R24, !P0 ;  /* 0x0000001800187207 */ /* 0x040fe40004000000 */
[C---:B----4-:R-:W-:Y:S02]  /*b970*/  SEL R25, R0.reuse, R25, !P0 ;  /* 0x0000001900197207 */ /* 0x050fe40004000000 */
[C---:B------:R-:W-:Y:S02]  /*b980*/  SEL R26, R0.reuse, R26, !P0 ;  /* 0x0000001a001a7207 */ /* 0x040fe40004000000 */
[----:B------:R-:W-:-:S02]  /*b990*/  SEL R20, R0, R20, !P0 ;  /* 0x0000001400147207 */ /* 0x000fc40004000000 */
[C---:B------:R-:W-:Y:S02]  /*b9a0*/  SEL R27, R0.reuse, R27, !P0 ;  /* 0x0000001b001b7207 */ /* 0x040fe40004000000 */
[C---:B------:R-:W-:Y:S02]  /*b9b0*/  SEL R19, R0.reuse, R19, !P0 ;  /* 0x0000001300137207 */ /* 0x040fe40004000000 */
[C---:B------:R-:W-:Y:S02]  /*b9c0*/  SEL R28, R0.reuse, R28, !P0 ;  /* 0x0000001c001c7207 */ /* 0x040fe40004000000 */
[----:B------:R-:W-:-:S05]  /*b9d0*/  SEL R29, R0, R29, !P0 ;  /* 0x0000001d001d7207 */ /* 0x000fca0004000000 */
[----:B------:R0:W-:Y:S02]  /*b9e0*/  STL [R1+0x4], R29 ;  /* 0x0000041d01007387 */ /* 0x0001e40000100800 */
[----:B0-----:R-:W-:-:S05]  /*b9f0*/  SEL R29, R0, R2, !P0 ;  /* 0x00000002001d7207 */ /* 0x001fca0004000000 */
[----:B------:R0:W-:Y:S04]  /*ba00*/  STL [R1+0x9a8], R29 ;  /* 0x0009a81d01007387 */ /* 0x0001e80000100800 */
[----:B------:R1:W-:Y:S04]  /*ba10*/  STL [R1], R28 ;  /* 0x0000001c01007387 */ /* 0x0003e80000100800 */
[----:B0-----:R-:W2:Y:S01]  /*ba20*/  LDL R29, [R1+0x6c0] ;  /* 0x0006c000011d7983 */ /* 0x001ea20000100800 */
[C---:B------:R-:W-:Y:S02]  /*ba30*/  SEL R4, R0.reuse, R4, !P0 ;  /* 0x0000000400047207 */ /* 0x040fe40004000000 */
[----:B-1----:R-:W-:-:S02]  /*ba40*/  SEL R28, R0, R3, !P0 ;  /* 0x00000003001c7207 */ /* 0x002fc40004000000 */
[----:B------:R-:W0:Y:S01]  /*ba50*/  S2R R3, SR_TID.X ;  /* 0x0000000000037919 */ /* 0x000e220000002100 */
[C---:B------:R-:W-:Y:S02]  /*ba60*/  SEL R5, R0.reuse, R5, !P0 ;  /* 0x0000000500057207 */ /* 0x040fe40004000000 */
        /* <DEDUP_REMOVED lines=8> */
[----:B------:R-:W-:-:S02]  /*baf0*/  SEL R11, R0, R11, !P0 ;  /* 0x0000000b000b7207 */ /* 0x000fc40004000000 */
        /* <DEDUP_REMOVED lines=13> */
[----:B------:R0:W-:Y:S04]  /*bbd0*/  STL [R1+0x9d0], R12 ;  /* 0x0009d00c01007387 */ /* 0x0001e80000100800 */
[----:B------:R-:W-:Y:S04]  /*bbe0*/  STL [R1+0x9d4], R13 ;  /* 0x0009d40d01007387 */ /* 0x000fe80000100800 */
[----:B------:R1:W-:Y:S04]  /*bbf0*/  STL [R1+0x9d8], R14 ;  /* 0x0009d80e01007387 */ /* 0x0003e80000100800 */
[----:B------:R-:W-:Y:S04]  /*bc00*/  STL [R1+0x9dc], R15 ;  /* 0x0009dc0f01007387 */ /* 0x000fe80000100800 */
[----:B------:R-:W-:Y:S04]  /*bc10*/  STL [R1+0x9e0], R16 ;  /* 0x0009e01001007387 */ /* 0x000fe80000100800 */
[----:B------:R-:W-:Y:S04]  /*bc20*/  STL [R1+0x9e4], R17 ;  /* 0x0009e41101007387 */ /* 0x000fe80000100800 */
[----:B------:R-:W-:Y:S04]  /*bc30*/  STL [R1+0x9e8], R18 ;  /* 0x0009e81201007387 */ /* 0x000fe80000100800 */
[----:B------:R-:W-:Y:S01]  /*bc40*/  STL [R1+0x9ec], R19 ;  /* 0x0009ec1301007387 */ /* 0x000fe20000100800 */
[----:B0-----:R-:W-:-:S03]  /*bc50*/  IMAD.SHL.U32 R12, R3, 0x20, RZ ;  /* 0x00000020030c7824 */ /* 0x001fc600078e00ff */
[----:B------:R-:W-:Y:S04]  /*bc60*/  STL [R1+0x9f0], R20 ;  /* 0x0009f01401007387 */ /* 0x000fe80000100800 */
        /* <DEDUP_REMOVED lines=8> */
[----:B------:R-:W-:Y:S04]  /*bcf0*/  STL [R1+0x290], RZ ;  /* 0x000290ff01007387 */ /* 0x000fe80000100800 */
        /* <DEDUP_REMOVED lines=22> */
[----:B------:R-:W0:Y:S04]  /*be60*/  S2R R28, SR_TID.X ;  /* 0x00000000001c7919 */ /* 0x000e280000002100 */
        /* <DEDUP_REMOVED lines=20> */
[----:B------:R-:W-:Y:S01]  /*bfb0*/  STL [R1+0x17c], RZ ;  /* 0x00017cff01007387 */ /* 0x000fe20000100800 */
[----:B0-----:R-:W-:-:S03]  /*bfc0*/  SHF.R.U32.HI R4, RZ, 0x5, R28 ;  /* 0x00000005ff047819 */ /* 0x001fc6000001161c */
[----:B------:R-:W-:Y:S04]  /*bfd0*/  STL [R1+0x160], RZ ;  /* 0x000160ff01007387 */ /* 0x000fe80000100800 */
[----:B------:R-:W-:Y:S04]  /*bfe0*/  STL [R1+0x164], RZ ;  /* 0x000164ff01007387 */ /* 0x000fe80000100800 */
[----:B------:R-:W-:Y:S01]  /*bff0*/  STL [R1+0x168], RZ ;  /* 0x000168ff01007387 */ /* 0x000fe20000100800 */
[----:B--2---:R-:W-:-:S03]  /*c000*/  ISETP.GE.AND P1, PT, R29, RZ, PT ;  /* 0x000000ff1d00720c */ /* 0x004fc60003f26270 */
[----:B------:R-:W-:Y:S01]  /*c010*/  STL [R1+0x16c], RZ ;  /* 0x00016cff01007387 */ /* 0x000fe20000100800 */
[----:B------:R-:W-:-:S03]  /*c020*/  SHF.R.U32.HI R29, RZ, 0x5, R3 ;  /* 0x00000005ff1d7819 */ /* 0x000fc60000011603 */
[----:B------:R-:W-:Y:S01]  /*c030*/  STL [R1+0x150], RZ ;  /* 0x000150ff01007387 */ /* 0x000fe20000100800 */
[----:B------:R-:W-:-:S03]  /*c040*/  SGXT.U32 R4, R4, 0x1 ;  /* 0x000000010404781a */ /* 0x000fc60000000000 */
[----:B------:R-:W-:Y:S04]  /*c050*/  STL [R1+0x154], RZ ;  /* 0x000154ff01007387 */ /* 0x000fe80000100800 */
[----:B------:R-:W-:Y:S01]  /*c060*/  STL [R1+0x158], RZ ;  /* 0x000158ff01007387 */ /* 0x000fe20000100800 */
[----:B------:R-:W-:-:S03]  /*c070*/  SHF.R.U32.HI R28, RZ, 0x5, R28 ;  /* 0x00000005ff1c7819 */ /* 0x000fc6000001161c */
[----:B------:R-:W-:Y:S01]  /*c080*/  STL [R1+0x15c], RZ ;  /* 0x00015cff01007387 */ /* 0x000fe20000100800 */
[----:B------:R-:W-:-:S03]  /*c090*/  SGXT.U32 R29, R29, 0x1 ;  /* 0x000000011d1d781a */ /* 0x000fc60000000000 */
[----:B------:R-:W-:Y:S01]  /*c0a0*/  STL [R1+0x140], RZ ;  /* 0x000140ff01007387 */ /* 0x000fe20000100800 */
[----:B------:R-:W-:-:S03]  /*c0b0*/  LOP3.LUT R5, R4, 0x1e, RZ, 0xfc, !PT ;  /* 0x0000001e04057812 */ /* 0x000fc600078efcff */
[----:B------:R-:W-:Y:S01]  /*c0c0*/  STL [R1+0x144], RZ ;  /* 0x000144ff01007387 */ /* 0x000fe20000100800 */
[----:B------:R-:W-:-:S03]  /*c0d0*/  LOP3.LUT R4, R4, 0x1c, RZ, 0xfc, !PT ;  /* 0x0000001c04047812 */ /* 0x000fc600078efcff */
[----:B------:R-:W-:Y:S01]  /*c0e0*/  STL [R1+0x148], RZ ;  /* 0x000148ff01007387 */ /* 0x000fe20000100800 */
[----:B------:R-:W-:-:S03]  /*c0f0*/  SGXT.U32 R28, R28, 0x1 ;  /* 0x000000011c1c781a */ /* 0x000fc60000000000 */
[----:B------:R-:W-:Y:S04]  /*c100*/  STL [R1+0x14c], RZ ;  /* 0x00014cff01007387 */ /* 0x000fe80000100800 */
[----:B------:R-:W-:Y:S01]  /*c110*/  STL [R1+0x130], RZ ;  /* 0x000130ff01007387 */ /* 0x000fe20000100800 */
[----:B------:R-:W-:-:S03]  /*c120*/  IMAD R0, R29, c[0x0][0x188], RZ ;  /* 0x000062001d007a24 */ /* 0x000fc600078e02ff */
[----:B------:R-:W-:Y:S01]  /*c130*/  STL [R1+0x134], RZ ;  /* 0x000134ff01007387 */ /* 0x000fe20000100800 */
[----:B------:R-:W-:-:S03]  /*c140*/  IMAD R5, R5, c[0x0][0x188], RZ ;  /* 0x0000620005057a24 */ /* 0x000fc600078e02ff */
[----:B------:R-:W-:Y:S01]  /*c150*/  STL [R1+0x138], RZ ;  /* 0x000138ff01007387 */ /* 0x000fe20000100800 */
[----:B------:R-:W-:-:S03]  /*c160*/  IMAD R0, R4, c[0x0][0x188], RZ ;  /* 0x0000620004007a24 */ /* 0x000fc600078e02ff */
[----:B------:R-:W-:Y:S01]  /*c170*/  STL [R1+0x13c], RZ ;  /* 0x00013cff01007387 */ /* 0x000fe20000100800 */
[----:B------:R-:W-:-:S03]  /*c180*/  LOP3.LUT R5, R28, 0x1a, RZ, 0xfc, !PT ;  /* 0x0000001a1c057812 */ /* 0x000fc600078efcff */
[----:B------:R-:W-:Y:S01]  /*c190*/  STL [R1+0x120], RZ ;  /* 0x000120ff01007387 */ /* 0x000fe20000100800 */
[----:B------:R-:W-:-:S03]  /*c1a0*/  LOP3.LUT R4, R28, 0x18, RZ, 0xfc, !PT ;  /* 0x000000181c047812 */ /* 0x000fc600078efcff */
[----:B------:R-:W-:Y:S01]  /*c1b0*/  STL [R1+0x124], RZ ;  /* 0x000124ff01007387 */ /* 0x000fe20000100800 */
[----:B------:R-:W-:-:S03]  /*c1c0*/  SHF.R.U32.HI R28, RZ, 0x5, R3 ;  /* 0x00000005ff1c7819 */ /* 0x000fc60000011603 */
[----:B------:R-:W-:Y:S04]  /*c1d0*/  STL [R1+0x128], RZ ;  /* 0x000128ff01007387 */ /* 0x000fe80000100800 */
[----:B------:R-:W-:Y:S01]  /*c1e0*/  STL [R1+0x12c], RZ ;  /* 0x00012cff01007387 */ /* 0x000fe20000100800 */
[----:B------:R-:W-:-:S03]  /*c1f0*/  SGXT.U32 R28, R28, 0x1 ;  /* 0x000000011c1c781a */ /* 0x000fc60000000000 */
[----:B------:R-:W-:Y:S04]  /*c200*/  STL [R1+0x210], RZ ;  /* 0x000210ff01007387 */ /* 0x000fe80000100800 */
[----:B------:R-:W-:Y:S01]  /*c210*/  STL [R1+0x214], RZ ;  /* 0x000214ff01007387 */ /* 0x000fe20000100800 */
[----:B------:R-:W-:-:S03]  /*c220*/  SHF.R.U32.HI R3, RZ, 0x5, R3 ;  /* 0x00000005ff037819 */ /* 0x000fc60000011603 */
        /* <DEDUP_REMOVED lines=9> */
[----:B------:R-:W-:-:S03]  /*c2c0*/  LOP3.LUT R28, R28, 0x12, RZ, 0xfc, !PT ;  /* 0x000000121c1c7812 */ /* 0x000fc600078efcff */
[----:B------:R-:W-:Y:S01]  /*c2d0*/  STL [R1+0x20c], RZ ;  /* 0x00020cff01007387 */ /* 0x000fe20000100800 */
[----:B------:R-:W-:-:S03]  /*c2e0*/  SGXT.U32 R3, R3, 0x1 ;  /* 0x000000010303781a */ /* 0x000fc60000000000 */
[----:B------:R-:W-:Y:S01]  /*c2f0*/  STL [R1+0x1f0], RZ ;  /* 0x0001f0ff01007387 */ /* 0x000fe20000100800 */
[----:B------:R-:W-:-:S03]  /*c300*/  IMAD R5, R5, c[0x0][0x188], RZ ;  /* 0x0000620005057a24 */ /* 0x000fc600078e02ff */
[----:B------:R-:W-:Y:S01]  /*c310*/  STL [R1+0x1f4], RZ ;  /* 0x0001f4ff01007387 */ /* 0x000fe20000100800 */
[----:B------:R-:W-:-:S03]  /*c320*/  IMAD R4, R4, c[0x0][0x188], RZ ;  /* 0x0000620004047a24 */ /* 0x000fc600078e02ff */
[----:B------:R-:W-:Y:S01]  /*c330*/  STL [R1+0x1f8], RZ ;  /* 0x0001f8ff01007387 */ /* 0x000fe20000100800 */
[----:B------:R-:W-:Y:S01]  /*c340*/  IMAD R0, R28, c[0x0][0x188], RZ ;  /* 0x000062001c007a24 */ /* 0x000fe200078e02ff */
[C---:B------:R-:W-:Y:S02]  /*c350*/  LOP3.LUT R5, R3.reuse, 0x10, RZ, 0xfc, !PT ;  /* 0x0000001003057812 */ /* 0x040fe400078efcff */
[----:B------:R-:W-:Y:S01]  /*c360*/  STL [R1+0x1fc], RZ ;  /* 0x0001fcff01007387 */ /* 0x000fe20000100800 */
[----:B------:R-:W-:-:S03]  /*c370*/  LOP3.LUT R4, R3, 0xe, RZ, 0xfc, !PT ;  /* 0x0000000e03047812 */ /* 0x000fc600078efcff */
[----:B------:R-:W-:Y:S01]  /*c380*/  STL [R1+0x1e0], RZ ;  /* 0x0001e0ff01007387 */ /* 0x000fe20000100800 */
[----:B------:R-:W-:-:S03]  /*c390*/  LOP3.LUT R28, R3, 0xc, RZ, 0xfc, !PT ;  /* 0x0000000c031c7812 */ /* 0x000fc600078efcff */
[----:B------:R-:W-:Y:S04]  /*c3a0*/  STL [R1+0x1e4], RZ ;  /* 0x0001e4ff01007387 */ /* 0x000fe80000100800 */
[----:B------:R-:W-:Y:S01]  /*c3b0*/  STL [R1+0x1e8], RZ ;  /* 0x0001e8ff01007387 */ /* 0x000fe20000100800 */
[----:B------:R-:W-:-:S03]  /*c3c0*/  LOP3.LUT R3, R3, 0xa, RZ, 0xfc, !PT ;  /* 0x0000000a03037812 */ /* 0x000fc600078efcff */
[----:B------:R-:W-:Y:S01]  /*c3d0*/  STL [R1+0x1ec], RZ ;  /* 0x0001ecff01007387 */ /* 0x000fe20000100800 */
[----:B------:R-:W-:-:S03]  /*c3e0*/  IMAD R0, R5, c[0x0][0x188], RZ ;  /* 0x0000620005007a24 */ /* 0x000fc600078e02ff */
[----:B------:R-:W-:Y:S01]  /*c3f0*/  STL [R1+0x1d0], RZ ;  /* 0x0001d0ff01007387 */ /* 0x000fe20000100800 */
[----:B------:R-:W-:Y:S01]  /*c400*/  IMAD R4, R4, c[0x0][0x188], RZ ;  /* 0x0000620004047a24 */ /* 0x000fe200078e02ff */
[C---:B------:R-:W-:Y:S02]  /*c410*/  LOP3.LUT R4, R29.reuse, 0x8, RZ, 0xfc, !PT ;  /* 0x000000081d047812 */ /* 0x040fe400078efcff */
[----:B------:R-:W-:Y:S01]  /*c420*/  STL [R1+0x1d4], RZ ;  /* 0x0001d4ff01007387 */ /* 0x000fe20000100800 */
[----:B------:R-:W-:Y:S01]  /*c430*/  IMAD R5, R28, c[0x0][0x188], RZ ;  /* 0x000062001c057a24 */ /* 0x000fe200078e02ff */
[----:B------:R-:W-:Y:S02]  /*c440*/  LOP3.LUT R28, R29, 0x6, RZ, 0xfc, !PT ;  /* 0x000000061d1c7812 */ /* 0x000fe400078efcff */
[----:B------:R-:W-:Y:S04]  /*c450*/  STL [R1+0x1d8], RZ ;  /* 0x0001d8ff01007387 */ /* 0x000fe80000100800 */
[----:B------:R-:W-:Y:S01]  /*c460*/  STL [R1+0x1dc], RZ ;  /* 0x0001dcff01007387 */ /* 0x000fe20000100800 */
[----:B------:R-:W-:-:S03]  /*c470*/  IMAD R0, R3, c[0x0][0x188], RZ ;  /* 0x0000620003007a24 */ /* 0x000fc600078e02ff */
[----:B------:R-:W2:Y:S01]  /*c480*/  LDL.LU R11, [R1+0x344] ;  /* 0x00034400010b7983 */ /* 0x000ea20000300800 */
[----:B------:R-:W-:-:S03]  /*c490*/  IMAD R0, R4, c[0x0][0x188], RZ ;  /* 0x0000620004007a24 */ /* 0x000fc600078e02ff */
[----:B------:R-:W-:Y:S01]  /*c4a0*/  STL [R1+0x1c0], RZ ;  /* 0x0001c0ff01007387 */ /* 0x000fe20000100800 */
[----:B------:R-:W-:-:S03]  /*c4b0*/  IMAD R4, R28, c[0x0][0x188], RZ ;  /* 0x000062001c047a24 */ /* 0x000fc600078e02ff */
[----:B------:R-:W-:Y:S01]  /*c4c0*/  STL [R1+0x1c4], RZ ;  /* 0x0001c4ff01007387 */ /* 0x000fe20000100800 */
[----:B------:R-:W-:-:S03]  /*c4d0*/  LOP3.LUT R3, R29, 0x4, RZ, 0xfc, !PT ;  /* 0x000000041d037812 */ /* 0x000fc600078efcff */
[----:B------:R-:W-:Y:S01]  /*c4e0*/  STL [R1+0x1c8], RZ ;  /* 0x0001c8ff01007387 */ /* 0x000fe20000100800 */
[----:B------:R-:W-:-:S03]  /*c4f0*/  LOP3.LUT R29, R29, 0x2, RZ, 0xfc, !PT ;  /* 0x000000021d1d7812 */ /* 0x000fc600078efcff */
[----:B------:R-:W-:Y:S04]  /*c500*/  STL [R1+0x1cc], RZ ;  /* 0x0001ccff01007387 */ /* 0x000fe80000100800 */
[----:B------:R-:W3:Y:S04]  /*c510*/  LDL.LU R10, [R1+0x340] ;  /* 0x00034000010a7983 */ /* 0x000ee80000300800 */
[----:B------:R-:W4:Y:S04]  /*c520*/  LDL.LU R9, [R1+0x33c] ;  /* 0x00033c0001097983 */ /* 0x000f280000300800 */
[----:B------:R-:W4:Y:S04]  /*c530*/  LDL.LU R8, [R1+0x338] ;  /* 0x0003380001087983 */ /* 0x000f280000300800 */
[----:B------:R-:W4:Y:S01]  /*c540*/  LDL.LU R7, [R1+0x334] ;  /* 0x0003340001077983 */ /* 0x000f220000300800 */
[----:B------:R-:W-:-:S03]  /*c550*/  IMAD R0, R29, c[0x0][0x188], RZ ;  /* 0x000062001d007a24 */ /* 0x000fc600078e02ff */
[----:B------:R-:W4:Y:S04]  /*c560*/  LDL.LU R6, [R1+0xe8] ;  /* 0x0000e80001067983 */ /* 0x000f280000300800 */
[----:B------:R-:W4:Y:S04]  /*c570*/  LDL.LU R5, [R1+0xfc] ;  /* 0x0000fc0001057983 */ /* 0x000f280000300800 */
[----:B------:R-:W4:Y:S04]  /*c580*/  LDL.LU R4, [R1+0x330] ;  /* 0x0003300001047983 */ /* 0x000f280000300800 */
[----:B------:R-:W4:Y:S04]  /*c590*/  LDL.LU R28, [R1+0x2b4] ;  /* 0x0002b400011c7983 */ /* 0x000f280000300800 */
[----:B------:R-:W4:Y:S01]  /*c5a0*/  LDL.LU R29, [R1+0x2c4] ;  /* 0x0002c400011d7983 */ /* 0x000f220000300800 */
[----:B------:R-:W-:-:S03]  /*c5b0*/  IMAD R3, R3, c[0x0][0x188], RZ ;  /* 0x0000620003037a24 */ /* 0x000fc600078e02ff */
        /* <DEDUP_REMOVED lines=9> */
[----:B------:R-:W4:Y:S04]  /*c650*/  LDL.LU R3, [R1+0x2a4] ;  /* 0x0002a40001037983 */ /* 0x000f280000300800 */
[----:B------:R-:W0:Y:S01]  /*c660*/  S2R R2, SR_TID.X ;  /* 0x0000000000027919 */ /* 0x000e220000002100 */
[----:B-1----:R-:W-:Y:S01]  /*c670*/  IMAD.MOV.U32 R14, RZ, RZ, c[0x0][0x180] ;  /* 0x00006000ff0e7624 */ /* 0x002fe200078e00ff */
[----:B------:R-:W-:-:S04]  /*c680*/  ISETP.NE.AND P0, PT, RZ, c[0x0][0x178], PT ;  /* 0x00005e00ff007a0c */ /* 0x000fc80003f05270 */
[----:B------:R-:W-:-:S04]  /*c690*/  IADD3 R14, R14, 0x1f, RZ ;  /* 0x0000001f0e0e7810 */ /* 0x000fc80007ffe0ff */
[----:B------:R-:W-:Y:S02]  /*c6a0*/  SHF.R.S32.HI R13, RZ, 0x1f, R14 ;  /* 0x0000001fff0d7819 */ /* 0x000fe4000001140e */
[----:B0-----:R-:W-:-:S05]  /*c6b0*/  LOP3.LUT R2, R2, 0x1f, RZ, 0xc0, !PT ;  /* 0x0000001f02027812 */ /* 0x001fca00078ec0ff */
[----:B------:R-:W-:-:S05]  /*c6c0*/  IMAD R2, R2, c[0x0][0x18c], RZ ;  /* 0x0000630002027a24 */ /* 0x000fca00078e02ff */
[----:B------:R-:W-:-:S04]  /*c6d0*/  SHF.R.S32.HI R0, RZ, 0x1f, R2 ;  /* 0x0000001fff007819 */ /* 0x000fc80000011402 */
[C---:B------:R-:W-:Y:S01]  /*c6e0*/  SHF.L.U64.HI R0, R2.reuse, 0x1, R0 ;  /* 0x0000000102007819 */ /* 0x040fe20000010200 */
[----:B------:R-:W-:Y:S01]  /*c6f0*/  IMAD.SHL.U32 R2, R2, 0x2, RZ ;  /* 0x0000000202027824 */ /* 0x000fe200078e00ff */
[----:B------:R-:W-:-:S03]  /*c700*/  LEA.HI R13, R13, R14, RZ, 0x5 ;  /* 0x0000000e0d0d7211 */ /* 0x000fc600078f28ff */
[----:B------:R-:W-:Y:S04]  /*c710*/  STL [R1+0x93c], R0 ;  /* 0x00093c0001007387 */ /* 0x000fe80000100800 */
[----:B------:R0:W-:Y:S02]  /*c720*/  STL [R1+0x940], R2 ;  /* 0x0009400201007387 */ /* 0x0001e40000100800 */
[----:B0-----:R-:W-:-:S05]  /*c730*/  SHF.R.S32.HI R2, RZ, 0x5, R13 ;  /* 0x00000005ff027819 */ /* 0x001fca000001140d */
[----:B------:R3:W-:Y:S01]  /*c740*/  STL [R1+0x9c], R2 ;  /* 0x00009c0201007387 */ /* 0x0007e20000100800 */
[----:B--2---:R-:W-:Y:S01]  /*c750*/  LOP3.LUT R0, R11, 0x200, R12, 0xf8, !PT ;  /* 0x000002000b007812 */ /* 0x004fe200078ef80c */
[----:B---3--:R-:W-:Y:S02]  /*c760*/  IMAD R2, R10, c[0x0][0x190], RZ ;  /* 0x000064000a027a24 */ /* 0x008fe400078e02ff */
[----:B----4-:R-:W-:Y:S01]  /*c770*/  @!P1 IMAD.MOV R3, RZ, RZ, -R3 ;  /* 0x000000ffff039224 */ /* 0x010fe200078e0a03 */
[----:B------:R-:W-:-:S05]  /*c780*/  @!P0 LOP3.LUT R3, RZ, c[0x0][0x178], RZ, 0x33, !PT ;  /* 0x00005e00ff038a12 */ /* 0x000fca00078e33ff */
[----:B------:R-:W-:Y:S04]  /*c790*/  STL [R1+0xa10], R3 ;  /* 0x000a100301007387 */ /* 0x000fe80000100800 */
[----:B------:R0:W-:Y:S04]  /*c7a0*/  STL [R1+0x944], R2 ;  /* 0x0009440201007387 */ /* 0x0001e80000100800 */
[----:B------:R-:W-:Y:S01]  /*c7b0*/  STL [R1+0x6a4], R0 ;  /* 0x0006a40001007387 */ /* 0x000fe20000100800 */
[----:B0-----:R-:W-:-:S03]  /*c7c0*/  IMAD R2, R9, c[0x0][0x190], RZ ;  /* 0x0000640009027a24 */ /* 0x001fc600078e02ff */
[----:B------:R0:W-:Y:S04]  /*c7d0*/  STL [R1+0x948], R0 ;  /* 0x0009480001007387 */ /* 0x0001e80000100800 */
[----:B------:R1:W-:Y:S01]  /*c7e0*/  STL [R1+0xa8], R2 ;  /* 0x0000a80201007387 */ /* 0x0003e20000100800 */
[----:B------:R-:W-:Y:S02]  /*c7f0*/  IMAD R3, R6, c[0x0][0x190], RZ ;  /* 0x0000640006037a24 */ /* 0x000fe400078e02ff */
[----:B0-----:R-:W-:Y:S02]  /*c800*/  IMAD R0, R7, c[0x0][0x190], RZ ;  /* 0x0000640007007a24 */ /* 0x001fe400078e02ff */
[----:B-1----:R-:W-:-:S05]  /*c810*/  IMAD R2, R8, c[0x0][0x190], RZ ;  /* 0x0000640008027a24 */ /* 0x002fca00078e02ff */
[----:B------:R0:W-:Y:S04]  /*c820*/  STL [R1+0xbc], R2 ;  /* 0x0000bc0201007387 */ /* 0x0001e80000100800 */
[----:B------:R1:W-:Y:S01]  /*c830*/  STL [R1+0xd0], R0 ;  /* 0x0000d00001007387 */ /* 0x0003e20000100800 */
[----:B0-----:R-:W-:-:S03]  /*c840*/  IMAD R2, R5, c[0x0][0x190], RZ ;  /* 0x0000640005027a24 */ /* 0x001fc600078e02ff */
[----:B------:R-:W-:Y:S01]  /*c850*/  STL [R1+0xe8], R3 ;  /* 0x0000e80301007387 */ /* 0x000fe20000100800 */
[----:B-1----:R-:W-:-:S03]  /*c860*/  IMAD R0, R4, c[0x0][0x190], RZ ;  /* 0x0000640004007a24 */ /* 0x002fc600078e02ff */
[----:B------:R-:W-:Y:S04]  /*c870*/  STL [R1+0xfc], R2 ;  /* 0x0000fc0201007387 */ /* 0x000fe80000100800 */
[----:B------:R0:W-:Y:S04]  /*c880*/  STL [R1+0x114], R0 ;  /* 0x0001140001007387 */ /* 0x0001e80000100800 */
[----:B0-----:R-:W2:Y:S01]  /*c890*/  LDL.LU R0, [R1+0x304] ;  /* 0x0003040001007983 */ /* 0x001ea20000300800 */
[----:B------:R-:W-:Y:S02]  /*c8a0*/  IMAD R3, R28, c[0x0][0x190], RZ ;  /* 0x000064001c037a24 */ /* 0x000fe400078e02ff */
[----:B------:R-:W-:-:S03]  /*c8b0*/  IMAD R2, R29, c[0x0][0x190], RZ ;  /* 0x000064001d027a24 */ /* 0x000fc600078e02ff */
[----:B------:R-:W-:Y:S04]  /*c8c0*/  STL [R1+0x2b4], R3 ;  /* 0x0002b40301007387 */ /* 0x000fe80000100800 */
[----:B--2---:R0:W-:Y:S04]  /*c8d0*/  STL [R1+0xa24], R0 ;  /* 0x000a240001007387 */ /* 0x0041e80000100800 */
[----:B------:R-:W-:Y:S04]  /*c8e0*/  STL [R1+0x2c4], R2 ;  /* 0x0002c40201007387 */ /* 0x000fe80000100800 */
        /* <DEDUP_REMOVED lines=31> */
[----:B--2---:R-:W-:-:S05]  /*cae0*/  IMAD R0, R0, c[0x0][0x190], RZ ;  /* 0x0000640000007a24 */ /* 0x004fca00078e02ff */
[----:B------:R0:W-:Y:S04]  /*caf0*/  STL [R1+0x2dc], R0 ;  /* 0x0002dc0001007387 */ /* 0x0001e80000100800 */
[----:B0-----:R-:W2:Y:S02]  /*cb00*/  LDL.LU R0, [R1+0xa28] ;  /* 0x000a280001007983 */ /* 0x001ea40000300800 */
[----:B--2---:R-:W-:-:S05]  /*cb10*/  IMAD R0, R0, c[0x0][0x190], RZ ;  /* 0x0000640000007a24 */ /* 0x004fca00078e02ff */
[----:B------:R0:W-:Y:S04]  /*cb20*/  STL [R1+0x2ec], R0 ;  /* 0x0002ec0001007387 */ /* 0x0001e80000100800 */
[----:B0-----:R-:W2:Y:S01]  /*cb30*/  LDL.LU R0, [R1+0xa24] ;  /* 0x000a240001007983 */ /* 0x001ea20000300800 */
[----:B---3--:R-:W-:Y:S02]  /*cb40*/  IMAD R2, R2, c[0x0][0x190], RZ ;  /* 0x0000640002027a24 */ /* 0x008fe400078e02ff */
[----:B--2---:R-:W-:-:S05]  /*cb50*/  IMAD R0, R0, c[0x0][0x190], RZ ;  /* 0x0000640000007a24 */ /* 0x004fca00078e02ff */
[----:B------:R4:W-:Y:S04]  /*cb60*/  STL [R1+0x304], R0 ;  /* 0x0003040001007387 */ /* 0x0009e80000100800 */
[----:B------:R0:W-:Y:S01]  /*cb70*/  STL [R1+0x314], R2 ;  /* 0x0003140201007387 */ /* 0x0001e20000100800 */
[----:B----4-:R-:W-:Y:S02]  /*cb80*/  IMAD R0, R3, c[0x0][0x190], RZ ;  /* 0x0000640003007a24 */ /* 0x010fe400078e02ff */
[----:B------:R-:W-:Y:S02]  /*cb90*/  IMAD R3, R27, c[0x0][0x190], RZ ;  /* 0x000064001b037a24 */ /* 0x000fe400078e02ff */
[----:B0-----:R-:W-:Y:S01]  /*cba0*/  IMAD R2, R26, c[0x0][0x190], RZ ;  /* 0x000064001a027a24 */ /* 0x001fe200078e02ff */
[----:B------:R0:W-:Y:S04]  /*cbb0*/  STL [R1+0x32c], R0 ;  /* 0x00032c0001007387 */ /* 0x0001e80000100800 */
[----:B------:R1:W-:Y:S01]  /*cbc0*/  STL [R1+0x328], R3 ;  /* 0x0003280301007387 */ /* 0x0003e20000100800 */
[----:B0-----:R-:W-:-:S03]  /*cbd0*/  IMAD R0, R25, c[0x0][0x190], RZ ;  /* 0x0000640019007a24 */ /* 0x001fc600078e02ff */
[----:B------:R0:W-:Y:S01]  /*cbe0*/  STL [R1+0x324], R2 ;  /* 0x0003240201007387 */ /* 0x0001e20000100800 */
[----:B-1----:R-:W-:-:S03]  /*cbf0*/  IMAD R3, R24, c[0x0][0x190], RZ ;  /* 0x0000640018037a24 */ /* 0x002fc600078e02ff */
[----:B------:R1:W-:Y:S01]  /*cc00*/  STL [R1+0x320], R0 ;  /* 0x0003200001007387 */ /* 0x0003e20000100800 */
[----:B0-----:R-:W-:-:S03]  /*cc10*/  IMAD R2, R23, c[0x0][0x190], RZ ;  /* 0x0000640017027a24 */ /* 0x001fc600078e02ff */
[----:B------:R0:W-:Y:S01]  /*cc20*/  STL [R1+0x31c], R3 ;  /* 0x00031c0301007387 */ /* 0x0001e20000100800 */
[----:B-1----:R-:W-:-:S03]  /*cc30*/  IMAD R0, R22, c[0x0][0x190], RZ ;  /* 0x0000640016007a24 */ /* 0x002fc600078e02ff */
[----:B------:R1:W-:Y:S04]  /*cc40*/  STL [R1+0x318], R2 ;  /* 0x0003180201007387 */ /* 0x0003e80000100800 */
[----:B------:R2:W-:Y:S01]  /*cc50*/  STL [R1+0x310], R0 ;  /* 0x0003100001007387 */ /* 0x0005e20000100800 */
[----:B0-----:R-:W-:Y:S02]  /*cc60*/  IMAD R3, R21, c[0x0][0x190], RZ ;  /* 0x0000640015037a24 */ /* 0x001fe400078e02ff */
[----:B-1----:R-:W-:-:S03]  /*cc70*/  IMAD R2, R20, c[0x0][0x190], RZ ;  /* 0x0000640014027a24 */ /* 0x002fc600078e02ff */
[----:B------:R0:W-:Y:S01]  /*cc80*/  STL [R1+0x30c], R3 ;  /* 0x00030c0301007387 */ /* 0x0001e20000100800 */
[----:B--2---:R-:W-:-:S03]  /*cc90*/  IMAD R0, R19, c[0x0][0x190], RZ ;  /* 0x0000640013007a24 */ /* 0x004fc600078e02ff */
        /* <DEDUP_REMOVED lines=28> */
[----:B------:R-:W-:Y:S01]  /*ce60*/  STL [R1+0x344], R3 ;  /* 0x0003440301007387 */ /* 0x000fe20000100800 */
[----:B--2---:R-:W-:-:S03]  /*ce70*/  IMAD R0, R4, c[0x0][0x190], RZ ;  /* 0x0000640004007a24 */ /* 0x004fc600078e02ff */
        /* <DEDUP_REMOVED lines=45> */
[----:B----4-:R-:W-:Y:S02]  /*d150*/  IMAD R3, R3, c[0x0][0x190], RZ ;  /* 0x0000640003037a24 */ /* 0x010fe400078e02ff */
[----:B--2---:R-:W-:-:S05]  /*d160*/  IMAD R0, R0, c[0x0][0x190], RZ ;  /* 0x0000640000007a24 */ /* 0x004fca00078e02ff */
[----:B------:R3:W-:Y:S02]  /*d170*/  STL [R1+0x118], R0 ;  /* 0x0001180001007387 */ /* 0x0007e40000100800 */
[----:B---3--:R-:W-:Y:S02]  /*d180*/  IMAD R0, R2, c[0x0][0x190], RZ ;  /* 0x0000640002007a24 */ /* 0x008fe400078e02ff */
[----:B------:R-:W-:-:S03]  /*d190*/  IMAD R2, R27, c[0x0][0x190], RZ ;  /* 0x000064001b027a24 */ /* 0x000fc600078e02ff */
[----:B------:R0:W-:Y:S04]  /*d1a0*/  STL [R1+0x10c], R0 ;  /* 0x00010c0001007387 */ /* 0x0001e80000100800 */
        /* <DEDUP_REMOVED lines=84> */
[----:B------:R-:W3:Y:S01]  /*d6f0*/  LDL.LU R2, [R1] ;  /* 0x0000000001027983 */ /* 0x000ee20000300800 */
[----:B--2---:R-:W-:-:S05]  /*d700*/  IMAD R3, R3, c[0x0][0x190], RZ ;  /* 0x0000640003037a24 */ /* 0x004fca00078e02ff */
[----:B------:R0:W-:Y:S04]  /*d710*/  STL [R1+0x78], R3 ;  /* 0x0000780301007387 */ /* 0x0001e80000100800 */
[----:B0-----:R-:W2:Y:S02]  /*d720*/  LDL.LU R3, [R1+0xa18] ;  /* 0x000a180001037983 */ /* 0x001ea40000300800 */
[----:B--2---:R-:W-:-:S05]  /*d730*/  IMAD R3, R3, c[0x0][0x190], RZ ;  /* 0x0000640003037a24 */ /* 0x004fca00078e02ff */
[----:B------:R0:W-:Y:S04]  /*d740*/  STL [R1+0x74], R3 ;  /* 0x0000740301007387 */ /* 0x0001e80000100800 */
[----:B0-----:R-:W2:Y:S01]  /*d750*/  LDL.LU R3, [R1+0xa14] ;  /* 0x000a140001037983 */ /* 0x001ea20000300800 */
[----:B---3--:R-:W-:Y:S02]  /*d760*/  IMAD R27, R27, c[0x0][0x190], RZ ;  /* 0x000064001b1b7a24 */ /* 0x008fe400078e02ff */
[----:B----4-:R-:W-:Y:S02]  /*d770*/  IMAD R26, R26, c[0x0][0x190], RZ ;  /* 0x000064001a1a7a24 */ /* 0x010fe400078e02ff */
[----:B------:R-:W-:Y:S02]  /*d780*/  IMAD R25, R25, c[0x0][0x190], RZ ;  /* 0x0000640019197a24 */ /* 0x000fe400078e02ff */
[----:B------:R-:W-:-:S02]  /*d790*/  IMAD R24, R24, c[0x0][0x190], RZ ;  /* 0x0000640018187a24 */ /* 0x000fc400078e02ff */
[----:B------:R-:W-:Y:S02]  /*d7a0*/  IMAD R23, R23, c[0x0][0x190], RZ ;  /* 0x0000640017177a24 */ /* 0x000fe400078e02ff */
[----:B------:R-:W-:Y:S02]  /*d7b0*/  IMAD R22, R22, c[0x0][0x190], RZ ;  /* 0x0000640016167a24 */ /* 0x000fe400078e02ff */
[----:B------:R-:W-:Y:S02]  /*d7c0*/  IMAD R21, R21, c[0x0][0x190], RZ ;  /* 0x0000640015157a24 */ /* 0x000fe400078e02ff */
[----:B------:R-:W-:Y:S02]  /*d7d0*/  IMAD R20, R20, c[0x0][0x190], RZ ;  /* 0x0000640014147a24 */ /* 0x000fe400078e02ff */
        /* <DEDUP_REMOVED lines=18> */
[----:B--2---:R-:W-:-:S05]  /*d900*/  IMAD R3, R3, c[0x0][0x190], RZ ;  /* 0x0000640003037a24 */ /* 0x004fca00078e02ff */
        /* <DEDUP_REMOVED lines=54> */
[----:B------:R-:W-:-:S05]  /*dc70*/  IMAD R0, R0, c[0x0][0x190], RZ ;  /* 0x0000640000007a24 */ /* 0x000fca00078e02ff */
[----:B------:R0:W-:Y:S02]  /*dc80*/  STL [R1+0x4], R0 ;  /* 0x0000040001007387 */ /* 0x0001e40000100800 */
[----:B0-----:R-:W-:-:S05]  /*dc90*/  IMAD R0, R2, c[0x0][0x190], RZ ;  /* 0x0000640002007a24 */ /* 0x001fca00078e02ff */
[----:B------:R0:W-:Y:S04]  /*dca0*/  STL [R1+0x968], R0 ;  /* 0x0009680001007387 */ /* 0x0001e80000100800 */
[----:B0-----:R-:W4:Y:S01]  /*dcb0*/  LDL.LU R0, [R1+0xe8] ;  /* 0x0000e80001007983 */ /* 0x001f220000300800 */
[----:B--2---:R-:W-:Y:S02]  /*dcc0*/  IMAD R17, R17, c[0x0][0x190], RZ ;  /* 0x0000640011117a24 */ /* 0x004fe400078e02ff */
[----:B---3--:R-:W-:Y:S02]  /*dcd0*/  IMAD R16, R16, c[0x0][0x190], RZ ;  /* 0x0000640010107a24 */ /* 0x008fe400078e02ff */
[----:B----4-:R-:W-:Y:S02]  /*dce0*/  IMAD R15, R15, c[0x0][0x190], RZ ;  /* 0x000064000f0f7a24 */ /* 0x010fe400078e02ff */
        /* <DEDUP_REMOVED lines=11> */
[----:B------:R-:W-:-:S05]  /*dda0*/  IMAD R29, R29, c[0x0][0x190], RZ ;  /* 0x000064001d1d7a24 */ /* 0x000fca00078e02ff */
        /* <DEDUP_REMOVED lines=9> */
[----:B0-----:R-:W3:Y:S01]  /*de40*/  LDL.LU R6, [R1+0xa8] ;  /* 0x0000a80001067983 */ /* 0x001ee20000300800 */
[----:B------:R-:W-:-:S05]  /*de50*/  IMAD R7, R7, c[0x0][0x190], RZ ;  /* 0x0000640007077a24 */ /* 0x000fca00078e02ff */
[----:B------:R-:W-:Y:S04]  /*de60*/  STL [R1+0x950], R7 ;  /* 0x0009500701007387 */ /* 0x000fe80000100800 */
[----:B------:R0:W-:Y:S04]  /*de70*/  STL [R1+0x94c], R8 ;  /* 0x00094c0801007387 */ /* 0x0001e80000100800 */
[----:B0-----:R-:W4:Y:S04]  /*de80*/  LDL.LU R8, [R1+0x2dc] ;  /* 0x0002dc0001087983 */ /* 0x001f280000300800 */
[----:B------:R-:W-:Y:S04]  /*de90*/  STL [R1+0x96c], R9 ;  /* 0x00096c0901007387 */ /* 0x000fe80000100800 */
[----:B------:R-:W-:Y:S04]  /*dea0*/  STL [R1+0x970], R10 ;  /* 0x0009700a01007387 */ /* 0x000fe80000100800 */
[----:B------:R-:W-:Y:S04]  /*deb0*/  STL [R1+0x974], R11 ;  /* 0x0009740b01007387 */ /* 0x000fe80000100800 */
        /* <DEDUP_REMOVED lines=12> */
[----:B------:R-:W-:-:S02]  /*df80*/  IMAD R18, R18, c[0x0][0x190], RZ ;  /* 0x0000640012127a24 */ /* 0x000fc400078e02ff */
[----:B------:R-:W-:Y:S02]  /*df90*/  IMAD R19, R19, c[0x0][0x190], RZ ;  /* 0x0000640013137a24 */ /* 0x000fe400078e02ff */
[----:B------:R-:W-:Y:S02]  /*dfa0*/  IMAD R20, R20, c[0x0][0x190], RZ ;  /* 0x0000640014147a24 */ /* 0x000fe400078e02ff */
[----:B------:R-:W-:Y:S01]  /*dfb0*/  IMAD R21, R21, c[0x0][0x190], RZ ;  /* 0x0000640015157a24 */ /* 0x000fe200078e02ff */
[----:B------:R0:W-:Y:S01]  /*dfc0*/  STL [R1+0x990], R18 ;  /* 0x0009901201007387 */ /* 0x0001e20000100800 */
[----:B------:R-:W-:Y:S02]  /*dfd0*/  IMAD R22, R22, c[0x0][0x190], RZ ;  /* 0x0000640016167a24 */ /* 0x000fe400078e02ff */
[----:B------:R-:W-:Y:S01]  /*dfe0*/  IMAD R23, R23, c[0x0][0x190], RZ ;  /* 0x0000640017177a24 */ /* 0x000fe200078e02ff */
[----:B------:R-:W-:Y:S04]  /*dff0*/  STL [R1+0x994], R19 ;  /* 0x0009941301007387 */ /* 0x000fe80000100800 */
[----:B------:R-:W-:Y:S04]  /*e000*/  STL [R1+0x998], R20 ;  /* 0x0009981401007387 */ /* 0x000fe80000100800 */
[----:B------:R-:W-:Y:S04]  /*e010*/  STL [R1+0x99c], R21 ;  /* 0x00099c1501007387 */ /* 0x000fe80000100800 */
[----:B------:R-:W-:Y:S04]  /*e020*/  STL [R1+0x9a0], R22 ;  /* 0x0009a01601007387 */ /* 0x000fe80000100800 */
[----:B------:R-:W-:Y:S04]  /*e030*/  STL [R1+0x9a4], R23 ;  /* 0x0009a41701007387 */ /* 0x000fe80000100800 */
[----:B------:R-:W4:Y:S01]  /*e040*/  LDL.LU R11, [R1+0x328] ;  /* 0x00032800010b7983 */ /* 0x000f220000300800 */
[----:B0-----:R-:W-:Y:S01]  /*e050*/  LEA R18, P6, R0, c[0x0][0x168], 0x1 ;  /* 0x00005a0000127a11 */ /* 0x001fe200078c08ff */
[----:B------:R-:W-:-:S05]  /*e060*/  IMAD R4, R3, c[0x0][0x184], RZ ;  /* 0x0000610003047a24 */ /* 0x000fca00078e02ff */
[----:B------:R-:W-:-:S04]  /*e070*/  LEA R3, P2, R4, c[0x0][0x160], 0x1 ;  /* 0x0000580004037a11 */ /* 0x000fc800078408ff */
[----:B------:R-:W-:Y:S02]  /*e080*/  LEA.HI.X.SX32 R4, R4, c[0x0][0x164], 0x1, P2 ;  /* 0x0000590004047a11 */ /* 0x000fe400010f0eff */
[----:B--2---:R-:W-:Y:S02]  /*e090*/  LEA R9, P4, R5, c[0x0][0x168], 0x1 ;  /* 0x00005a0005097a11 */ /* 0x004fe400078808ff */
[----:B---3--:R-:W-:-:S05]  /*e0a0*/  LEA R7, P3, R6, c[0x0][0x168], 0x1 ;  /* 0x00005a0006077a11 */ /* 0x008fca00078608ff */
[----:B------:R0:W-:Y:S04]  /*e0b0*/  STL [R1+0x5a0], R7 ;  /* 0x0005a00701007387 */ /* 0x0001e80000100800 */
[----:B------:R-:W2:Y:S01]  /*e0c0*/  LDL.LU R10, [R1+0x324] ;  /* 0x00032400010a7983 */ /* 0x000ea20000300800 */
[----:B0-----:R-:W-:-:S03]  /*e0d0*/  LEA R7, P5, R28, c[0x0][0x168], 0x1 ;  /* 0x00005a001c077a11 */ /* 0x001fc600078a08ff */
[----:B------:R0:W-:Y:S04]  /*e0e0*/  STL [R1+0x3a4], R9 ;  /* 0x0003a40901007387 */ /* 0x0001e80000100800 */
[----:B------:R1:W-:Y:S04]  /*e0f0*/  STL [R1+0x5a4], R7 ;  /* 0x0005a40701007387 */ /* 0x0003e80000100800 */
[----:B0-----:R-:W3:Y:S01]  /*e100*/  LDL.LU R9, [R1+0x320] ;  /* 0x0003200001097983 */ /* 0x001ee20000300800 */
[----:B-1----:R-:W-:-:S03]  /*e110*/  LEA R7, P0, R29, c[0x0][0x168], 0x1 ;  /* 0x00005a001d077a11 */ /* 0x002fc600078008ff */
[----:B------:R-:W-:Y:S04]  /*e120*/  STL [R1+0x3ac], R18 ;  /* 0x0003ac1201007387 */ /* 0x000fe80000100800 */
[----:B------:R0:W-:Y:S04]  /*e130*/  STL [R1+0x5a8], R7 ;  /* 0x0005a80701007387 */ /* 0x0001e80000100800 */
[----:B0-----:R-:W3:Y:S01]  /*e140*/  LDL.LU R7, [R1+0x31c] ;  /* 0x00031c0001077983 */ /* 0x001ee20000300800 */
[----:B----4-:R-:W-:Y:S02]  /*e150*/  LEA R19, P2, R2, c[0x0][0x168], 0x1 ;  /* 0x00005a0002137a11 */ /* 0x010fe400078408ff */
[----:B------:R-:W-:-:S05]  /*e160*/  LEA R18, P1, R17, c[0x0][0x168], 0x1 ;  /* 0x00005a0011127a11 */ /* 0x000fca00078208ff */
[----:B------:R0:W-:Y:S02]  /*e170*/  STL [R1+0x3b4], R18 ;  /* 0x0003b41201007387 */ /* 0x0001e40000100800 */
[----:B0-----:R-:W-:Y:S02]  /*e180*/  LEA.HI.X.SX32 R18, R6, c[0x0][0x16c], 0x1, P3 ;  /* 0x00005b0006127a11 */ /* 0x001fe400018f0eff */
[----:B------:R-:W4:Y:S04]  /*e190*/  LDL.LU R6, [R1+0x318] ;  /* 0x0003180001067983 */ /* 0x000f280000300800 */
[----:B------:R0:W-:Y:S04]  /*e1a0*/  STL [R1+0x5ac], R19 ;  /* 0x0005ac1301007387 */ /* 0x0001e80000100800 */
[----:B------:R1:W-:Y:S01]  /*e1b0*/  STL [R1+0x3a0], R18 ;  /* 0x0003a01201007387 */ /* 0x0003e20000100800 */
[----:B0-----:R-:W-:-:S02]  /*e1c0*/  LEA R19, P3, R16, c[0x0][0x168], 0x1 ;  /* 0x00005a0010137a11 */ /* 0x001fc400078608ff */
[----:B-1----:R-:W-:Y:S02]  /*e1d0*/  LEA.HI.X.SX32 R18, R5, c[0x0][0x16c], 0x1, P4 ;  /* 0x00005b0005127a11 */ /* 0x002fe400020f0eff */
[----:B------:R-:W4:Y:S04]  /*e1e0*/  LDL.LU R5, [R1+0x310] ;  /* 0x0003100001057983 */ /* 0x000f280000300800 */
[----:B------:R-:W-:Y:S04]  /*e1f0*/  STL [R1+0x3bc], R19 ;  /* 0x0003bc1301007387 */ /* 0x000fe80000100800 */
[----:B------:R0:W-:Y:S02]  /*e200*/  STL [R1+0x2a4], R18 ;  /* 0x0002a41201007387 */ /* 0x0001e40000100800 */
[----:B0-----:R-:W-:-:S02]  /*e210*/  LEA.HI.X.SX32 R18, R28, c[0x0][0x16c], 0x1, P5 ;  /* 0x00005b001c127a11 */ /* 0x001fc400028f0eff */
[----:B------:R-:W4:Y:S01]  /*e220*/  LDL.LU R28, [R1+0x30c] ;  /* 0x00030c00011c7983 */ /* 0x000f220000300800 */
[----:B------:R-:W-:-:S05]  /*e230*/  LEA R19, P4, R8, c[0x0][0x168], 0x1 ;  /* 0x00005a0008137a11 */ /* 0x000fca00078808ff */
[----:B------:R-:W-:Y:S04]  /*e240*/  STL [R1+0x5b0], R19 ;  /* 0x0005b01301007387 */ /* 0x000fe80000100800 */
[----:B------:R0:W-:Y:S02]  /*e250*/  STL [R1+0x3a8], R18 ;  /* 0x0003a81201007387 */ /* 0x0001e40000100800 */
[----:B0-----:R-:W-:Y:S02]  /*e260*/  LEA.HI.X.SX32 R18, R0, c[0x0][0x16c], 0x1, P6 ;  /* 0x00005b0000127a11 */ /* 0x001fe400030f0eff */
[----:B------:R-:W4:Y:S01]  /*e270*/  LDL.LU R0, [R1+0x308] ;  /* 0x0003080001007983 */ /* 0x000f220000300800 */
[----:B------:R-:W-:-:S05]  /*e280*/  LEA R19, P5, R15, c[0x0][0x168], 0x1 ;  /* 0x00005a000f137a11 */ /* 0x000fca00078a08ff */
[----:B------:R-:W-:Y:S04]  /*e290*/  STL [R1+0x3c4], R19 ;  /* 0x0003c41301007387 */ /* 0x000fe80000100800 */
[----:B------:R0:W-:Y:S02]  /*e2a0*/  STL [R1+0x2a8], R18 ;  /* 0x0002a81201007387 */ /* 0x0001e40000100800 */
[----:B0-----:R-:W-:Y:S02]  /*e2b0*/  LEA.HI.X.SX32 R18, R29, c[0x0][0x16c], 0x1, P0 ;  /* 0x00005b001d127a11 */ /* 0x001fe400000f0eff */
[----:B------:R-:W4:Y:S01]  /*e2c0*/  LDL.LU R29, [R1+0x300] ;  /* 0x00030000011d7983 */ /* 0x000f220000300800 */
[----:B------:R-:W-:-:S05]  /*e2d0*/  LEA R19, P6, R14, c[0x0][0x168], 0x1 ;  /* 0x00005a000e137a11 */ /* 0x000fca00078c08ff */
[----:B------:R0:W-:Y:S04]  /*e2e0*/  STL [R1+0x5b4], R19 ;  /* 0x0005b41301007387 */ /* 0x0001e80000100800 */
[----:B------:R1:W-:Y:S01]  /*e2f0*/  STL [R1+0x3b0], R18 ;  /* 0x0003b01201007387 */ /* 0x0003e20000100800 */
[----:B0-----:R-:W-:Y:S02]  /*e300*/  LEA R19, P0, R13, c[0x0][0x168], 0x1 ;  /* 0x00005a000d137a11 */ /* 0x001fe400078008ff */
[----:B-1----:R-:W-:Y:S02]  /*e310*/  LEA.HI.X.SX32 R18, R17, c[0x0][0x16c], 0x1, P1 ;  /* 0x00005b0011127a11 */ /* 0x002fe400008f0eff */
        /* <DEDUP_REMOVED lines=15> */
[----:B--2---:R-:W-:-:S05]  /*e410*/  LEA R19, P3, R10, c[0x0][0x168], 0x1 ;  /* 0x00005a000a137a11 */ /* 0x004fca00078608ff */
[----:B------:R3:W-:Y:S04]  /*e420*/  STL [R1+0x5bc], R19 ;  /* 0x0005bc1301007387 */ /* 0x0007e80000100800 */
[----:B------:R0:W-:Y:S01]  /*e430*/  STL [R1+0x3c0], R18 ;  /* 0x0003c01201007387 */ /* 0x0001e20000100800 */
[----:B---3--:R-:W-:Y:S02]  /*e440*/  LEA R19, P4, R9, c[0x0][0x168], 0x1 ;  /* 0x00005a0009137a11 */ /* 0x008fe400078808ff */
[----:B0-----:R-:W-:Y:S02]  /*e450*/  LEA.HI.X.SX32 R18, R15, c[0x0][0x16c], 0x1, P5 ;  /* 0x00005b000f127a11 */ /* 0x001fe400028f0eff */
[----:B------:R-:W2:Y:S04]  /*e460*/  LDL.LU R15, [R1+0x2e8] ;  /* 0x0002e800010f7983 */ /* 0x000ea80000300800 */
[----:B------:R0:W-:Y:S04]  /*e470*/  STL [R1+0x3dc], R19 ;  /* 0x0003dc1301007387 */ /* 0x0001e80000100800 */
[----:B------:R1:W-:Y:S01]  /*e480*/  STL [R1+0x2b4], R18 ;  /* 0x0002b41201007387 */ /* 0x0003e20000100800 */
[----:B0-----:R-:W-:-:S02]  /*e490*/  LEA R19, P5, R7, c[0x0][0x168], 0x1 ;  /* 0x00005a0007137a11 */ /* 0x001fc400078a08ff */
[----:B-1----:R-:W-:Y:S02]  /*e4a0*/  LEA.HI.X.SX32 R18, R14, c[0x0][0x16c], 0x1, P6 ;  /* 0x00005b000e127a11 */ /* 0x002fe400030f0eff */
[----:B------:R-:W3:Y:S04]  /*e4b0*/  LDL.LU R14, [R1+0x2e4] ;  /* 0x0002e400010e7983 */ /* 0x000ee80000300800 */
[----:B------:R-:W-:Y:S04]  /*e4c0*/  STL [R1+0x5c0], R19 ;  /* 0x0005c01301007387 */ /* 0x000fe80000100800 */
[----:B------:R0:W-:Y:S02]  /*e4d0*/  STL [R1+0x3c8], R18 ;  /* 0x0003c81201007387 */ /* 0x0001e40000100800 */
[----:B0-----:R-:W-:-:S02]  /*e4e0*/  LEA.HI.X.SX32 R18, R13, c[0x0][0x16c], 0x1, P0 ;  /* 0x00005b000d127a11 */ /* 0x001fc400000f0eff */
[----:B------:R-:W3:Y:S01]  /*e4f0*/  LDL.LU R13, [R1+0x2e0] ;  /* 0x0002e000010d7983 */ /* 0x000ee20000300800 */
[----:B----4-:R-:W-:-:S05]  /*e500*/  LEA R19, P6, R6, c[0x0][0x168], 0x1 ;  /* 0x00005a0006137a11 */ /* 0x010fca00078c08ff */
        /* <DEDUP_REMOVED lines=45> */
[----:B------:R-:W-:Y:S04]  /*e7e0*/  STL [R1+0x5d4], R19 ;  /* 0x0005d41301007387 */ /* 0x000fe80000100800 */
[----:B------:R0:W-:Y:S01]  /*e7f0*/  STL [R1+0x3f0], R18 ;  /* 0x0003f01201007387 */ /* 0x0001e20000100800 */
[----:B------:R-:W-:Y:S02]  /*e800*/  LEA.HI.X.SX32 R17, R17, c[0x0][0x16c], 0x1, P4 ;  /* 0x00005b0011117a11 */ /* 0x000fe400020f0eff */
[----:B0-----:R-:W-:Y:S02]  /*e810*/  LEA.HI.X.SX32 R18, R29, c[0x0][0x16c], 0x1, P3 ;  /* 0x00005b001d127a11 */ /* 0x001fe400018f0eff */
[----:B---3--:R-:W-:Y:S01]  /*e820*/  LEA R19, P2, R14, c[0x0][0x168], 0x1 ;  /* 0x00005a000e137a11 */ /* 0x008fe200078408ff */
[----:B------:R-:W2:Y:S04]  /*e830*/  LDL.LU R29, [R1+0x354] ;  /* 0x00035400011d7983 */ /* 0x000ea80000300800 */
[----:B------:R-:W-:Y:S04]  /*e840*/  STL [R1+0x40c], R19 ;  /* 0x00040c1301007387 */ /* 0x000fe80000100800 */
[----:B------:R0:W-:Y:S04]  /*e850*/  STL [R1+0x2cc], R18 ;  /* 0x0002cc1201007387 */ /* 0x0001e80000100800 */
[----:B0-----:R-:W3:Y:S01]  /*e860*/  LDL.LU R18, [R1+0x358] ;  /* 0x0003580001127983 */ /* 0x001ee20000300800 */
[----:B------:R-:W-:-:S05]  /*e870*/  LEA R19, P3, R13, c[0x0][0x168], 0x1 ;  /* 0x00005a000d137a11 */ /* 0x000fca00078608ff */
[----:B------:R-:W-:Y:S04]  /*e880*/  STL [R1+0x5d8], R19 ;  /* 0x0005d81301007387 */ /* 0x000fe80000100800 */
[----:B------:R0:W-:Y:S02]  /*e890*/  STL [R1+0x3f8], R17 ;  /* 0x0003f81101007387 */ /* 0x0001e40000100800 */
[----:B0-----:R-:W-:Y:S02]  /*e8a0*/  LEA.HI.X.SX32 R17, R2, c[0x0][0x16c], 0x1, P5 ;  /* 0x00005b0002117a11 */ /* 0x001fe400028f0eff */
[----:B------:R-:W3:Y:S01]  /*e8b0*/  LDL.LU R2, [R1+0x11c] ;  /* 0x00011c0001027983 */ /* 0x000ee20000300800 */
[----:B------:R-:W-:Y:S02]  /*e8c0*/  LEA.HI.X.SX32 R16, R16, c[0x0][0x16c], 0x1, P6 ;  /* 0x00005b0010107a11 */ /* 0x000fe400030f0eff */
[----:B------:R-:W-:-:S02]  /*e8d0*/  LEA.HI.X.SX32 R15, R15, c[0x0][0x16c], 0x1, P1 ;  /* 0x00005b000f0f7a11 */ /* 0x000fc400008f0eff */
[----:B------:R-:W-:Y:S02]  /*e8e0*/  LEA.HI.X.SX32 R14, R14, c[0x0][0x16c], 0x1, P2 ;  /* 0x00005b000e0e7a11 */ /* 0x000fe400010f0eff */
[----:B----4-:R-:W-:-:S05]  /*e8f0*/  LEA R19, P4, R12, c[0x0][0x168], 0x1 ;  /* 0x00005a000c137a11 */ /* 0x010fca00078808ff */
[----:B------:R-:W-:Y:S04]  /*e900*/  STL [R1+0x414], R19 ;  /* 0x0004141301007387 */ /* 0x000fe80000100800 */
[----:B------:R0:W-:Y:S04]  /*e910*/  STL [R1+0x2d0], R17 ;  /* 0x0002d01101007387 */ /* 0x0001e80000100800 */
[----:B0-----:R-:W4:Y:S01]  /*e920*/  LDL.LU R17, [R1+0x118] ;  /* 0x0001180001117983 */ /* 0x001f220000300800 */
[----:B------:R-:W-:-:S05]  /*e930*/  LEA R19, P5, R11, c[0x0][0x168], 0x1 ;  /* 0x00005a000b137a11 */ /* 0x000fca00078a08ff */
[----:B------:R-:W-:Y:S04]  /*e940*/  STL [R1+0x5dc], R19 ;  /* 0x0005dc1301007387 */ /* 0x000fe80000100800 */
[----:B------:R0:W-:Y:S02]  /*e950*/  STL [R1+0x400], R16 ;  /* 0x0004001001007387 */ /* 0x0001e40000100800 */
[----:B0-----:R-:W-:Y:S02]  /*e960*/  LEA.HI.X.SX32 R16, R8, c[0x0][0x16c], 0x1, P0 ;  /* 0x00005b0008107a11 */ /* 0x001fe400000f0eff */
[----:B------:R-:W-:Y:S01]  /*e970*/  LEA R19, P6, R10, c[0x0][0x168], 0x1 ;  /* 0x00005a000a137a11 */ /* 0x000fe200078c08ff */
[----:B------:R-:W4:Y:S04]  /*e980*/  LDL.LU R8, [R1+0x10c] ;  /* 0x00010c0001087983 */ /* 0x000f280000300800 */
[----:B------:R-:W-:Y:S04]  /*e990*/  STL [R1+0x41c], R19 ;  /* 0x00041c1301007387 */ /* 0x000fe80000100800 */
[----:B------:R0:W-:Y:S04]  /*e9a0*/  STL [R1+0x2d4], R16 ;  /* 0x0002d41001007387 */ /* 0x0001e80000100800 */
[----:B0-----:R-:W4:Y:S01]  /*e9b0*/  LDL.LU R16, [R1+0x108] ;  /* 0x0001080001107983 */ /* 0x001f220000300800 */
[----:B------:R-:W-:-:S05]  /*e9c0*/  LEA R19, P0, R9, c[0x0][0x168], 0x1 ;  /* 0x00005a0009137a11 */ /* 0x000fca00078008ff */
[----:B------:R-:W-:Y:S04]  /*e9d0*/  STL [R1+0x5e0], R19 ;  /* 0x0005e01301007387 */ /* 0x000fe80000100800 */
[----:B------:R0:W-:Y:S04]  /*e9e0*/  STL [R1+0x408], R15 ;  /* 0x0004080f01007387 */ /* 0x0001e80000100800 */
[----:B0-----:R-:W4:Y:S01]  /*e9f0*/  LDL.LU R15, [R1+0x104] ;  /* 0x00010400010f7983 */ /* 0x001f220000300800 */
[----:B------:R-:W-:-:S05]  /*ea00*/  LEA R19, P1, R7, c[0x0][0x168], 0x1 ;  /* 0x00005a0007137a11 */ /* 0x000fca00078208ff */
[----:B------:R-:W-:Y:S04]  /*ea10*/  STL [R1+0x424], R19 ;  /* 0x0004241301007387 */ /* 0x000fe80000100800 */
[----:B------:R0:W-:Y:S01]  /*ea20*/  STL [R1+0x2d8], R14 ;  /* 0x0002d80e01007387 */ /* 0x0001e20000100800 */
[----:B------:R-:W-:-:S03]  /*ea30*/  LEA.HI.X.SX32 R13, R13, c[0x0][0x16c], 0x1, P3 ;  /* 0x00005b000d0d7a11 */ /* 0x000fc600018f0eff */
[----:B0-----:R-:W4:Y:S01]  /*ea40*/  LDL.LU R14, [R1+0x100] ;  /* 0x00010000010e7983 */ /* 0x001f220000300800 */
[----:B------:R-:W-:-:S05]  /*ea50*/  LEA R19, P2, R6, c[0x0][0x168], 0x1 ;  /* 0x00005a0006137a11 */ /* 0x000fca00078408ff */
[----:B------:R-:W-:Y:S04]  /*ea60*/  STL [R1+0x5e4], R19 ;  /* 0x0005e41301007387 */ /* 0x000fe80000100800 */
[----:B------:R0:W-:Y:S01]  /*ea70*/  STL [R1+0x410], R13 ;  /* 0x0004100d01007387 */ /* 0x0001e20000100800 */
[----:B------:R-:W-:-:S03]  /*ea80*/  LEA.HI.X.SX32 R12, R12, c[0x0][0x16c], 0x1, P4 ;  /* 0x00005b000c0c7a11 */ /* 0x000fc600020f0eff */
[----:B0-----:R-:W4:Y:S01]  /*ea90*/  LDL.LU R13, [R1+0xf8] ;  /* 0x0000f800010d7983 */ /* 0x001f220000300800 */
[----:B------:R-:W-:Y:S02]  /*eaa0*/  LEA R19, P3, R5, c[0x0][0x168], 0x1 ;  /* 0x00005a0005137a11 */ /* 0x000fe400078608ff */
[----:B------:R-:W-:-:S03]  /*eab0*/  LEA.HI.X.SX32 R11, R11, c[0x0][0x16c], 0x1, P5 ;  /* 0x00005b000b0b7a11 */ /* 0x000fc600028f0eff */
        /* <DEDUP_REMOVED lines=10> */
[----:B------:R0:W-:Y:S04]  /*eb60*/  STL [R1+0x2e0], R10 ;  /* 0x0002e00a01007387 */ /* 0x0001e80000100800 */
[----:B0-----:R-:W4:Y:S01]  /*eb70*/  LDL.LU R10, [R1+0xec] ;  /* 0x0000ec00010a7983 */ /* 0x001f220000300800 */
[----:B------:R-:W-:Y:S02]  /*eb80*/  LEA.HI.X.SX32 R9, R9, c[0x0][0x16c], 0x1, P0 ;  /* 0x00005b0009097a11 */ /* 0x000fe400000f0eff */
[----:B--2---:R-:W-:-:S02]  /*eb90*/  LEA R19, P6, R29, c[0x0][0x168], 0x1 ;  /* 0x00005a001d137a11 */ /* 0x004fc400078c08ff */
[----:B------:R-:W-:-:S03]  /*eba0*/  LEA.HI.X.SX32 R7, R7, c[0x0][0x16c], 0x1, P1 ;  /* 0x00005b0007077a11 */ /* 0x000fc600008f0eff */
[----:B------:R3:W-:Y:S04]  /*ebb0*/  STL [R1+0x5ec], R19 ;  /* 0x0005ec1301007387 */ /* 0x0007e80000100800 */
[----:B------:R0:W-:Y:S01]  /*ebc0*/  STL [R1+0x420], R9 ;  /* 0x0004200901007387 */ /* 0x0001e20000100800 */
[----:B---3--:R-:W-:-:S03]  /*ebd0*/  LEA R19, P0, R18, c[0x0][0x168], 0x1 ;  /* 0x00005a0012137a11 */ /* 0x008fc600078008ff */
[----:B0-----:R-:W2:Y:S04]  /*ebe0*/  LDL.LU R9, [R1+0xe4] ;  /* 0x0000e40001097983 */ /* 0x001ea80000300800 */
[----:B------:R-:W-:Y:S04]  /*ebf0*/  STL [R1+0x43c], R19 ;  /* 0x00043c1301007387 */ /* 0x000fe80000100800 */
[----:B------:R0:W-:Y:S01]  /*ec00*/  STL [R1+0x2e4], R7 ;  /* 0x0002e40701007387 */ /* 0x0001e20000100800 */
[----:B------:R-:W-:-:S03]  /*ec10*/  LEA.HI.X.SX32 R6, R6, c[0x0][0x16c], 0x1, P2 ;  /* 0x00005b0006067a11 */ /* 0x000fc600010f0eff */
[----:B0-----:R-:W3:Y:S01]  /*ec20*/  LDL.LU R7, [R1+0xe0] ;  /* 0x0000e00001077983 */ /* 0x001ee20000300800 */
[----:B------:R-:W-:-:S05]  /*ec30*/  LEA R19, P1, R2, c[0x0][0x168], 0x1 ;  /* 0x00005a0002137a11 */ /* 0x000fca00078208ff */
[----:B------:R-:W-:Y:S04]  /*ec40*/  STL [R1+0x5f0], R19 ;  /* 0x0005f01301007387 */ /* 0x000fe80000100800 */
[----:B------:R0:W-:Y:S04]  /*ec50*/  STL [R1+0x428], R6 ;  /* 0x0004280601007387 */ /* 0x0001e80000100800 */
[----:B0-----:R-:W3:Y:S01]  /*ec60*/  LDL.LU R6, [R1+0xdc] ;  /* 0x0000dc0001067983 */ /* 0x001ee20000300800 */
[----:B------:R-:W-:Y:S02]  /*ec70*/  LEA.HI.X.SX32 R20, R5, c[0x0][0x16c], 0x1, P3 ;  /* 0x00005b0005147a11 */ /* 0x000fe400018f0eff */
[----:B----4-:R-:W-:-:S05]  /*ec80*/  LEA R19, P2, R17, c[0x0][0x168], 0x1 ;  /* 0x00005a0011137a11 */ /* 0x010fca00078408ff */
[----:B------:R0:W-:Y:S04]  /*ec90*/  STL [R1+0x444], R19 ;  /* 0x0004441301007387 */ /* 0x0001e80000100800 */
[----:B------:R-:W4:Y:S04]  /*eca0*/  LDL.LU R5, [R1+0xd8] ;  /* 0x0000d80001057983 */ /* 0x000f280000300800 */
[----:B------:R1:W-:Y:S01]  /*ecb0*/  STL [R1+0x2e8], R20 ;  /* 0x0002e81401007387 */ /* 0x0003e20000100800 */
[----:B0-----:R-:W-:Y:S02]  /*ecc0*/  LEA R19, P3, R8, c[0x0][0x168], 0x1 ;  /* 0x00005a0008137a11 */ /* 0x001fe400078608ff */
[----:B-1----:R-:W-:-:S03]  /*ecd0*/  LEA.HI.X.SX32 R20, R28, c[0x0][0x16c], 0x1, P4 ;  /* 0x00005b001c147a11 */ /* 0x002fc600020f0eff */
        /* <DEDUP_REMOVED lines=16> */
[----:B------:R-:W-:Y:S01]  /*ede0*/  STL [R1+0x2f0], R20 ;  /* 0x0002f01401007387 */ /* 0x000fe20000100800 */
[----:B0-----:R-:W-:-:S03]  /*edf0*/  LEA.HI.X.SX32 R19, R2, c[0x0][0x16c], 0x1, P1 ;  /* 0x00005b0002137a11 */ /* 0x001fc600008f0eff */
[----:B------:R-:W4:Y:S01]  /*ee00*/  LDL.LU R2, [R1+0xc4] ;  /* 0x0000c40001027983 */ /* 0x000f220000300800 */
[----:B------:R-:W-:-:S05]  /*ee10*/  LEA R18, P0, R13, c[0x0][0x168], 0x1 ;  /* 0x00005a000d127a11 */ /* 0x000fca00078008ff */
[----:B------:R-:W-:Y:S04]  /*ee20*/  STL [R1+0x5fc], R18 ;  /* 0x0005fc1201007387 */ /* 0x000fe80000100800 */
[----:B------:R0:W-:Y:S01]  /*ee30*/  STL [R1+0x440], R19 ;  /* 0x0004401301007387 */ /* 0x0001e20000100800 */
[----:B------:R-:W-:-:S03]  /*ee40*/  LEA.HI.X.SX32 R17, R17, c[0x0][0x16c], 0x1, P2 ;  /* 0x00005b0011117a11 */ /* 0x000fc600010f0eff */
[----:B0-----:R-:W4:Y:S01]  /*ee50*/  LDL.LU R19, [R1+0xc0] ;  /* 0x0000c00001137983 */ /* 0x001f220000300800 */
[----:B------:R-:W-:-:S05]  /*ee60*/  LEA R18, P1, R12, c[0x0][0x168], 0x1 ;  /* 0x00005a000c127a11 */ /* 0x000fca00078208ff */
[----:B------:R-:W-:Y:S04]  /*ee70*/  STL [R1+0x45c], R18 ;  /* 0x00045c1201007387 */ /* 0x000fe80000100800 */
[----:B------:R0:W-:Y:S02]  /*ee80*/  STL [R1+0x2f4], R17 ;  /* 0x0002f41101007387 */ /* 0x0001e40000100800 */
[----:B0-----:R-:W-:Y:S02]  /*ee90*/  LEA.HI.X.SX32 R17, R8, c[0x0][0x16c], 0x1, P3 ;  /* 0x00005b0008117a11 */ /* 0x001fe400018f0eff */
[----:B------:R-:W-:Y:S01]  /*eea0*/  LEA R18, P2, R11, c[0x0][0x168], 0x1 ;  /* 0x00005a000b127a11 */ /* 0x000fe200078408ff */
[----:B------:R-:W4:Y:S04]  /*eeb0*/  LDL.LU R8, [R1+0xb8] ;  /* 0x0000b80001087983 */ /* 0x000f280000300800 */
[----:B------:R0:W-:Y:S04]  /*eec0*/  STL [R1+0x600], R18 ;  /* 0x0006001201007387 */ /* 0x0001e80000100800 */
[----:B------:R1:W-:Y:S04]  /*eed0*/  STL [R1+0x448], R17 ;  /* 0x0004481101007387 */ /* 0x0003e80000100800 */
[----:B0-----:R-:W4:Y:S01]  /*eee0*/  LDL.LU R18, [R1+0xb4] ;  /* 0x0000b40001127983 */ /* 0x001f220000300800 */
[----:B-1----:R-:W-:-:S02]  /*eef0*/  LEA.HI.X.SX32 R17, R16, c[0x0][0x16c], 0x1, P4 ;  /* 0x00005b0010117a11 */ /* 0x002fc400020f0eff */
[----:B------:R-:W-:-:S05]  /*ef00*/  LEA R20, P3, R10, c[0x0][0x168], 0x1 ;  /* 0x00005a000a147a11 */ /* 0x000fca00078608ff */
[----:B------:R-:W-:Y:S04]  /*ef10*/  STL [R1+0x464], R20 ;  /* 0x0004641401007387 */ /* 0x000fe80000100800 */
[----:B------:R0:W-:Y:S04]  /*ef20*/  STL [R1+0x2f8], R17 ;  /* 0x0002f81101007387 */ /* 0x0001e80000100800 */
[----:B0-----:R-:W4:Y:S01]  /*ef30*/  LDL.LU R17, [R1+0xb0] ;  /* 0x0000b00001117983 */ /* 0x001f220000300800 */
[----:B------:R-:W-:Y:S02]  /*ef40*/  LEA.HI.X.SX32 R15, R15, c[0x0][0x16c], 0x1, P5 ;  /* 0x00005b000f0f7a11 */ /* 0x000fe400028f0eff */
[----:B--2---:R-:W-:-:S05]  /*ef50*/  LEA R16, P4, R9, c[0x0][0x168], 0x1 ;  /* 0x00005a0009107a11 */ /* 0x004fca00078808ff */
[----:B------:R3:W-:Y:S04]  /*ef60*/  STL [R1+0x604], R16 ;  /* 0x0006041001007387 */ /* 0x0007e80000100800 */
[----:B------:R0:W-:Y:S01]  /*ef70*/  STL [R1+0x450], R15 ;  /* 0x0004500f01007387 */ /* 0x0001e20000100800 */
[----:B---3--:R-:W-:Y:S02]  /*ef80*/  LEA R16, P5, R7, c[0x0][0x168], 0x1 ;  /* 0x00005a0007107a11 */ /* 0x008fe400078a08ff */
[----:B0-----:R-:W-:-:S03]  /*ef90*/  LEA.HI.X.SX32 R15, R14, c[0x0][0x16c], 0x1, P6 ;  /* 0x00005b000e0f7a11 */ /* 0x001fc600030f0eff */
[----:B------:R0:W-:Y:S04]  /*efa0*/  STL [R1+0x46c], R16 ;  /* 0x00046c1001007387 */ /* 0x0001e80000100800 */
[----:B0-----:R-:W2:Y:S01]  /*efb0*/  LDL.LU R16, [R1+0xac] ;  /* 0x0000ac0001107983 */ /* 0x001ea20000300800 */
[----:B------:R-:W-:-:S03]  /*efc0*/  LEA R14, P6, R6, c[0x0][0x168], 0x1 ;  /* 0x00005a00060e7a11 */ /* 0x000fc600078c08ff */
[----:B------:R0:W-:Y:S04]  /*efd0*/  STL [R1+0x2fc], R15 ;  /* 0x0002fc0f01007387 */ /* 0x0001e80000100800 */
[----:B------:R-:W-:Y:S04]  /*efe0*/  STL [R1+0x608], R14 ;  /* 0x0006080e01007387 */ /* 0x000fe80000100800 */
[----:B0-----:R-:W3:Y:S01]  /*eff0*/  LDL.LU R15, [R1+0xa4] ;  /* 0x0000a400010f7983 */ /* 0x001ee20000300800 */
[----:B------:R-:W-:-:S05]  /*f000*/  LEA.HI.X.SX32 R13, R13, c[0x0][0x16c], 0x1, P0 ;  /* 0x00005b000d0d7a11 */ /* 0x000fca00000f0eff */
[----:B------:R0:W-:Y:S01]  /*f010*/  STL [R1+0x458], R13 ;  /* 0x0004580d01007387 */ /* 0x0001e20000100800 */
[----:B------:R-:W-:Y:S02]  /*f020*/  LEA.HI.X.SX32 R11, R11, c[0x0][0x16c], 0x1, P2 ;  /* 0x00005b000b0b7a11 */ /* 0x000fe400010f0eff */
[----:B0-----:R-:W-:Y:S02]  /*f030*/  LEA.HI.X.SX32 R13, R12, c[0x0][0x16c], 0x1, P1 ;  /* 0x00005b000c0d7a11 */ /* 0x001fe400008f0eff */
[----:B----4-:R-:W-:-:S05]  /*f040*/  LEA R14, P0, R5, c[0x0][0x168], 0x1 ;  /* 0x00005a00050e7a11 */ /* 0x010fca00078008ff */
[----:B------:R0:W-:Y:S04]  /*f050*/  STL [R1+0x474], R14 ;  /* 0x0004740e01007387 */ /* 0x0001e80000100800 */
[----:B0-----:R-:W4:Y:S04]  /*f060*/  LDL.LU R14, [R1+0xa0] ;  /* 0x0000a000010e7983 */ /* 0x001f280000300800 */
[----:B------:R0:W-:Y:S01]  /*f070*/  STL [R1+0x300], R13 ;  /* 0x0003000d01007387 */ /* 0x0001e20000100800 */
[----:B------:R-:W-:-:S05]  /*f080*/  LEA R12, P1, R28, c[0x0][0x168], 0x1 ;  /* 0x00005a001c0c7a11 */ /* 0x000fca00078208ff */
[----:B------:R1:W-:Y:S04]  /*f090*/  STL [R1+0x60c], R12 ;  /* 0x00060c0c01007387 */ /* 0x0003e80000100800 */
[----:B0-----:R-:W4:Y:S04]  /*f0a0*/  LDL.LU R13, [R1+0x8c] ;  /* 0x00008c00010d7983 */ /* 0x001f280000300800 */
[----:B------:R0:W-:Y:S01]  /*f0b0*/  STL [R1+0x460], R11 ;  /* 0x0004600b01007387 */ /* 0x0001e20000100800 */
[----:B-1----:R-:W-:-:S05]  /*f0c0*/  LEA R12, P2, R0, c[0x0][0x168], 0x1 ;  /* 0x00005a00000c7a11 */ /* 0x002fca00078408ff */
[----:B------:R1:W-:Y:S01]  /*f0d0*/  STL [R1+0x47c], R12 ;  /* 0x00047c0c01007387 */ /* 0x0003e20000100800 */
[----:B0-----:R-:W-:-:S03]  /*f0e0*/  LEA.HI.X.SX32 R11, R10, c[0x0][0x16c], 0x1, P3 ;  /* 0x00005b000a0b7a11 */ /* 0x001fc600018f0eff */
[----:B-1----:R-:W4:Y:S01]  /*f0f0*/  LDL.LU R12, [R1+0x88] ;  /* 0x00008800010c7983 */ /* 0x002f220000300800 */
[----:B------:R-:W-:-:S03]  /*f100*/  LEA R10, P3, R29, c[0x0][0x168], 0x1 ;  /* 0x00005a001d0a7a11 */ /* 0x000fc600078608ff */
[----:B------:R0:W-:Y:S04]  /*f110*/  STL [R1+0x304], R11 ;  /* 0x0003040b01007387 */ /* 0x0001e80000100800 */
[----:B------:R1:W-:Y:S01]  /*f120*/  STL [R1+0x610], R10 ;  /* 0x0006100a01007387 */ /* 0x0003e20000100800 */
[----:B------:R-:W-:-:S03]  /*f130*/  LEA.HI.X.SX32 R9, R9, c[0x0][0x16c], 0x1, P4 ;  /* 0x00005b0009097a11 */ /* 0x000fc600020f0eff */
[----:B0-----:R-:W4:Y:S04]  /*f140*/  LDL.LU R11, [R1+0x84] ;  /* 0x00008400010b7983 */ /* 0x001f280000300800 */
[----:B------:R0:W-:Y:S04]  /*f150*/  STL [R1+0x468], R9 ;  /* 0x0004680901007387 */ /* 0x0001e80000100800 */
[----:B-1----:R-:W4:Y:S01]  /*f160*/  LDL.LU R10, [R1+0x80] ;  /* 0x00008000010a7983 */ /* 0x002f220000300800 */
[----:B0-----:R-:W-:Y:S02]  /*f170*/  LEA.HI.X.SX32 R9, R7, c[0x0][0x16c], 0x1, P5 ;  /* 0x00005b0007097a11 */ /* 0x001fe400028f0eff */
[----:B------:R-:W-:-:S05]  /*f180*/  LEA R20, P4, R2, c[0x0][0x168], 0x1 ;  /* 0x00005a0002147a11 */ /* 0x000fca00078808ff */
[----:B------:R-:W-:Y:S04]  /*f190*/  STL [R1+0x484], R20 ;  /* 0x0004841401007387 */ /* 0x000fe80000100800 */
[----:B------:R0:W-:Y:S01]  /*f1a0*/  STL [R1+0x308], R9 ;  /* 0x0003080901007387 */ /* 0x0001e20000100800 */
[----:B------:R-:W-:-:S03]  /*f1b0*/  LEA.HI.X.SX32 R6, R6, c[0x0][0x16c], 0x1, P6 ;  /* 0x00005b0006067a11 */ /* 0x000fc600030f0eff */
[----:B0-----:R-:W4:Y:S01]  /*f1c0*/  LDL.LU R9, [R1+0x7c] ;  /* 0x00007c0001097983 */ /* 0x001f220000300800 */
[----:B------:R-:W-:-:S05]  /*f1d0*/  LEA R7, P5, R19, c[0x0][0x168], 0x1 ;  /* 0x00005a0013077a11 */ /* 0x000fca00078a08ff */
[----:B------:R0:W-:Y:S04]  /*f1e0*/  STL [R1+0x614], R7 ;  /* 0x0006140701007387 */ /* 0x0001e80000100800 */
[----:B------:R1:W-:Y:S04]  /*f1f0*/  STL [R1+0x470], R6 ;  /* 0x0004700601007387 */ /* 0x0003e80000100800 */
[----:B0-----:R-:W4:Y:S01]  /*f200*/  LDL.LU R7, [R1+0x78] ;  /* 0x0000780001077983 */ /* 0x001f220000300800 */
[----:B-1----:R-:W-:Y:S02]  /*f210*/  LEA.HI.X.SX32 R6, R5, c[0x0][0x16c], 0x1, P0 ;  /* 0x00005b0005067a11 */ /* 0x002fe400000f0eff */
[----:B------:R-:W-:-:S05]  /*f220*/  LEA R20, P6, R8, c[0x0][0x168], 0x1 ;  /* 0x00005a0008147a11 */ /* 0x000fca00078c08ff */
[----:B------:R0:W-:Y:S04]  /*f230*/  STL [R1+0x48c], R20 ;  /* 0x00048c1401007387 */ /* 0x0001e80000100800 */
[----:B------:R-:W4:Y:S01]  /*f240*/  LDL.LU R5, [R1+0x74] ;  /* 0x0000740001057983 */ /* 0x000f220000300800 */
[----:B0-----:R-:W-:-:S03]  /*f250*/  LEA R20, P0, R18, c[0x0][0x168], 0x1 ;  /* 0x00005a0012147a11 */ /* 0x001fc600078008ff */
[----:B------:R0:W-:Y:S04]  /*f260*/  STL [R1+0x30c], R6 ;  /* 0x00030c0601007387 */ /* 0x0001e80000100800 */
[----:B------:R1:W-:Y:S01]  /*f270*/  STL [R1+0x618], R20 ;  /* 0x0006181401007387 */ /* 0x0003e20000100800 */
[----:B0-----:R-:W-:-:S03]  /*f280*/  LEA.HI.X.SX32 R6, R28, c[0x0][0x16c], 0x1, P1 ;  /* 0x00005b001c067a11 */ /* 0x001fc600008f0eff */
[----:B------:R-:W4:Y:S04]  /*f290*/  LDL.LU R28, [R1+0x70] ;  /* 0x00007000011c7983 */ /* 0x000f280000300800 */
[----:B------:R0:W-:Y:S01]  /*f2a0*/  STL [R1+0x478], R6 ;  /* 0x0004780601007387 */ /* 0x0001e20000100800 */
[----:B-1----:R-:W-:Y:S02]  /*f2b0*/  LEA R20, P1, R17, c[0x0][0x168], 0x1 ;  /* 0x00005a0011147a11 */ /* 0x002fe400078208ff */
[----:B0-----:R-:W-:-:S03]  /*f2c0*/  LEA.HI.X.SX32 R6, R0, c[0x0][0x16c], 0x1, P2 ;  /* 0x00005b0000067a11 */ /* 0x001fc600010f0eff */
[----:B------:R-:W-:Y:S04]  /*f2d0*/  STL [R1+0x494], R20 ;  /* 0x0004941401007387 */ /* 0x000fe80000100800 */
[----:B------:R-:W4:Y:S04]  /*f2e0*/  LDL.LU R0, [R1+0x6c] ;  /* 0x00006c0001007983 */ /* 0x000f280000300800 */
[----:B------:R0:W-:Y:S02]  /*f2f0*/  STL [R1+0x310], R6 ;  /* 0x0003100601007387 */ /* 0x0001e40000100800 */
[----:B0-----:R-:W-:-:S02]  /*f300*/  LEA.HI.X.SX32 R6, R29, c[0x0][0x16c], 0x1, P3 ;  /* 0x00005b001d067a11 */ /* 0x001fc400018f0eff */
[----:B------:R-:W4:Y:S01]  /*f310*/  LDL.LU R29, [R1+0x68] ;  /* 0x00006800011d7983 */ /* 0x000f220000300800 */
[----:B--2---:R-:W-:-:S05]  /*f320*/  LEA R20, P2, R16, c[0x0][0x168], 0x1 ;  /* 0x00005a0010147a11 */ /* 0x004fca00078408ff */
[----:B------:R-:W-:Y:S04]  /*f330*/  STL [R1+0x61c], R20 ;  /* 0x00061c1401007387 */ /* 0x000fe80000100800 */
[----:B------:R0:W-:Y:S02]  /*f340*/  STL [R1+0x480], R6 ;  /* 0x0004800601007387 */ /* 0x0001e40000100800 */
[----:B0-----:R-:W-:Y:S02]  /*f350*/  LEA.HI.X.SX32 R6, R2, c[0x0][0x16c], 0x1, P4 ;  /* 0x00005b0002067a11 */ /* 0x001fe400020f0eff */
[----:B------:R-:W2:Y:S01]  /*f360*/  LDL.LU R2, [R1+0x64] ;  /* 0x0000640001027983 */ /* 0x000ea20000300800 */
[----:B---3--:R-:W-:-:S05]  /*f370*/  LEA R20, P3, R15, c[0x0][0x168], 0x1 ;  /* 0x00005a000f147a11 */ /* 0x008fca00078608ff */
[----:B------:R-:W-:Y:S04]  /*f380*/  STL [R1+0x49c], R20 ;  /* 0x00049c1401007387 */ /* 0x000fe80000100800 */
[----:B------:R0:W-:Y:S04]  /*f390*/  STL [R1+0x314], R6 ;  /* 0x0003140601007387 */ /* 0x0001e80000100800 */
[----:B0-----:R-:W3:Y:S01]  /*f3a0*/  LDL.LU R6, [R1+0x60] ;  /* 0x0000600001067983 */ /* 0x001ee20000300800 */
[----:B------:R-:W-:Y:S02]  /*f3b0*/  LEA.HI.X.SX32 R21, R19, c[0x0][0x16c], 0x1, P5 ;  /* 0x00005b0013157a11 */ /* 0x000fe400028f0eff */
[----:B------:R-:W-:-:S02]  /*f3c0*/  LEA.HI.X.SX32 R19, R8, c[0x0][0x16c], 0x1, P6 ;  /* 0x00005b0008137a11 */ /* 0x000fc400030f0eff */
[----:B------:R-:W-:Y:S02]  /*f3d0*/  LEA.HI.X.SX32 R18, R18, c[0x0][0x16c], 0x1, P0 ;  /* 0x00005b0012127a11 */ /* 0x000fe400000f0eff */
[----:B----4-:R-:W-:-:S05]  /*f3e0*/  LEA R20, P4, R14, c[0x0][0x168], 0x1 ;  /* 0x00005a000e147a11 */ /* 0x010fca00078808ff */
[----:B------:R0:W-:Y:S04]  /*f3f0*/  STL [R1+0x620], R20 ;  /* 0x0006201401007387 */ /* 0x0001e80000100800 */
[----:B------:R-:W-:Y:S04]  /*f400*/  STL [R1+0x488], R21 ;  /* 0x0004881501007387 */ /* 0x000fe80000100800 */
[----:B------:R-:W4:Y:S01]  /*f410*/  LDL.LU R8, [R1+0x5c] ;  /* 0x00005c0001087983 */ /* 0x000f220000300800 */
[----:B0-----:R-:W-:-:S05]  /*f420*/  LEA R20, P5, R13, c[0x0][0x168], 0x1 ;  /* 0x00005a000d147a11 */ /* 0x001fca00078a08ff */
[----:B------:R0:W-:Y:S04]  /*f430*/  STL [R1+0x4a4], R20 ;  /* 0x0004a41401007387 */ /* 0x0001e80000100800 */
[----:B------:R1:W-:Y:S01]  /*f440*/  STL [R1+0x318], R19 ;  /* 0x0003181301007387 */ /* 0x0003e20000100800 */
[----:B0-----:R-:W-:-:S05]  /*f450*/  LEA R20, P6, R12, c[0x0][0x168], 0x1 ;  /* 0x00005a000c147a11 */ /* 0x001fca00078c08ff */
[----:B------:R-:W-:Y:S04]  /*f460*/  STL [R1+0x624], R20 ;  /* 0x0006241401007387 */ /* 0x000fe80000100800 */
[----:B------:R-:W4:Y:S04]  /*f470*/  LDL.LU R22, [R1+0x58] ;  /* 0x0000580001167983 */ /* 0x000f280000300800 */
[----:B------:R0:W-:Y:S01]  /*f480*/  STL [R1+0x490], R18 ;  /* 0x0004901201007387 */ /* 0x0001e20000100800 */
[----:B-1----:R-:W-:Y:S02]  /*f490*/  LEA R19, P0, R11, c[0x0][0x168], 0x1 ;  /* 0x00005a000b137a11 */ /* 0x002fe400078008ff */
[----:B0-----:R-:W-:-:S03]  /*f4a0*/  LEA.HI.X.SX32 R18, R17, c[0x0][0x16c], 0x1, P1 ;  /* 0x00005b0011127a11 */ /* 0x001fc600008f0eff */
[----:B------:R-:W-:Y:S04]  /*f4b0*/  STL [R1+0x4ac], R19 ;  /* 0x0004ac1301007387 */ /* 0x000fe80000100800 */
[----:B------:R-:W-:Y:S04]  /*f4c0*/  STL [R1+0x31c], R18 ;  /* 0x00031c1201007387 */ /* 0x000fe80000100800 */
[----:B------:R-:W4:Y:S01]  /*f4d0*/  LDL.LU R21, [R1+0x54] ;  /* 0x0000540001157983 */ /* 0x000f220000300800 */
[----:B------:R-:W-:Y:S02]  /*f4e0*/  LEA R17, P1, R10, c[0x0][0x168], 0x1 ;  /* 0x00005a000a117a11 */ /* 0x000fe400078208ff */
[----:B------:R-:W-:-:S03]  /*f4f0*/  LEA.HI.X.SX32 R16, R16, c[0x0][0x16c], 0x1, P2 ;  /* 0x00005b0010107a11 */ /* 0x000fc600010f0eff */
[----:B------:R0:W-:Y:S04]  /*f500*/  STL [R1+0x628], R17 ;  /* 0x0006281101007387 */ /* 0x0001e80000100800 */
[----:B------:R1:W-:Y:S01]  /*f510*/  STL [R1+0x498], R16 ;  /* 0x0004981001007387 */ /* 0x0003e20000100800 */
[----:B------:R-:W-:Y:S02]  /*f520*/  LEA.HI.X.SX32 R15, R15, c[0x0][0x16c], 0x1, P3 ;  /* 0x00005b000f0f7a11 */ /* 0x000fe400018f0eff */
        /* <DEDUP_REMOVED lines=9> */
[----:B------:R-:W-:Y:S02]  /*f5c0*/  LEA.HI.X.SX32 R13, R13, c[0x0][0x16c], 0x1, P5 ;  /* 0x00005b000d0d7a11 */ /* 0x000fe400028f0eff */
[----:B------:R-:W-:-:S05]  /*f5d0*/  LEA R14, P4, R5, c[0x0][0x168], 0x1 ;  /* 0x00005a00050e7a11 */ /* 0x000fca00078808ff */
        /* <DEDUP_REMOVED lines=14> */
[----:B------:R-:W-:Y:S04]  /*f6c0*/  STL [R1+0x634], R11 ;  /* 0x0006340b01007387 */ /* 0x000fe80000100800 */
[----:B------:R0:W-:Y:S01]  /*f6d0*/  STL [R1+0x4b0], R10 ;  /* 0x0004b00a01007387 */ /* 0x0001e20000100800 */
[----:B------:R-:W-:Y:S02]  /*f6e0*/  LEA.HI.X.SX32 R7, R7, c[0x0][0x16c], 0x1, P3 ;  /* 0x00005b0007077a11 */ /* 0x000fe400018f0eff */
[----:B0-----:R-:W-:Y:S02]  /*f6f0*/  LEA.HI.X.SX32 R10, R9, c[0x0][0x16c], 0x1, P2 ;  /* 0x00005b00090a7a11 */ /* 0x001fe400010f0eff */
[----:B--2---:R-:W-:-:S05]  /*f700*/  LEA R11, P1, R2, c[0x0][0x168], 0x1 ;  /* 0x00005a00020b7a11 */ /* 0x004fca00078208ff */
[----:B------:R-:W-:Y:S04]  /*f710*/  STL [R1+0x4cc], R11 ;  /* 0x0004cc0b01007387 */ /* 0x000fe80000100800 */
[----:B------:R-:W2:Y:S04]  /*f720*/  LDL.LU R16, [R1+0x40] ;  /* 0x0000400001107983 */ /* 0x000ea80000300800 */
[----:B------:R-:W-:Y:S01]  /*f730*/  STL [R1+0x32c], R10 ;  /* 0x00032c0a01007387 */ /* 0x000fe20000100800 */
[----:B---3--:R-:W-:-:S05]  /*f740*/  LEA R9, P2, R6, c[0x0][0x168], 0x1 ;  /* 0x00005a0006097a11 */ /* 0x008fca00078408ff */
[----:B------:R-:W-:Y:S04]  /*f750*/  STL [R1+0x638], R9 ;  /* 0x0006380901007387 */ /* 0x000fe80000100800 */
[----:B------:R-:W3:Y:S04]  /*f760*/  LDL.LU R15, [R1+0x3c] ;  /* 0x00003c00010f7983 */ /* 0x000ee80000300800 */
[----:B------:R0:W-:Y:S04]  /*f770*/  STL [R1+0x4b8], R7 ;  /* 0x0004b80701007387 */ /* 0x0001e80000100800 */
[----:B------:R-:W3:Y:S01]  /*f780*/  LDL.LU R14, [R1+0x38] ;  /* 0x00003800010e7983 */ /* 0x000ee20000300800 */
[----:B0-----:R-:W-:-:S02]  /*f790*/  LEA.HI.X.SX32 R7, R5, c[0x0][0x16c], 0x1, P4 ;  /* 0x00005b0005077a11 */ /* 0x001fc400020f0eff */
[----:B------:R-:W-:Y:S02]  /*f7a0*/  LEA.HI.X.SX32 R0, R0, c[0x0][0x16c], 0x1, P6 ;  /* 0x00005b0000007a11 */ /* 0x000fe400030f0eff */
[----:B----4-:R-:W-:-:S05]  /*f7b0*/  LEA R9, P3, R8, c[0x0][0x168], 0x1 ;  /* 0x00005a0008097a11 */ /* 0x010fca00078608ff */
[----:B------:R-:W-:Y:S04]  /*f7c0*/  STL [R1+0x4d4], R9 ;  /* 0x0004d40901007387 */ /* 0x000fe80000100800 */
[----:B------:R-:W4:Y:S04]  /*f7d0*/  LDL.LU R13, [R1+0x34] ;  /* 0x00003400010d7983 */ /* 0x000f280000300800 */
[----:B------:R0:W-:Y:S04]  /*f7e0*/  STL [R1+0x330], R7 ;  /* 0x0003300701007387 */ /* 0x0001e80000100800 */
[----:B------:R-:W4:Y:S01]  /*f7f0*/  LDL.LU R12, [R1+0x30] ;  /* 0x00003000010c7983 */ /* 0x000f220000300800 */
[----:B0-----:R-:W-:-:S02]  /*f800*/  LEA.HI.X.SX32 R7, R28, c[0x0][0x16c], 0x1, P5 ;  /* 0x00005b001c077a11 */ /* 0x001fc400028f0eff */
[----:B------:R-:W-:-:S05]  /*f810*/  LEA R5, P4, R22, c[0x0][0x168], 0x1 ;  /* 0x00005a0016057a11 */ /* 0x000fca00078808ff */
[----:B------:R0:W-:Y:S04]  /*f820*/  STL [R1+0x63c], R5 ;  /* 0x00063c0501007387 */ /* 0x0001e80000100800 */
[----:B------:R-:W4:Y:S04]  /*f830*/  LDL.LU R11, [R1+0x2c] ;  /* 0x00002c00010b7983 */ /* 0x000f280000300800 */
[----:B------:R-:W-:Y:S04]  /*f840*/  STL [R1+0x4c0], R7 ;  /* 0x0004c00701007387 */ /* 0x000fe80000100800 */
[----:B------:R-:W4:Y:S01]  /*f850*/  LDL.LU R10, [R1+0x28] ;  /* 0x00002800010a7983 */ /* 0x000f220000300800 */
[----:B0-----:R-:W-:-:S05]  /*f860*/  LEA R5, P5, R21, c[0x0][0x168], 0x1 ;  /* 0x00005a0015057a11 */ /* 0x001fca00078a08ff */
[----:B------:R0:W-:Y:S04]  /*f870*/  STL [R1+0x4dc], R5 ;  /* 0x0004dc0501007387 */ /* 0x0001e80000100800 */
[----:B------:R-:W4:Y:S04]  /*f880*/  LDL.LU R9, [R1+0x24] ;  /* 0x0000240001097983 */ /* 0x000f280000300800 */
[----:B------:R1:W-:Y:S01]  /*f890*/  STL [R1+0x334], R0 ;  /* 0x0003340001007387 */ /* 0x0003e20000100800 */
[----:B0-----:R-:W-:-:S03]  /*f8a0*/  LEA.HI.X.SX32 R5, R29, c[0x0][0x16c], 0x1, P0 ;  /* 0x00005b001d057a11 */ /* 0x001fc600000f0eff */
[----:B-1----:R-:W4:Y:S01]  /*f8b0*/  LDL.LU R0, [R1+0x20] ;  /* 0x0000200001007983 */ /* 0x002f220000300800 */
[----:B------:R-:W-:-:S05]  /*f8c0*/  LEA R7, P6, R20, c[0x0][0x168], 0x1 ;  /* 0x00005a0014077a11 */ /* 0x000fca00078c08ff */
[----:B------:R0:W-:Y:S04]  /*f8d0*/  STL [R1+0x640], R7 ;  /* 0x0006400701007387 */ /* 0x0001e80000100800 */
[----:B------:R-:W4:Y:S04]  /*f8e0*/  LDL.LU R29, [R1+0x1c] ;  /* 0x00001c00011d7983 */ /* 0x000f280000300800 */
[----:B------:R1:W-:Y:S04]  /*f8f0*/  STL [R1+0x4c8], R5 ;  /* 0x0004c80501007387 */ /* 0x0003e80000100800 */
[----:B------:R-:W4:Y:S01]  /*f900*/  LDL.LU R28, [R1+0x18] ;  /* 0x00001800011c7983 */ /* 0x000f220000300800 */
[----:B0-----:R-:W-:-:S02]  /*f910*/  LEA R7, P0, R19, c[0x0][0x168], 0x1 ;  /* 0x00005a0013077a11 */ /* 0x001fc400078008ff */
[----:B-1----:R-:W-:-:S03]  /*f920*/  LEA.HI.X.SX32 R5, R2, c[0x0][0x16c], 0x1, P1 ;  /* 0x00005b0002057a11 */ /* 0x002fc600008f0eff */
[----:B------:R0:W-:Y:S04]  /*f930*/  STL [R1+0x4e4], R7 ;  /* 0x0004e40701007387 */ /* 0x0001e80000100800 */
[----:B------:R-:W4:Y:S04]  /*f940*/  LDL.LU R2, [R1+0x14] ;  /* 0x0000140001027983 */ /* 0x000f280000300800 */
[----:B------:R1:W-:Y:S01]  /*f950*/  STL [R1+0x338], R5 ;  /* 0x0003380501007387 */ /* 0x0003e20000100800 */
[----:B0-----:R-:W-:-:S03]  /*f960*/  LEA.HI.X.SX32 R7, R6, c[0x0][0x16c], 0x1, P2 ;  /* 0x00005b0006077a11 */ /* 0x001fc600010f0eff */
[----:B-1----:R-:W4:Y:S01]  /*f970*/  LDL.LU R5, [R1+0x10] ;  /* 0x0000100001057983 */ /* 0x002f220000300800 */
[----:B------:R-:W-:-:S05]  /*f980*/  LEA R23, P1, R18, c[0x0][0x168], 0x1 ;  /* 0x00005a0012177a11 */ /* 0x000fca00078208ff */
[----:B------:R-:W-:Y:S04]  /*f990*/  STL [R1+0x644], R23 ;  /* 0x0006441701007387 */ /* 0x000fe80000100800 */
[----:B------:R-:W4:Y:S04]  /*f9a0*/  LDL.LU R6, [R1+0xc] ;  /* 0x00000c0001067983 */ /* 0x000f280000300800 */
[----:B------:R0:W-:Y:S04]  /*f9b0*/  STL [R1+0x4d0], R7 ;  /* 0x0004d00701007387 */ /* 0x0001e80000100800 */
[----:B0-----:R-:W4:Y:S01]  /*f9c0*/  LDL.LU R7, [R1+0x8] ;  /* 0x0000080001077983 */ /* 0x001f220000300800 */
[----:B------:R-:W-:-:S05]  /*f9d0*/  LEA R23, P2, R17, c[0x0][0x168], 0x1 ;  /* 0x00005a0011177a11 */ /* 0x000fca00078408ff */
[----:B------:R0:W-:Y:S02]  /*f9e0*/  STL [R1+0x4ec], R23 ;  /* 0x0004ec1701007387 */ /* 0x0001e40000100800 */
[----:B0-----:R-:W-:Y:S02]  /*f9f0*/  LEA.HI.X.SX32 R23, R8, c[0x0][0x16c], 0x1, P3 ;  /* 0x00005b0008177a11 */ /* 0x001fe400018f0eff */
[----:B------:R-:W4:Y:S01]  /*fa00*/  LDL.LU R8, [R1+0x4] ;  /* 0x0000040001087983 */ /* 0x000f220000300800 */
[----:B------:R-:W-:-:S03]  /*fa10*/  LEA.HI.X.SX32 R22, R22, c[0x0][0x16c], 0x1, P4 ;  /* 0x00005b0016167a11 */ /* 0x000fc600020f0eff */
[----:B------:R2:W-:Y:S01]  /*fa20*/  STL [R1+0x33c], R23 ;  /* 0x00033c1701007387 */ /* 0x0005e20000100800 */
[----:B------:R-:W-:Y:S02]  /*fa30*/  LEA.HI.X.SX32 R21, R21, c[0x0][0x16c], 0x1, P5 ;  /* 0x00005b0015157a11 */ /* 0x000fe400028f0eff */
[----:B------:R-:W-:Y:S02]  /*fa40*/  LEA.HI.X.SX32 R20, R20, c[0x0][0x16c], 0x1, P6 ;  /* 0x00005b0014147a11 */ /* 0x000fe400030f0eff */
[----:B--2---:R-:W-:-:S05]  /*fa50*/  LEA R23, P3, R16, c[0x0][0x168], 0x1 ;  /* 0x00005a0010177a11 */ /* 0x004fca00078608ff */
[----:B------:R0:W-:Y:S04]  /*fa60*/  STL [R1+0x648], R23 ;  /* 0x0006481701007387 */ /* 0x0001e80000100800 */
[----:B0-----:R-:W2:Y:S04]  /*fa70*/  LDL.LU R23, [R1+0x9a4] ;  /* 0x0009a40001177983 */ /* 0x001ea80000300800 */
[----:B------:R3:W-:Y:S02]  /*fa80*/  STL [R1+0x4d8], R22 ;  /* 0x0004d81601007387 */ /* 0x0007e40000100800 */
[----:B---3--:R-:W-:-:S05]  /*fa90*/  LEA R22, P4, R15, c[0x0][0x168], 0x1 ;  /* 0x00005a000f167a11 */ /* 0x008fca00078808ff */
[----:B------:R0:W-:Y:S04]  /*faa0*/  STL [R1+0x4f4], R22 ;  /* 0x0004f41601007387 */ /* 0x0001e80000100800 */
[----:B0-----:R-:W3:Y:S04]  /*fab0*/  LDL.LU R22, [R1+0x9a0] ;  /* 0x0009a00001167983 */ /* 0x001ee80000300800 */
[----:B------:R0:W-:Y:S02]  /*fac0*/  STL [R1+0x340], R21 ;  /* 0x0003401501007387 */ /* 0x0001e40000100800 */
[----:B0-----:R-:W-:-:S05]  /*fad0*/  LEA R21, P5, R14, c[0x0][0x168], 0x1 ;  /* 0x00005a000e157a11 */ /* 0x001fca00078a08ff */
[----:B------:R0:W-:Y:S01]  /*fae0*/  STL [R1+0x64c], R21 ;  /* 0x00064c1501007387 */ /* 0x0001e20000100800 */
[----:B------:R-:W-:-:S03]  /*faf0*/  LEA.HI.X.SX32 R19, R19, c[0x0][0x16c], 0x1, P0 ;  /* 0x00005b0013137a11 */ /* 0x000fc600000f0eff */
[----:B0-----:R-:W2:Y:S04]  /*fb00*/  LDL.LU R21, [R1+0x99c] ;  /* 0x00099c0001157983 */ /* 0x001ea80000300800 */
[----:B------:R4:W-:Y:S02]  /*fb10*/  STL [R1+0x4e0], R20 ;  /* 0x0004e01401007387 */ /* 0x0009e40000100800 */
[----:B----4-:R-:W-:-:S05]  /*fb20*/  LEA R20, P6, R13, c[0x0][0x168], 0x1 ;  /* 0x00005a000d147a11 */ /* 0x010fca00078c08ff */
[----:B------:R0:W-:Y:S01]  /*fb30*/  STL [R1+0x4fc], R20 ;  /* 0x0004fc1401007387 */ /* 0x0001e20000100800 */
[----:B------:R-:W-:-:S03]  /*fb40*/  LEA.HI.X.SX32 R18, R18, c[0x0][0x16c], 0x1, P1 ;  /* 0x00005b0012127a11 */ /* 0x000fc600008f0eff */
[----:B0-----:R-:W4:Y:S04]  /*fb50*/  LDL.LU R20, [R1+0x998] ;  /* 0x0009980001147983 */ /* 0x001f280000300800 */
[----:B------:R0:W-:Y:S02]  /*fb60*/  STL [R1+0x344], R19 ;  /* 0x0003441301007387 */ /* 0x0001e40000100800 */
[----:B0-----:R-:W-:-:S05]  /*fb70*/  LEA R19, P0, R12, c[0x0][0x168], 0x1 ;  /* 0x00005a000c137a11 */ /* 0x001fca00078008ff */
[----:B------:R0:W-:Y:S01]  /*fb80*/  STL [R1+0x650], R19 ;  /* 0x0006501301007387 */ /* 0x0001e20000100800 */
[----:B------:R-:W-:-:S03]  /*fb90*/  LEA.HI.X.SX32 R17, R17, c[0x0][0x16c], 0x1, P2 ;  /* 0x00005b0011117a11 */ /* 0x000fc600010f0eff */
[----:B0-----:R-:W2:Y:S04]  /*fba0*/  LDL.LU R19, [R1+0x994] ;  /* 0x0009940001137983 */ /* 0x001ea80000300800 */
        /* <DEDUP_REMOVED lines=47> */
[----:B------:R0:W-:Y:S04]  /*fea0*/  STL [R1+0x664], R9 ;  /* 0x0006640901007387 */ /* 0x0001e80000100800 */
[----:B0-----:R-:W2:Y:S04]  /*feb0*/  LDL.LU R9, [R1+0x96c] ;  /* 0x00096c0001097983 */ /* 0x001ea80000300800 */
[----:B------:R0:W-:Y:S02]  /*fec0*/  STL [R1+0x510], R0 ;  /* 0x0005100001007387 */ /* 0x0001e40000100800 */
[----:B0-----:R-:W-:-:S05]  /*fed0*/  LEA R0, P4, R8, c[0x0][0x168], 0x1 ;  /* 0x00005a0008007a11 */ /* 0x001fca00078808ff */
[----:B------:R0:W-:Y:S04]  /*fee0*/  STL [R1+0x52c], R0 ;  /* 0x00052c0001007387 */ /* 0x0001e80000100800 */
[----:B0-----:R-:W2:Y:S01]  /*fef0*/  LDL.LU R0, [R1+0x968] ;  /* 0x0009680001007983 */ /* 0x001ea20000300800 */
[----:B------:R-:W-:-:S05]  /*ff00*/  LEA.HI.X.SX32 R29, R29, c[0x0][0x16c], 0x1, P5 ;  /* 0x00005b001d1d7a11 */ /* 0x000fca00028f0eff */
[----:B------:R2:W-:Y:S02]  /*ff10*/  STL [R1+0x35c], R29 ;  /* 0x00035c1d01007387 */ /* 0x0005e40000100800 */
[----:B--2---:R-:W-:-:S05]  /*ff20*/  LEA R29, P5, R0, c[0x0][0x168], 0x1 ;  /* 0x00005a00001d7a11 */ /* 0x004fca00078a08ff */
        /* <DEDUP_REMOVED lines=32> */
[----:B------:R-:W-:Y:S02]  /*10130*/  LEA.HI.X.SX32 R0, R0, c[0x0][0x16c], 0x1, P5 ;  /* 0x00005b0000007a11 */ /* 0x000fe400028f0eff */
[----:B------:R-:W-:-:S03]  /*10140*/  LEA.HI.X.SX32 R29, R29, c[0x0][0x16c], 0x1, P6 ;  /* 0x00005b001d1d7a11 */ /* 0x000fc600030f0eff */
[----:B------:R2:W-:Y:S02]  /*10150*/  STL [R1+0x530], R0 ;  /* 0x0005300001007387 */ /* 0x0005e40000100800 */
[----:B--2---:R-:W-:-:S05]  /*10160*/  LEA R0, P5, R8, c[0x0][0x168], 0x1 ;  /* 0x00005a0008007a11 */ /* 0x004fca00078a08ff */
[----:B------:R0:W-:Y:S04]  /*10170*/  STL [R1+0x54c], R0 ;  /* 0x00054c0001007387 */ /* 0x0001e80000100800 */
[----:B0-----:R-:W2:Y:S04]  /*10180*/  LDL.LU R0, [R1+0x948] ;  /* 0x0009480001007983 */ /* 0x001ea80000300800 */
[----:B------:R0:W-:Y:S02]  /*10190*/  STL [R1+0x36c], R29 ;  /* 0x00036c1d01007387 */ /* 0x0001e40000100800 */
[----:B0-----:R-:W-:-:S05]  /*101a0*/  LEA R29, P6, R9, c[0x0][0x168], 0x1 ;  /* 0x00005a00091d7a11 */ /* 0x001fca00078c08ff */
[----:B------:R0:W-:Y:S02]  /*101b0*/  STL [R1+0x678], R29 ;  /* 0x0006781d01007387 */ /* 0x0001e40000100800 */
[----:B0-----:R-:W-:-:S05]  /*101c0*/  LEA.HI.X.SX32 R29, R28, c[0x0][0x16c], 0x1, P0 ;  /* 0x00005b001c1d7a11 */ /* 0x001fca00000f0eff */
[----:B------:R0:W-:Y:S02]  /*101d0*/  STL [R1+0x538], R29 ;  /* 0x0005381d01007387 */ /* 0x0001e40000100800 */
[----:B0-----:R-:W-:Y:S02]  /*101e0*/  LEA.HI.X.SX32 R29, R2, c[0x0][0x16c], 0x1, P1 ;  /* 0x00005b00021d7a11 */ /* 0x001fe400008f0eff */
[----:B------:R-:W2:Y:S01]  /*101f0*/  LDL.LU R2, [R1+0x944] ;  /* 0x0009440001027983 */ /* 0x000ea20000300800 */
[----:B------:R-:W-:-:S05]  /*10200*/  LEA R28, P0, R10, c[0x0][0x168], 0x1 ;  /* 0x00005a000a1c7a11 */ /* 0x000fca00078008ff */
[----:B------:R0:W-:Y:S04]  /*10210*/  STL [R1+0x554], R28 ;  /* 0x0005541c01007387 */ /* 0x0001e80000100800 */
[----:B------:R1:W-:Y:S01]  /*10220*/  STL [R1+0x370], R29 ;  /* 0x0003701d01007387 */ /* 0x0003e20000100800 */
[----:B0-----:R-:W-:Y:S02]  /*10230*/  LEA R28, P1, R11, c[0x0][0x168], 0x1 ;  /* 0x00005a000b1c7a11 */ /* 0x001fe400078208ff */
[----:B-1----:R-:W-:Y:S02]  /*10240*/  LEA.HI.X.SX32 R29, R5, c[0x0][0x16c], 0x1, P2 ;  /* 0x00005b00051d7a11 */ /* 0x002fe400010f0eff */
[----:B------:R-:W-:Y:S01]  /*10250*/  LEA R5, P2, R12, c[0x0][0x168], 0x1 ;  /* 0x00005a000c057a11 */ /* 0x000fe200078408ff */
[----:B------:R0:W-:Y:S04]  /*10260*/  STL [R1+0x67c], R28 ;  /* 0x00067c1c01007387 */ /* 0x0001e80000100800 */
[----:B------:R-:W-:Y:S04]  /*10270*/  STL [R1+0x540], R29 ;  /* 0x0005401d01007387 */ /* 0x000fe80000100800 */
[----:B------:R1:W-:Y:S01]  /*10280*/  STL [R1+0x55c], R5 ;  /* 0x00055c0501007387 */ /* 0x0003e20000100800 */
[----:B0-----:R-:W-:-:S02]  /*10290*/  LEA.HI.X.SX32 R28, R6, c[0x0][0x16c], 0x1, P3 ;  /* 0x00005b00061c7a11 */ /* 0x001fc400018f0eff */
[----:B------:R-:W-:-:S03]  /*102a0*/  LEA R6, P3, R13, c[0x0][0x168], 0x1 ;  /* 0x00005a000d067a11 */ /* 0x000fc600078608ff */
[----:B------:R-:W-:Y:S01]  /*102b0*/  STL [R1+0x374], R28 ;  /* 0x0003741c01007387 */ /* 0x000fe20000100800 */
[----:B-1----:R-:W-:-:S03]  /*102c0*/  LEA.HI.X.SX32 R5, R7, c[0x0][0x16c], 0x1, P4 ;  /* 0x00005b0007057a11 */ /* 0x002fc600020f0eff */
[----:B------:R0:W-:Y:S01]  /*102d0*/  STL [R1+0x680], R6 ;  /* 0x0006800601007387 */ /* 0x0001e20000100800 */
[----:B------:R-:W-:-:S03]  /*102e0*/  LEA R7, P4, R14, c[0x0][0x168], 0x1 ;  /* 0x00005a000e077a11 */ /* 0x000fc600078808ff */
[----:B------:R1:W-:Y:S01]  /*102f0*/  STL [R1+0x548], R5 ;  /* 0x0005480501007387 */ /* 0x0003e20000100800 */
[----:B0-----:R-:W-:-:S03]  /*10300*/  LEA.HI.X.SX32 R6, R8, c[0x0][0x16c], 0x1, P5 ;  /* 0x00005b0008067a11 */ /* 0x001fc600028f0eff */
[----:B------:R0:W-:Y:S01]  /*10310*/  STL [R1+0x564], R7 ;  /* 0x0005640701007387 */ /* 0x0001e20000100800 */
[----:B-1----:R-:W-:-:S03]  /*10320*/  LEA R5, P5, R15, c[0x0][0x168], 0x1 ;  /* 0x00005a000f057a11 */ /* 0x002fc600078a08ff */
[----:B------:R1:W-:Y:S04]  /*10330*/  STL [R1+0x378], R6 ;  /* 0x0003780601007387 */ /* 0x0003e80000100800 */
[----:B------:R3:W-:Y:S01]  /*10340*/  STL [R1+0x684], R5 ;  /* 0x0006840501007387 */ /* 0x0007e20000100800 */
[----:B0-----:R-:W-:Y:S02]  /*10350*/  LEA.HI.X.SX32 R7, R9, c[0x0][0x16c], 0x1, P6 ;  /* 0x00005b0009077a11 */ /* 0x001fe400030f0eff */
[----:B-1----:R-:W-:Y:S02]  /*10360*/  LEA R6, P6, R16, c[0x0][0x168], 0x1 ;  /* 0x00005a0010067a11 */ /* 0x002fe400078c08ff */
[----:B---3--:R-:W-:Y:S01]  /*10370*/  LEA.HI.X.SX32 R5, R10, c[0x0][0x16c], 0x1, P0 ;  /* 0x00005b000a057a11 */ /* 0x008fe200000f0eff */
[----:B------:R0:W-:Y:S04]  /*10380*/  STL [R1+0x550], R7 ;  /* 0x0005500701007387 */ /* 0x0001e80000100800 */
[----:B------:R-:W-:Y:S04]  /*10390*/  STL [R1+0x37c], R5 ;  /* 0x00037c0501007387 */ /* 0x000fe80000100800 */
[----:B------:R1:W-:Y:S01]  /*103a0*/  STL [R1+0x56c], R6 ;  /* 0x00056c0601007387 */ /* 0x0003e20000100800 */
[----:B0-----:R-:W-:-:S05]  /*103b0*/  LEA R7, P0, R17, c[0x0][0x168], 0x1 ;  /* 0x00005a0011077a11 */ /* 0x001fca00078008ff */
[----:B------:R0:W-:Y:S01]  /*103c0*/  STL [R1+0x688], R7 ;  /* 0x0006880701007387 */ /* 0x0001e20000100800 */
[----:B-1----:R-:W-:Y:S02]  /*103d0*/  LEA.HI.X.SX32 R6, R11, c[0x0][0x16c], 0x1, P1 ;  /* 0x00005b000b067a11 */ /* 0x002fe400008f0eff */
[----:B------:R-:W-:-:S03]  /*103e0*/  LEA R5, P1, R18, c[0x0][0x168], 0x1 ;  /* 0x00005a0012057a11 */ /* 0x000fc600078208ff */
[----:B------:R1:W-:Y:S01]  /*103f0*/  STL [R1+0x558], R6 ;  /* 0x0005580601007387 */ /* 0x0003e20000100800 */
[----:B0-----:R-:W-:-:S03]  /*10400*/  LEA.HI.X.SX32 R7, R12, c[0x0][0x16c], 0x1, P2 ;  /* 0x00005b000c077a11 */ /* 0x001fc600010f0eff */
[----:B------:R0:W-:Y:S01]  /*10410*/  STL [R1+0x574], R5 ;  /* 0x0005740501007387 */ /* 0x0001e20000100800 */
[----:B-1----:R-:W-:-:S03]  /*10420*/  LEA R6, P2, R19, c[0x0][0x168], 0x1 ;  /* 0x00005a0013067a11 */ /* 0x002fc600078408ff */
[----:B------:R4:W-:Y:S01]  /*10430*/  STL [R1+0x380], R7 ;  /* 0x0003800701007387 */ /* 0x0009e20000100800 */
[----:B0-----:R-:W-:-:S03]  /*10440*/  LEA.HI.X.SX32 R5, R13, c[0x0][0x16c], 0x1, P3 ;  /* 0x00005b000d057a11 */ /* 0x001fc600018f0eff */
[----:B------:R0:W-:Y:S01]  /*10450*/  STL [R1+0x68c], R6 ;  /* 0x00068c0601007387 */ /* 0x0001e20000100800 */
[----:B----4-:R-:W-:-:S03]  /*10460*/  LEA R7, P3, R20, c[0x0][0x168], 0x1 ;  /* 0x00005a0014077a11 */ /* 0x010fc600078608ff */
[----:B------:R1:W-:Y:S01]  /*10470*/  STL [R1+0x560], R5 ;  /* 0x0005600501007387 */ /* 0x0003e20000100800 */
[----:B0-----:R-:W-:-:S03]  /*10480*/  LEA.HI.X.SX32 R6, R14, c[0x0][0x16c], 0x1, P4 ;  /* 0x00005b000e067a11 */ /* 0x001fc600020f0eff */
[----:B------:R0:W-:Y:S01]  /*10490*/  STL [R1+0x57c], R7 ;  /* 0x00057c0701007387 */ /* 0x0001e20000100800 */
[----:B-1----:R-:W-:-:S03]  /*104a0*/  LEA R5, P4, R21, c[0x0][0x168], 0x1 ;  /* 0x00005a0015057a11 */ /* 0x002fc600078808ff */
[----:B------:R1:W-:Y:S01]  /*104b0*/  STL [R1+0x384], R6 ;  /* 0x0003840601007387 */ /* 0x0003e20000100800 */
[----:B0-----:R-:W-:-:S03]  /*104c0*/  LEA.HI.X.SX32 R7, R15, c[0x0][0x16c], 0x1, P5 ;  /* 0x00005b000f077a11 */ /* 0x001fc600028f0eff */
[----:B------:R0:W-:Y:S01]  /*104d0*/  STL [R1+0x690], R5 ;  /* 0x0006900501007387 */ /* 0x0001e20000100800 */
[----:B------:R-:W-:Y:S01]  /*104e0*/  IMAD R24, R24, c[0x0][0x190], RZ ;  /* 0x0000640018187a24 */ /* 0x000fe200078e02ff */
[----:B-1----:R-:W-:Y:S02]  /*104f0*/  LEA R6, P5, R22, c[0x0][0x168], 0x1 ;  /* 0x00005a0016067a11 */ /* 0x002fe400078a08ff */
        /* <DEDUP_REMOVED lines=18> */
[----:B-1----:R-:W-:-:S03]  /*10620*/  LEA R7, P2, R26, c[0x0][0x168], 0x1 ;  /* 0x00005a001a077a11 */ /* 0x002fc600078408ff */
[----:B------:R1:W-:Y:S01]  /*10630*/  STL [R1+0x578], R5 ;  /* 0x0005780501007387 */ /* 0x0003e20000100800 */
[----:B0-----:R-:W-:-:S03]  /*10640*/  LEA.HI.X.SX32 R6, R20, c[0x0][0x16c], 0x1, P3 ;  /* 0x00005b0014067a11 */ /* 0x001fc600018f0eff */
[----:B------:R0:W-:Y:S01]  /*10650*/  STL [R1+0x594], R7 ;  /* 0x0005940701007387 */ /* 0x0001e20000100800 */
[----:B-1----:R-:W-:-:S03]  /*10660*/  LEA R5, P3, R27, c[0x0][0x168], 0x1 ;  /* 0x00005a001b057a11 */ /* 0x002fc600078608ff */
[----:B------:R-:W-:Y:S01]  /*10670*/  STL [R1+0x390], R6 ;  /* 0x0003900601007387 */ /* 0x000fe20000100800 */
[----:B0-----:R-:W-:-:S03]  /*10680*/  LEA.HI.X.SX32 R7, R21, c[0x0][0x16c], 0x1, P4 ;  /* 0x00005b0015077a11 */ /* 0x001fc600020f0eff */
[----:B------:R0:W-:Y:S04]  /*10690*/  STL [R1+0x69c], R5 ;  /* 0x00069c0501007387 */ /* 0x0001e80000100800 */
[----:B------:R1:W-:Y:S01]  /*106a0*/  STL [R1+0x580], R7 ;  /* 0x0005800701007387 */ /* 0x0003e20000100800 */
[----:B0-----:R-:W-:Y:S02]  /*106b0*/  LEA.HI.X.SX32 R5, R22, c[0x0][0x16c], 0x1, P5 ;  /* 0x00005b0016057a11 */ /* 0x001fe400028f0eff */
[----:B-1----:R-:W-:Y:S01]  /*106c0*/  LEA.HI.X.SX32 R7, R23, c[0x0][0x16c], 0x1, P6 ;  /* 0x00005b0017077a11 */ /* 0x002fe200030f0eff */
[----:B------:R-:W0:Y:S02]  /*106d0*/  S2R R29, SR_TID.X ;  /* 0x00000000001d7919 */ /* 0x000e240000002100 */
[----:B0-----:R-:W-:-:S05]  /*106e0*/  LOP3.LUT R29, R29, 0x3f, RZ, 0xc0, !PT ;  /* 0x0000003f1d1d7812 */ /* 0x001fca00078ec0ff */
[----:B------:R-:W-:Y:S01]  /*106f0*/  IMAD.SHL.U32 R29, R29, 0x2, RZ ;  /* 0x000000021d1d7824 */ /* 0x000fe200078e00ff */
[----:B--2---:R-:W-:-:S05]  /*10700*/  LEA R6, P4, R2, c[0x0][0x168], 0x1 ;  /* 0x00005a0002067a11 */ /* 0x004fca00078808ff */
[----:B------:R0:W-:Y:S04]  /*10710*/  STL [R1+0x6a0], R6 ;  /* 0x0006a00601007387 */ /* 0x0001e80000100800 */
[----:B------:R1:W-:Y:S01]  /*10720*/  STL [R1+0x394], R5 ;  /* 0x0003940501007387 */ /* 0x0003e20000100800 */
[----:B0-----:R-:W-:-:S03]  /*10730*/  LEA.HI.X.SX32 R6, R24, c[0x0][0x16c], 0x1, P0 ;  /* 0x00005b0018067a11 */ /* 0x001fc600000f0eff */
[----:B------:R0:W-:Y:S01]  /*10740*/  STL [R1+0x588], R7 ;  /* 0x0005880701007387 */ /* 0x0001e20000100800 */
[----:B-1----:R-:W-:-:S03]  /*10750*/  LEA.HI.X.SX32 R5, R25, c[0x0][0x16c], 0x1, P1 ;  /* 0x00005b0019057a11 */ /* 0x002fc600008f0eff */
[----:B------:R1:W-:Y:S01]  /*10760*/  STL [R1+0x398], R6 ;  /* 0x0003980601007387 */ /* 0x0003e20000100800 */
[----:B0-----:R-:W-:-:S03]  /*10770*/  LEA.HI.X.SX32 R7, R26, c[0x0][0x16c], 0x1, P2 ;  /* 0x00005b001a077a11 */ /* 0x001fc600010f0eff */
[----:B------:R0:W-:Y:S01]  /*10780*/  STL [R1+0x590], R5 ;  /* 0x0005900501007387 */ /* 0x0001e20000100800 */
[----:B-1----:R-:W-:-:S03]  /*10790*/  LEA.HI.X.SX32 R6, R27, c[0x0][0x16c], 0x1, P3 ;  /* 0x00005b001b067a11 */ /* 0x002fc600018f0eff */
[----:B------:R-:W-:Y:S01]  /*107a0*/  STL [R1+0x39c], R7 ;  /* 0x00039c0701007387 */ /* 0x000fe20000100800 */
[----:B0-----:R-:W-:-:S03]  /*107b0*/  LEA.HI.X.SX32 R5, R2, c[0x0][0x16c], 0x1, P4 ;  /* 0x00005b0002057a11 */ /* 0x001fc600020f0eff */
[----:B------:R0:W5:Y:S04]  /*107c0*/  LDL.LU R2, [R1+0x940] ;  /* 0x0009400001027983 */ /* 0x0001680000300800 */
[----:B------:R-:W-:Y:S04]  /*107d0*/  STL [R1+0x598], R6 ;  /* 0x0005980601007387 */ /* 0x000fe80000100800 */
[----:B------:R-:W-:Y:S04]  /*107e0*/  STL [R1+0x114], RZ ;  /* 0x000114ff01007387 */ /* 0x000fe80000100800 */
[----:B------:R1:W-:Y:S04]  /*107f0*/  STL [R1+0x59c], R5 ;  /* 0x00059c0501007387 */ /* 0x0003e80000100800 */
        /* <DEDUP_REMOVED lines=22> */
[----:B-1----:R-:W-:-:S03]  /*10960*/  LOP3.LUT R5, R29, 0x10, RZ, 0x3c, !PT ;  /* 0x000000101d057812 */ /* 0x002fc600078e3cff */
[----:B------:R0:W-:Y:S01]  /*10970*/  STL [R1+0xb0], RZ ;  /* 0x0000b0ff01007387 */ /* 0x0001e20000100800 */
[----:B------:R-:W-:-:S03]  /*10980*/  LOP3.LUT R5, R0, 0x20, RZ, 0x3c, !PT ;  /* 0x0000002000057812 */ /* 0x000fc600078e3cff */
[----:B------:R0:W-:Y:S04]  /*10990*/  STL [R1+0xb4], RZ ;  /* 0x0000b4ff01007387 */ /* 0x0001e80000100800 */
[----:B------:R0:W-:Y:S04]  /*109a0*/  STL [R1+0xb8], RZ ;  /* 0x0000b8ff01007387 */ /* 0x0001e80000100800 */
[----:B------:R0:W-:Y:S04]  /*109b0*/  STL [R1+0xbc], RZ ;  /* 0x0000bcff01007387 */ /* 0x0001e80000100800 */
[----:B------:R0:W-:Y:S04]  /*109c0*/  STL [R1+0xc0], RZ ;  /* 0x0000c0ff01007387 */ /* 0x0001e80000100800 */
[----:B------:R0:W-:Y:S04]  /*109d0*/  STL [R1+0xc4], RZ ;  /* 0x0000c4ff01007387 */ /* 0x0001e80000100800 */
[----:B------:R0:W-:Y:S04]  /*109e0*/  STL [R1+0xc8], RZ ;  /* 0x0000c8ff01007387 */ /* 0x0001e80000100800 */
[----:B------:R0:W-:Y:S04]  /*109f0*/  STL [R1+0xcc], RZ ;  /* 0x0000ccff01007387 */ /* 0x0001e80000100800 */
[----:B------:R0:W5:Y:S04]  /*10a00*/  LDL.LU R0, [R1+0x93c] ;  /* 0x00093c0001007983 */ /* 0x0001680000300800 */
[----:B------:R0:W-:Y:S01]  /*10a10*/  STL [R1+0x6a8], R5 ;  /* 0x0006a80501007387 */ /* 0x0001e20000100800 */
[----:B------:R-:W-:-:S02]  /*10a20*/  LOP3.LUT R7, R29, 0x20, RZ, 0x3c, !PT ;  /* 0x000000201d077812 */ /* 0x000fc400078e3cff */
[----:B------:R-:W-:Y:S02]  /*10a30*/  LOP3.LUT R6, R29, 0x30, RZ, 0x3c, !PT ;  /* 0x000000301d067812 */ /* 0x000fe400078e3cff */
.L_x_3:
[----:B------:R1:W-:Y:S01]  /*10a40*/  STL [R1+0xe3c], R25 ;  /* 0x000e3c1901007387 */ /* 0x0003e20000100800 */
[----:B------:R-:W-:Y:S01]  /*10a50*/  IMAD.MOV.U32 R28, RZ, RZ, R3 ;  /* 0x000000ffff1c7224 */ /* 0x000fe200078e0003 */
[----:B------:R-:W-:Y:S01]  /*10a60*/  PRMT R6, RZ, 0x7610, R6 ;  /* 0x00007610ff067816 */ /* 0x000fe20000000006 */
[----:B------:R-:W-:Y:S01]  /*10a70*/  IMAD.MOV.U32 R29, RZ, RZ, R4 ;  /* 0x000000ffff1d7224 */ /* 0x000fe200078e0004 */
[----:B0-----:R-:W0:Y:S04]  /*10a80*/  S2R R5, SR_TID.X ;  /* 0x0000000000057919 */ /* 0x001e280000002100 */
[----:B------:R-:W-:Y:S04]  /*10a90*/  STL [R1+0xe30], R27 ;  /* 0x000e301b01007387 */ /* 0x000fe80000100800 */
[----:B-1----:R-:W1:Y:S04]  /*10aa0*/  S2R R25, SR_TID.X ;  /* 0x0000000000197919 */ /* 0x002e680000002100 */
[----:B------:R-:W-:Y:S04]  /*10ab0*/  STL [R1+0xe34], R27 ;  /* 0x000e341b01007387 */ /* 0x000fe80000100800 */
[----:B------:R-:W-:Y:S04]  /*10ac0*/  STL [R1+0xe38], R27 ;  /* 0x000e381b01007387 */ /* 0x000fe80000100800 */
[----:B------:R-:W-:Y:S04]  /*10ad0*/  STL [R1+0xe28], R26 ;  /* 0x000e281a01007387 */ /* 0x000fe80000100800 */
[----:B------:R-:W-:Y:S01]  /*10ae0*/  STL [R1+0xe2c], R26 ;  /* 0x000e2c1a01007387 */ /* 0x000fe20000100800 */
[----:B0-----:R-:W-:-:S03]  /*10af0*/  SHF.R.U32.HI R5, RZ, 0x5, R5 ;  /* 0x00000005ff057819 */ /* 0x001fc60000011605 */
[----:B------:R-:W-:Y:S01]  /*10b00*/  STL [R1+0xe24], R24 ;  /* 0x000e241801007387 */ /* 0x000fe20000100800 */
[----:B------:R-:W-:-:S03]  /*10b10*/  SGXT.U32 R5, R5, 0x1 ;  /* 0x000000010505781a */ /* 0x000fc60000000000 */
[----:B------:R-:W-:Y:S02]  /*10b20*/  STL [R1+0xe20], R17 ;  /* 0x000e201101007387 */ /* 0x000fe40000100800 */
[----:B------:R-:W-:Y:S02]  /*10b30*/  IMAD R5, R5, c[0x0][0x188], RZ ;  /* 0x0000620005057a24 */ /* 0x000fe400078e02ff */
[----:B------:R1:W-:Y:S02]  /*10b40*/  STL [R1+0xe1c], R16 ;  /* 0x000e1c1001007387 */ /* 0x0003e40000100800 */
[----:B------:R-:W-:Y:S02]  /*10b50*/  IMAD.WIDE R4, R5, 0x2, R28 ;  /* 0x0000000205047825 */ /* 0x000fe400078e021c */
[----:B------:R-:W0:Y:S01]  /*10b60*/  S2R R14, SR_TID.X ;  /* 0x00000000000e7919 */ /* 0x000e220000002100 */
[----:B-1----:R-:W-:-:S04]  /*10b70*/  SHF.R.U32.HI R16, RZ, 0x5, R25 ;  /* 0x00000005ff107819 */ /* 0x002fc80000011619 */
[----:B------:R-:W-:-:S04]  /*10b80*/  SGXT.U32 R16, R16, 0x1 ;  /* 0x000000011010781a */ /* 0x000fc80000000000 */
[----:B------:R-:W-:Y:S02]  /*10b90*/  ISETP.GE.AND P0, PT, R16, UR4, PT ;  /* 0x0000000410007c0c */ /* 0x000fe4000bf06270 */
[----:B0-----:R-:W-:-:S11]  /*10ba0*/  SHF.R.U32.HI R15, RZ, 0x5, R14 ;  /* 0x00000005ff0f7819 */ /* 0x001fd6000001160e */
[----:B------:R0:W2:Y:S01]  /*10bb0*/  @!P0 LDG.E.U16 R6, [R4.64] ;  /* 0x0000000604068981 */ /* 0x0000a2000c1e1500 */
[----:B------:R-:W-:-:S03]  /*10bc0*/  SGXT.U32 R15, R15, 0x1 ;  /* 0x000000010f0f781a */ /* 0x000fc60000000000 */
[----:B0-----:R-:W0:Y:S01]  /*10bd0*/  S2R R5, SR_TID.X ;  /* 0x0000000000057919 */ /* 0x001e220000002100 */
[----:B------:R-:W-:Y:S02]  /*10be0*/  SHF.R.U32.HI R14, RZ, 0x5, R14 ;  /* 0x00000005ff0e7819 */ /* 0x000fe4000001160e */
[----:B0-----:R-:W-:-:S04]  /*10bf0*/  SHF.R.U32.HI R5, RZ, 0x5, R5 ;  /* 0x00000005ff057819 */ /* 0x001fc80000011605 */
[----:B------:R-:W-:-:S04]  /*10c00*/  SGXT.U32 R5, R5, 0x1 ;  /* 0x000000010505781a */ /* 0x000fc80000000000 */
[----:B------:R-:W-:-:S04]  /*10c10*/  LOP3.LUT R5, R5, 0x8, RZ, 0xfc, !PT ;  /* 0x0000000805057812 */ /* 0x000fc800078efcff */
[----:B------:R-:W-:Y:S02]  /*10c20*/  ISETP.GE.AND P0, PT, R5, UR4, PT ;  /* 0x0000000405007c0c */ /* 0x000fe4000bf06270 */
[C---:B------:R-:W-:Y:S02]  /*10c30*/  LOP3.LUT R5, R15.reuse, 0x10, RZ, 0xfc, !PT ;  /* 0x000000100f057812 */ /* 0x040fe400078efcff */
[----:B------:R-:W-:Y:S02]  /*10c40*/  LOP3.LUT R15, R15, 0x8, RZ, 0xfc, !PT ;  /* 0x000000080f0f7812 */ /* 0x000fe400078efcff */
[----:B------:R-:W-:-:S03]  /*10c50*/  SGXT.U32 R14, R14, 0x1 ;  /* 0x000000010e0e781a */ /* 0x000fc60000000000 */
[----:B------:R-:W-:Y:S01]  /*10c60*/  IMAD R15, R15, c[0x0][0x188], RZ ;  /* 0x000062000f0f7a24 */ /* 0x000fe200078e02ff */
[----:B------:R-:W-:-:S03]  /*10c70*/  ISETP.GE.AND P1, PT, R5, UR4, PT ;  /* 0x0000000405007c0c */ /* 0x000fc6000bf26270 */
[----:B------:R-:W-:Y:S01]  /*10c80*/  IMAD.WIDE R4, R15, 0x2, R28 ;  /* 0x000000020f047825 */ /* 0x000fe200078e021c */
[----:B------:R-:W-:Y:S02]  /*10c90*/  LOP3.LUT R15, R14, 0x10, RZ, 0xfc, !PT ;  /* 0x000000100e0f7812 */ /* 0x000fe400078efcff */
[----:B------:R-:W-:-:S03]  /*10ca0*/  PRMT R13, RZ, 0x7610, R13 ;  /* 0x00007610ff0d7816 */ /* 0x000fc6000000000d */
[----:B------:R-:W-:Y:S01]  /*10cb0*/  IMAD R15, R15, c[0x0][0x188], RZ ;  /* 0x000062000f0f7a24 */ /* 0x000fe200078e02ff */
[----:B------:R-:W-:Y:S02]  /*10cc0*/  PRMT R12, RZ, 0x7610, R12 ;  /* 0x00007610ff0c7816 */ /* 0x000fe4000000000c */
[----:B------:R0:W3:Y:S02]  /*10cd0*/  @!P0 LDG.E.U16 R13, [R4.64] ;  /* 0x00000006040d8981 */ /* 0x0000e4000c1e1500 */
[----:B0-----:R-:W-:-:S05]  /*10ce0*/  IMAD.WIDE R4, R15, 0x2, R28 ;  /* 0x000000020f047825 */ /* 0x001fca00078e021c */
[----:B------:R0:W4:Y:S04]  /*10cf0*/  @!P1 LDG.E.U16 R12, [R4.64] ;  /* 0x00000006040c9981 */ /* 0x000128000c1e1500 */
[----:B------:R-:W1:Y:S04]  /*10d00*/  S2R R14, SR_TID.X ;  /* 0x00000000000e7919 */ /* 0x000e680000002100 */
[----:B0-----:R-:W0:Y:S01]  /*10d10*/  S2R R5, SR_TID.X ;  /* 0x0000000000057919 */ /* 0x001e220000002100 */
[----:B------:R-:W-:Y:S02]  /*10d20*/  PRMT R11, RZ, 0x7610, R11 ;  /* 0x00007610ff0b7816 */ /* 0x000fe4000000000b */
[----:B-1----:R-:W-:-:S02]  /*10d30*/  SHF.R.U32.HI R15, RZ, 0x5, R14 ;  /* 0x00000005ff0f7819 */ /* 0x002fc4000001160e */
[----:B0-----:R-:W-:-:S04]  /*10d40*/  SHF.R.U32.HI R5, RZ, 0x5, R5 ;  /* 0x00000005ff057819 */ /* 0x001fc80000011605 */
[----:B------:R-:W-:Y:S02]  /*10d50*/  SGXT.U32 R5, R5, 0x1 ;  /* 0x000000010505781a */ /* 0x000fe40000000000 */
[----:B------:R-:W-:Y:S02]  /*10d60*/  SGXT.U32 R15, R15, 0x1 ;  /* 0x000000010f0f781a */ /* 0x000fe40000000000 */
[----:B------:R-:W-:-:S04]  /*10d70*/  LOP3.LUT R5, R5, 0x18, RZ, 0xfc, !PT ;  /* 0x0000001805057812 */ /* 0x000fc800078efcff */
[----:B------:R-:W-:Y:S02]  /*10d80*/  ISETP.GE.AND P0, PT, R5, UR4, PT ;  /* 0x0000000405007c0c */ /* 0x000fe4000bf06270 */
[----:B------:R-:W-:Y:S02]  /*10d90*/  LOP3.LUT R5, R15, 0x18, RZ, 0xfc, !PT ;  /* 0x000000180f057812 */ /* 0x000fe400078efcff */
[----:B------:R-:W-:-:S03]  /*10da0*/  SHF.R.U32.HI R14, RZ, 0x5, R14 ;  /* 0x00000005ff0e7819 */ /* 0x000fc6000001160e */
[----:B------:R-:W-:Y:S01]  /*10db0*/  IMAD R5, R5, c[0x0][0x188], RZ ;  /* 0x0000620005057a24 */ /* 0x000fe200078e02ff */
[----:B------:R-:W-:-:S03]  /*10dc0*/  LOP3.LUT R15, R15, 0x2, RZ, 0xfc, !PT ;  /* 0x000000020f0f7812 */ /* 0x000fc600078efcff */
[----:B------:R-:W-:Y:S01]  /*10dd0*/  IMAD.WIDE R4, R5, 0x2, R28 ;  /* 0x0000000205047825 */ /* 0x000fe200078e021c */
[----:B------:R-:W-:-:S04]  /*10de0*/  SGXT.U32 R14, R14, 0x1 ;  /* 0x000000010e0e781a */ /* 0x000fc80000000000 */
[----:B------:R0:W2:Y:S01]  /*10df0*/  @!P0 LDG.E.U16 R11, [R4.64] ;  /* 0x00000006040b8981 */ /* 0x0000a2000c1e1500 */
[----:B------:R-:W-:Y:S02]  /*10e00*/  ISETP.GE.AND P0, PT, R15, UR4, PT ;  /* 0x000000040f007c0c */ /* 0x000fe4000bf06270 */
[C---:B------:R-:W-:Y:S02]  /*10e10*/  LOP3.LUT R15, R14.reuse, 0x2, RZ, 0xfc, !PT ;  /* 0x000000020e0f7812 */ /* 0x040fe400078efcff */
[----:B0-----:R-:W-:Y:S02]  /*10e20*/  LOP3.LUT R5, R14, 0xa, RZ, 0xfc, !PT ;  /* 0x0000000a0e057812 */ /* 0x001fe400078efcff */
[----:B------:R-:W0:Y:S01]  /*10e30*/  S2R R14, SR_TID.X ;  /* 0x00000000000e7919 */ /* 0x000e220000002100 */
[----:B------:R-:W-:Y:S01]  /*10e40*/  IMAD R15, R15, c[0x0][0x188], RZ ;  /* 0x000062000f0f7a24 */ /* 0x000fe200078e02ff */
[----:B------:R-:W-:Y:S02]  /*10e50*/  ISETP.GE.AND P1, PT, R5, UR4, PT ;  /* 0x0000000405007c0c */ /* 0x000fe4000bf26270 */
[----:B------:R-:W-:Y:S01]  /*10e60*/  PRMT R10, RZ, 0x7610, R10 ;  /* 0x00007610ff0a7816 */ /* 0x000fe2000000000a */
[----:B------:R-:W-:-:S05]  /*10e70*/  IMAD.WIDE R4, R15, 0x2, R28 ;  /* 0x000000020f047825 */ /* 0x000fca00078e021c */
[----:B------:R1:W2:Y:S01]  /*10e80*/  @!P0 LDG.E.U16 R10, [R4.64] ;  /* 0x00000006040a8981 */ /* 0x0002a2000c1e1500 */
[----:B0-----:R-:W-:-:S04]  /*10e90*/  SHF.R.U32.HI R14, RZ, 0x5, R14 ;  /* 0x00000005ff0e7819 */ /* 0x001fc8000001160e */
[----:B------:R-:W-:-:S04]  /*10ea0*/  SGXT.U32 R14, R14, 0x1 ;  /* 0x000000010e0e781a */ /* 0x000fc80000000000 */
[----:B-1----:R-:W-:Y:S02]  /*10eb0*/  LOP3.LUT R5, R14, 0xa, RZ, 0xfc, !PT ;  /* 0x0000000a0e057812 */ /* 0x002fe400078efcff */
[----:B------:R-:W-:-:S03]  /*10ec0*/  PRMT R9, RZ, 0x7610, R9 ;  /* 0x00007610ff097816 */ /* 0x000fc60000000009 */
[----:B------:R-:W-:-:S04]  /*10ed0*/  IMAD R5, R5, c[0x0][0x188], RZ ;  /* 0x0000620005057a24 */ /* 0x000fc800078e02ff */
[----:B------:R-:W-:-:S05]  /*10ee0*/  IMAD.WIDE R4, R5, 0x2, R28 ;  /* 0x0000000205047825 */ /* 0x000fca00078e021c */
[----:B------:R0:W2:Y:S04]  /*10ef0*/  @!P1 LDG.E.U16 R9, [R4.64] ;  /* 0x0000000604099981 */ /* 0x0000a8000c1e1500 */
        /* <DEDUP_REMOVED lines=9> */
[----:B------:R-:W-:-:S05]  /*10f90*/  LOP3.LUT R5, R15, 0x12, RZ, 0xfc, !PT ;  /* 0x000000120f057812 */ /* 0x000fca00078efcff */
[----:B------:R-:W-:-:S04]  /*10fa0*/  IMAD R5, R5, c[0x0][0x188], RZ ;  /* 0x0000620005057a24 */ /* 0x000fc800078e02ff */
[----:B------:R-:W-:Y:S01]  /*10fb0*/  IMAD.WIDE R4, R5, 0x2, R28 ;  /* 0x0000000205047825 */ /* 0x000fe200078e021c */
[----:B------:R-:W0:Y:S04]  /*10fc0*/  S2R R14, SR_TID.X ;  /* 0x00000000000e7919 */ /* 0x000e280000002100 */
[----:B------:R1:W2:Y:S04]  /*10fd0*/  @!P0 LDG.E.U16 R8, [R4.64] ;  /* 0x0000000604088981 */ /* 0x0002a8000c1e1500 */
[----:B-1----:R-:W1:Y:S01]  /*10fe0*/  S2R R5, SR_TID.X ;  /* 0x0000000000057919 */ /* 0x002e620000002100 */
[----:B0-----:R-:W-:-:S02]  /*10ff0*/  SHF.R.U32.HI R15, RZ, 0x5, R14 ;  /* 0x00000005ff0f7819 */ /* 0x001fc4000001160e */
[----:B------:R-:W-:Y:S02]  /*11000*/  SHF.R.U32.HI R14, RZ, 0x5, R14 ;  /* 0x00000005ff0e7819 */ /* 0x000fe4000001160e */
[----:B------:R-:W-:Y:S02]  /*11010*/  SGXT.U32 R15, R15, 0x1 ;  /* 0x000000010f0f781a */ /* 0x000fe40000000000 */
[----:B------:R-:W-:Y:S02]  /*11020*/  SGXT.U32 R14, R14, 0x1 ;  /* 0x000000010e0e781a */ /* 0x000fe40000000000 */
[----:B------:R-:W-:Y:S02]  /*11030*/  LOP3.LUT R15, R15, 0x4, RZ, 0xfc, !PT ;  /* 0x000000040f0f7812 */ /* 0x000fe400078efcff */
[----:B-1----:R-:W-:-:S04]  /*11040*/  SHF.R.U32.HI R5, RZ, 0x5, R5 ;  /* 0x00000005ff057819 */ /* 0x002fc80000011605 */
[----:B------:R-:W-:Y:S02]  /*11050*/  SGXT.U32 R5, R5, 0x1 ;  /* 0x000000010505781a */ /* 0x000fe40000000000 */
[----:B------:R-:W-:Y:S02]  /*11060*/  ISETP.GE.AND P0, PT, R15, UR4, PT ;  /* 0x000000040f007c0c */ /* 0x000fe4000bf06270 */
[----:B------:R-:W-:Y:S02]  /*11070*/  LOP3.LUT R5, R5, 0x1a, RZ, 0xfc, !PT ;  /* 0x0000001a05057812 */ /* 0x000fe400078efcff */
[----:B------:R-:W-:Y:S02]  /*11080*/  LOP3.LUT R15, R14, 0x1a, RZ, 0xfc, !PT ;  /* 0x0000001a0e0f7812 */ /* 0x000fe400078efcff */
[----:B------:R-:W-:-:S03]  /*11090*/  ISETP.GE.AND P1, PT, R5, UR4, PT ;  /* 0x0000000405007c0c */ /* 0x000fc6000bf26270 */
[----:B------:R-:W-:Y:S01]  /*110a0*/  IMAD R15, R15, c[0x0][0x188], RZ ;  /* 0x000062000f0f7a24 */ /* 0x000fe200078e02ff */
[----:B------:R-:W-:Y:S02]  /*110b0*/  LOP3.LUT R14, R14, 0x4, RZ, 0xfc, !PT ;  /* 0x000000040e0e7812 */ /* 0x000fe400078efcff */
[----:B------:R-:W-:Y:S01]  /*110c0*/  PRMT R7, RZ, 0x7610, R7 ;  /* 0x00007610ff077816 */ /* 0x000fe20000000007 */
[----:B------:R-:W-:-:S04]  /*110d0*/  IMAD.WIDE R4, R15, 0x2, R28 ;  /* 0x000000020f047825 */ /* 0x000fc800078e021c */
[----:B------:R-:W-:Y:S02]  /*110e0*/  IMAD R14, R14, c[0x0][0x188], RZ ;  /* 0x000062000e0e7a24 */ /* 0x000fe400078e02ff */
[----:B------:R0:W2:Y:S02]  /*110f0*/  @!P1 LDG.E.U16 R7, [R4.64] ;  /* 0x0000000604079981 */ /* 0x0000a4000c1e1500 */
[----:B------:R-:W-:Y:S01]  /*11100*/  IMAD.WIDE R14, R14, 0x2, R28 ;  /* 0x000000020e0e7825 */ /* 0x000fe200078e021c */
[----:B0-----:R-:W-:-:S06]  /*11110*/  PRMT R5, RZ, 0x7610, R5 ;  /* 0x00007610ff057816 */ /* 0x001fcc0000000005 */
[----:B------:R0:W2:Y:S04]  /*11120*/  @!P0 LDG.E.U16 R5, [R14.64] ;  /* 0x000000060e058981 */ /* 0x0000a8000c1e1500 */
[----:B0-----:R-:W0:Y:S01]  /*11130*/  S2R R15, SR_TID.X ;  /* 0x00000000000f7919 */ /* 0x001e220000002100 */
[----:B------:R-:W-:Y:S02]  /*11140*/  PRMT R4, RZ, 0x7610, R4 ;  /* 0x00007610ff047816 */ /* 0x000fe40000000004 */
[----:B0-----:R-:W-:-:S04]  /*11150*/  SHF.R.U32.HI R15, RZ, 0x5, R15 ;  /* 0x00000005ff0f7819 */ /* 0x001fc8000001160f */
[----:B------:R-:W-:-:S04]  /*11160*/  SGXT.U32 R15, R15, 0x1 ;  /* 0x000000010f0f781a */ /* 0x000fc80000000000 */
[C---:B------:R-:W-:Y:S02]  /*11170*/  LOP3.LUT R14, R15.reuse, 0xc, RZ, 0xfc, !PT ;  /* 0x0000000c0f0e7812 */ /* 0x040fe400078efcff */
[----:B------:R-:W-:Y:S02]  /*11180*/  LOP3.LUT R15, R15, 0xc, RZ, 0xfc, !PT ;  /* 0x0000000c0f0f7812 */ /* 0x000fe400078efcff */
[----:B------:R-:W-:-:S03]  /*11190*/  ISETP.GE.AND P0, PT, R14, UR4, PT ;  /* 0x000000040e007c0c */ /* 0x000fc6000bf06270 */
[----:B------:R-:W-:-:S04]  /*111a0*/  IMAD R15, R15, c[0x0][0x188], RZ ;  /* 0x000062000f0f7a24 */ /* 0x000fc800078e02ff */
[----:B------:R-:W-:-:S06]  /*111b0*/  IMAD.WIDE R14, R15, 0x2, R28 ;  /* 0x000000020f0e7825 */ /* 0x000fcc00078e021c */
        /* <DEDUP_REMOVED lines=10> */
[----:B------:R0:W2:Y:S02]  /*11260*/  @!P0 LDG.E.U16 R23, [R14.64] ;  /* 0x000000060e178981 */ /* 0x0000a4000c1e1500 */
[----:B0-----:R-:W-:-:S04]  /*11270*/  SHF.R.U32.HI R15, RZ, 0x5, R25 ;  /* 0x00000005ff0f7819 */ /* 0x001fc80000011619 */
[----:B------:R-:W-:-:S04]  /*11280*/  SGXT.U32 R15, R15, 0x1 ;  /* 0x000000010f0f781a */ /* 0x000fc80000000000 */
[C---:B------:R-:W-:Y:S02]  /*11290*/  LOP3.LUT R25, R15.reuse, 0x1c, RZ, 0xfc, !PT ;  /* 0x0000001c0f197812 */ /* 0x040fe400078efcff */
[C---:B------:R-:W-:Y:S02]  /*112a0*/  LOP3.LUT R14, R15.reuse, 0x6, RZ, 0xfc, !PT ;  /* 0x000000060f0e7812 */ /* 0x040fe400078efcff */
[----:B------:R-:W-:Y:S02]  /*112b0*/  LOP3.LUT R15, R15, 0x1c, RZ, 0xfc, !PT ;  /* 0x0000001c0f0f7812 */ /* 0x000fe400078efcff */
[----:B------:R-:W-:Y:S02]  /*112c0*/  ISETP.GE.AND P1, PT, R25, UR4, PT ;  /* 0x0000000419007c0c */ /* 0x000fe4000bf26270 */
[----:B------:R-:W-:Y:S01]  /*112d0*/  ISETP.GE.AND P0, PT, R14, UR4, PT ;  /* 0x000000040e007c0c */ /* 0x000fe2000bf06270 */
[----:B------:R-:W-:Y:S01]  /*112e0*/  IMAD R15, R15, c[0x0][0x188], RZ ;  /* 0x000062000f0f7a24 */ /* 0x000fe200078e02ff */
[----:B------:R-:W-:Y:S01]  /*112f0*/  PRMT R22, RZ, 0x7610, R22 ;  /* 0x00007610ff167816 */ /* 0x000fe20000000016 */
[----:B------:R-:W2:Y:S02]  /*11300*/  LDL.LU R25, [R1+0xe3c] ;  /* 0x000e3c0001197983 */ /* 0x000ea40000300800 */
[----:B------:R-:W-:-:S06]  /*11310*/  IMAD.WIDE R14, R15, 0x2, R28 ;  /* 0x000000020f0e7825 */ /* 0x000fcc00078e021c */
[----:B------:R0:W3:Y:S01]  /*11320*/  @!P1 LDG.E.U16 R22, [R14.64] ;  /* 0x000000060e169981 */ /* 0x0000e2000c1e1500 */
[----:B------:R-:W-:Y:S02]  /*11330*/  PRMT R21, RZ, 0x7610, R21 ;  /* 0x00007610ff157816 */ /* 0x000fe40000000015 */
[----:B0-----:R-:W-:-:S05]  /*11340*/  LOP3.LUT R15, R16, 0x6, RZ, 0xfc, !PT ;  /* 0x00000006100f7812 */ /* 0x001fca00078efcff */
[----:B------:R-:W-:-:S04]  /*11350*/  IMAD R15, R15, c[0x0][0x188], RZ ;  /* 0x000062000f0f7a24 */ /* 0x000fc800078e02ff */
[----:B------:R-:W-:-:S05]  /*11360*/  IMAD.WIDE R14, R15, 0x2, R28 ;  /* 0x000000020f0e7825 */ /* 0x000fca00078e021c */
[----:B------:R0:W3:Y:S04]  /*11370*/  @!P0 LDG.E.U16 R21, [R14.64] ;  /* 0x000000060e158981 */ /* 0x0000e8000c1e1500 */
[----:B0-----:R-:W0:Y:S04]  /*11380*/  S2R R15, SR_TID.X ;  /* 0x00000000000f7919 */ /* 0x001e280000002100 */
[----:B------:R-:W1:Y:S01]  /*11390*/  S2R R16, SR_TID.X ;  /* 0x0000000000107919 */ /* 0x000e620000002100 */
[----:B0-----:R-:W-:-:S04]  /*113a0*/  SHF.R.U32.HI R15, RZ, 0x5, R15 ;  /* 0x00000005ff0f7819 */ /* 0x001fc8000001160f */
[----:B------:R-:W-:-:S04]  /*113b0*/  SGXT.U32 R15, R15, 0x1 ;  /* 0x000000010f0f781a */ /* 0x000fc80000000000 */
[----:B------:R-:W-:Y:S02]  /*113c0*/  LOP3.LUT R14, R15, 0xe, RZ, 0xfc, !PT ;  /* 0x0000000e0f0e7812 */ /* 0x000fe400078efcff */
[----:B-1----:R-:W-:-:S04]  /*113d0*/  SHF.R.U32.HI R15, RZ, 0x5, R16 ;  /* 0x00000005ff0f7819 */ /* 0x002fc80000011610 */
[----:B------:R-:W-:Y:S02]  /*113e0*/  SGXT.U32 R15, R15, 0x1 ;  /* 0x000000010f0f781a */ /* 0x000fe40000000000 */
[----:B------:R-:W-:Y:S02]  /*113f0*/  ISETP.GE.AND P0, PT, R14, UR4, PT ;  /* 0x000000040e007c0c */ /* 0x000fe4000bf06270 */
[C---:B------:R-:W-:Y:S02]  /*11400*/  LOP3.LUT R16, R15.reuse, 0x16, RZ, 0xfc, !PT ;  /* 0x000000160f107812 */ /* 0x040fe400078efcff */
[----:B------:R-:W-:Y:S02]  /*11410*/  LOP3.LUT R15, R15, 0xe, RZ, 0xfc, !PT ;  /* 0x0000000e0f0f7812 */ /* 0x000fe400078efcff */
[----:B------:R-:W-:-:S03]  /*11420*/  PRMT R20, RZ, 0x7610, R20 ;  /* 0x00007610ff147816 */ /* 0x000fc60000000014 */
[----:B------:R-:W-:-:S04]  /*11430*/  IMAD R15, R15, c[0x0][0x188], RZ ;  /* 0x000062000f0f7a24 */ /* 0x000fc800078e02ff */
[----:B------:R-:W-:-:S05]  /*11440*/  IMAD.WIDE R14, R15, 0x2, R28 ;  /* 0x000000020f0e7825 */ /* 0x000fca00078e021c */
[----:B------:R0:W3:Y:S04]  /*11450*/  @!P0 LDG.E.U16 R20, [R14.64] ;  /* 0x000000060e148981 */ /* 0x0000e8000c1e1500 */
[----:B0-----:R-:W0:Y:S01]  /*11460*/  S2R R15, SR_TID.X ;  /* 0x00000000000f7919 */ /* 0x001e220000002100 */
[----:B------:R-:W-:Y:S02]  /*11470*/  ISETP.GE.AND P1, PT, R16, UR4, PT ;  /* 0x0000000410007c0c */ /* 0x000fe4000bf26270 */
[----:B------:R-:W-:Y:S01]  /*11480*/  PRMT R19, RZ, 0x7610, R19 ;  /* 0x00007610ff137816 */ /* 0x000fe20000000013 */
[----:B------:R-:W3:Y:S01]  /*11490*/  LDL R16, [R1+0x59c] ;  /* 0x00059c0001107983 */ /* 0x000ee20000100800 */
[----:B0-----:R-:W-:-:S04]  /*114a0*/  SHF.R.U32.HI R15, RZ, 0x5, R15 ;  /* 0x00000005ff0f7819 */ /* 0x001fc8000001160f */
[----:B------:R-:W-:-:S04]  /*114b0*/  SGXT.U32 R15, R15, 0x1 ;  /* 0x000000010f0f781a */ /* 0x000fc80000000000 */
[C---:B------:R-:W-:Y:S02]  /*114c0*/  LOP3.LUT R14, R15.reuse, 0x1e, RZ, 0xfc, !PT ;  /* 0x0000001e0f0e7812 */ /* 0x040fe400078efcff */
[----:B------:R-:W-:Y:S02]  /*114d0*/  LOP3.LUT R15, R15, 0x16, RZ, 0xfc, !PT ;  /* 0x000000160f0f7812 */ /* 0x000fe400078efcff */
[----:B------:R-:W-:-:S03]  /*114e0*/  ISETP.GE.AND P0, PT, R14, UR4, PT ;  /* 0x000000040e007c0c */ /* 0x000fc6000bf06270 */
[----:B------:R-:W-:-:S04]  /*114f0*/  IMAD R15, R15, c[0x0][0x188], RZ ;  /* 0x000062000f0f7a24 */ /* 0x000fc800078e02ff */
[----:B------:R-:W-:-:S05]  /*11500*/  IMAD.WIDE R14, R15, 0x2, R28 ;  /* 0x000000020f0e7825 */ /* 0x000fca00078e021c */
[----:B------:R0:W3:Y:S04]  /*11510*/  @!P1 LDG.E.U16 R19, [R14.64] ;  /* 0x000000060e139981 */ /* 0x0000e8000c1e1500 */
[----:B0-----:R-:W0:Y:S01]  /*11520*/  S2R R15, SR_TID.X ;  /* 0x00000000000f7919 */ /* 0x001e220000002100 */
[----:B------:R-:W-:Y:S02]  /*11530*/  PRMT R18, RZ, 0x7610, R18 ;  /* 0x00007610ff127816 */ /* 0x000fe40000000012 */
[----:B0-----:R-:W-:-:S04]  /*11540*/  SHF.R.U32.HI R15, RZ, 0x5, R15 ;  /* 0x00000005ff0f7819 */ /* 0x001fc8000001160f */
[----:B------:R-:W-:-:S04]  /*11550*/  SGXT.U32 R15, R15, 0x1 ;  /* 0x000000010f0f781a */ /* 0x000fc80000000000 */
[----:B------:R-:W-:-:S05]  /*11560*/  LOP3.LUT R15, R15, 0x1e, RZ, 0xfc, !PT ;  /* 0x0000001e0f0f7812 */ /* 0x000fca00078efcff */
[----:B------:R-:W-:-:S04]  /*11570*/  IMAD R15, R15, c[0x0][0x188], RZ ;  /* 0x000062000f0f7a24 */ /* 0x000fc800078e02ff */
[----:B------:R-:W-:-:S05]  /*11580*/  IMAD.WIDE R14, R15, 0x2, R28 ;  /* 0x000000020f0e7825 */ /* 0x000fca00078e021c */
[----:B------:R0:W3:Y:S04]  /*11590*/  @!P0 LDG.E.U16 R18, [R14.64] ;  /* 0x000000060e128981 */ /* 0x0000e8000c1e1500 */
[----:B0-----:R-:W0:Y:S04]  /*115a0*/  S2R R15, SR_TID.X ;  /* 0x00000000000f7919 */ /* 0x001e280000002100 */
[----:B------:R1:W-:Y:S04]  /*115b0*/  STL [R1+0x940], R28 ;  /* 0x0009401c01007387 */ /* 0x0003e80000100800 */
[----:B-1----:R-:W3:Y:S04]  /*115c0*/  LDL.LU R28, [R1+0x398] ;  /* 0x00039800011c7983 */ /* 0x002ee80000300800 */
[----:B------:R1:W-:Y:S01]  /*115d0*/  STL [R1+0x93c], R29 ;  /* 0x00093c1d01007387 */ /* 0x0003e20000100800 */
[----:B0-----:R-:W-:-:S03]  /*115e0*/  LOP3.LUT R14, R15, 0x1f, RZ, 0xc0, !PT ;  /* 0x0000001f0f0e7812 */ /* 0x001fc600078ec0ff */
[----:B-1----:R-:W3:Y:S04]  /*115f0*/  LDL.LU R29, [R1+0x58c] ;  /* 0x00058c00011d7983 */ /* 0x002ee80000300800 */
[----:B------:R-:W3:Y:S04]  /*11600*/  LDL R15, [R1+0x6a0] ;  /* 0x0006a000010f7983 */ /* 0x000ee80000100800 */
[----:B------:R-:W-:Y:S01]  /*11610*/  BAR.SYNC.DEFER_BLOCKING 0x0 ;  /* 0x0000000000007b1d */ /* 0x000fe20000010000 */
[----:B------:R-:W-:Y:S02]  /*11620*/  ISETP.GE.AND P0, PT, R14, UR4, PT ;  /* 0x000000040e007c0c */ /* 0x000fe4000bf06270 */
[----:B------:R-:W-:-:S02]  /*11630*/  PRMT R3, RZ, 0x7610, R3 ;  /* 0x00007610ff037816 */ /* 0x000fc40000000003 */
[----:B--2---:R-:W-:Y:S02]  /*11640*/  PRMT R25, RZ, 0x7610, R25 ;  /* 0x00007610ff197816 */ /* 0x004fe40000000019 */
[----:B---3-5:R-:W-:-:S05]  /*11650*/  IADD3 R14, P1, R15, R2, RZ ;  /* 0x000000020f0e7210 */ /* 0x028fca0007f3e0ff */
[----:B------:R-:W-:Y:S02]  /*11660*/  IMAD.X R15, R16, 0x1, R0, P1 ;  /* 0x00000001100f7824 */ /* 0x000fe400008e0600 */
[----:B------:R-:W2:Y:S04]  /*11670*/  LDL R16, [R1+0x3a0] ;  /* 0x0003a00001107983 */ /* 0x000ea80000100800 */
[----:B------:R0:W3:Y:S04]  /*11680*/  @!P0 LDG.E.U16 R3, [R14.64] ;  /* 0x000000060e038981 */ /* 0x0000e8000c1e1500 */
[----:B------:R1:W-:Y:S01]  /*11690*/  STL [R1+0x944], R29 ;  /* 0x0009441d01007387 */ /* 0x0003e20000100800 */
[----:B0-----:R-:W-:-:S03]  /*116a0*/  IADD3 R14, P1, R29, R2, RZ ;  /* 0x000000021d0e7210 */ /* 0x001fc60007f3e0ff */
[----:B-1----:R-:W2:Y:S04]  /*116b0*/  LDL.LU R29, [R1+0x390] ;  /* 0x00039000011d7983 */ /* 0x002ea80000300800 */
[----:B------:R-:W-:Y:S04]  /*116c0*/  STL [R1+0x948], R28 ;  /* 0x0009481c01007387 */ /* 0x000fe80000100800 */
[----:B------:R-:W-:Y:S04]  /*116d0*/  STL [R1+0xddc], R28 ;  /* 0x000ddc1c01007387 */ /* 0x000fe80000100800 */
[----:B------:R-:W-:Y:S04]  /*116e0*/  STL [R1+0xde0], R28 ;  /* 0x000de01c01007387 */ /* 0x000fe80000100800 */
[----:B------:R-:W-:Y:S04]  /*116f0*/  STL [R1+0xde4], R28 ;  /* 0x000de41c01007387 */ /* 0x000fe80000100800 */
[----:B------:R-:W-:Y:S04]  /*11700*/  STL [R1+0xde8], R28 ;  /* 0x000de81c01007387 */ /* 0x000fe80000100800 */
[----:B------:R-:W-:Y:S04]  /*11710*/  STL [R1+0xdec], R28 ;  /* 0x000dec1c01007387 */ /* 0x000fe80000100800 */
[----:B------:R-:W-:Y:S01]  /*11720*/  STL [R1+0xdf0], R28 ;  /* 0x000df01c01007387 */ /* 0x000fe20000100800 */
[----:B------:R-:W-:-:S03]  /*11730*/  IMAD.X R15, R28, 0x1, R0, P1 ;  /* 0x000000011c0f7824 */ /* 0x000fc600008e0600 */
        /* <DEDUP_REMOVED lines=9> */
[----:B------:R0:W2:Y:S04]  /*117d0*/  @!P0 LDG.E.U16 R25, [R14.64] ;  /* 0x000000060e198981 */ /* 0x0000a8000c1e1500 */
[----:B0-----:R-:W2:Y:S01]  /*117e0*/  LDL R15, [R1+0x57c] ;  /* 0x00057c00010f7983 */ /* 0x001ea20000100800 */
[----:B------:R-:W-:-:S02]  /*117f0*/  PRMT R27, RZ, 0x7610, R27 ;  /* 0x00007610ff1b7816 */ /* 0x000fc4000000001b */
[----:B--2---:R-:W-:-:S05]  /*11800*/  IADD3 R14, P1, R15, R2, RZ ;  /* 0x000000020f0e7210 */ /* 0x004fca0007f3e0ff */
[----:B------:R-:W-:-:S05]  /*11810*/  IMAD.X R15, R29, 0x1, R0, P1 ;  /* 0x000000011d0f7824 */ /* 0x000fca00008e0600 */
[----:B------:R-:W2:Y:S04]  /*11820*/  @!P0 LDG.E.U16 R27, [R14.64] ;  /* 0x000000060e1b8981 */ /* 0x000ea8000c1e1500 */
[----:B------:R0:W-:Y:S04]  /*11830*/  STL [R1+0x94c], R29 ;  /* 0x00094c1d01007387 */ /* 0x0001e80000100800 */
[----:B0-----:R-:W3:Y:S04]  /*11840*/  LDL R29, [R1+0x54c] ;  /* 0x00054c00011d7983 */ /* 0x001ee80000100800 */
[----:B--2---:R0:W-:Y:S04]  /*11850*/  STL [R1], R27 ;  /* 0x0000001b01007387 */ /* 0x0041e80000100800 */
[----:B0-----:R-:W2:Y:S04]  /*11860*/  LDL.LU R27, [R1+0xe38] ;  /* 0x000e3800011b7983 */ /* 0x001ea80000300800 */
[----:B------:R-:W2:Y:S02]  /*11870*/  LDL R15, [R1+0x56c] ;  /* 0x00056c00010f7983 */ /* 0x000ea40000100800 */
[----:B--2---:R-:W-:-:S02]  /*11880*/  IADD3 R14, P1, R15, R2, RZ ;  /* 0x000000020f0e7210 */ /* 0x004fc40007f3e0ff */
[----:B------:R-:W2:Y:S01]  /*11890*/  LDL R15, [R1+0x388] ;  /* 0x00038800010f7983 */ /* 0x000ea20000100800 */
[----:B------:R-:W-:Y:S02]  /*118a0*/  PRMT R27, RZ, 0x7610, R27 ;  /* 0x00007610ff1b7816 */ /* 0x000fe4000000001b */
[----:B--2---:R-:W-:-:S05]  /*118b0*/  IMAD.X R15, R15, 0x1, R0, P1 ;  /* 0x000000010f0f7824 */ /* 0x004fca00008e0600 */
[----:B------:R-:W2:Y:S04]  /*118c0*/  @!P0 LDG.E.U16 R27, [R14.64] ;  /* 0x000000060e1b8981 */ /* 0x000ea8000c1e1500 */
[----:B--2---:R0:W-:Y:S04]  /*118d0*/  STL [R1+0x18], R27 ;  /* 0x0000181b01007387 */ /* 0x0041e80000100800 */
[----:B0-----:R-:W2:Y:S04]  /*118e0*/  LDL.LU R27, [R1+0xe34] ;  /* 0x000e3400011b7983 */ /* 0x001ea80000300800 */
[----:B------:R-:W3:Y:S01]  /*118f0*/  LDL R15, [R1+0x5a0] ;  /* 0x0005a000010f7983 */ /* 0x000ee20000100800 */
[----:B--2---:R-:W-:-:S02]  /*11900*/  PRMT R27, RZ, 0x7610, R27 ;  /* 0x00007610ff1b7816 */ /* 0x004fc4000000001b */
[----:B---3--:R-:W-:-:S05]  /*11910*/  IADD3 R14, P1, R15, R2, RZ ;  /* 0x000000020f0e7210 */ /* 0x008fca0007f3e0ff */
[----:B------:R-:W-:-:S05]  /*11920*/  IMAD.X R15, R16, 0x1, R0, P1 ;  /* 0x00000001100f7824 */ /* 0x000fca00008e0600 */
[----:B------:R-:W2:Y:S04]  /*11930*/  @!P0 LDG.E.U16 R27, [R14.64] ;  /* 0x000000060e1b8981 */ /* 0x000ea8000c1e1500 */
[----:B--2---:R0:W-:Y:S04]  /*11940*/  STL [R1+0x20], R27 ;  /* 0x0000201b01007387 */ /* 0x0041e80000100800 */
[----:B0-----:R-:W2:Y:S04]  /*11950*/  LDL.LU R27, [R1+0xe30] ;  /* 0x000e3000011b7983 */ /* 0x001ea80000300800 */
[----:B------:R-:W3:Y:S02]  /*11960*/  LDL R15, [R1+0x55c] ;  /* 0x00055c00010f7983 */ /* 0x000ee40000100800 */
[----:B---3--:R-:W-:-:S02]  /*11970*/  IADD3 R14, P1, R15, R2, RZ ;  /* 0x000000020f0e7210 */ /* 0x008fc40007f3e0ff */
[----:B------:R-:W3:Y:S01]  /*11980*/  LDL R15, [R1+0x380] ;  /* 0x00038000010f7983 */ /* 0x000ee20000100800 */
[----:B--2---:R-:W-:Y:S02]  /*11990*/  PRMT R27, RZ, 0x7610, R27 ;  /* 0x00007610ff1b7816 */ /* 0x004fe4000000001b */
[----:B---3--:R-:W-:-:S05]  /*119a0*/  IMAD.X R15, R15, 0x1, R0, P1 ;  /* 0x000000010f0f7824 */ /* 0x008fca00008e0600 */
[----:B------:R0:W2:Y:S04]  /*119b0*/  @!P0 LDG.E.U16 R27, [R14.64] ;  /* 0x000000060e1b8981 */ /* 0x0000a8000c1e1500 */
[----:B0-----:R-:W3:Y:S01]  /*119c0*/  LDL R15, [R1+0x378] ;  /* 0x00037800010f7983 */ /* 0x001ee20000100800 */
[----:B------:R-:W-:Y:S02]  /*119d0*/  IADD3 R14, P1, R29, R2, RZ ;  /* 0x000000021d0e7210 */ /* 0x000fe40007f3e0ff */
[----:B------:R-:W-:Y:S01]  /*119e0*/  PRMT R26, RZ, 0x7610, R26 ;  /* 0x00007610ff1a7816 */ /* 0x000fe2000000001a */
[----:B------:R-:W0:Y:S02]  /*119f0*/  S2R R16, SR_TID.X ;  /* 0x0000000000107919 */ /* 0x000e240000002100 */
[----:B---3--:R-:W-:-:S05]  /*11a00*/  IMAD.X R15, R15, 0x1, R0, P1 ;  /* 0x000000010f0f7824 */ /* 0x008fca00008e0600 */
[----:B------:R-:W3:Y:S01]  /*11a10*/  @!P0 LDG.E.U16 R26, [R14.64] ;  /* 0x000000060e1a8981 */ /* 0x000ee2000c1e1500 */
[----:B0-----:R-:W-:-:S05]  /*11a20*/  LOP3.LUT R16, R16, 0x3f, RZ, 0xc0, !PT ;  /* 0x0000003f10107812 */ /* 0x001fca00078ec0ff */
[----:B------:R-:W-:-:S05]  /*11a30*/  IMAD.SHL.U32 R29, R16, 0x2, RZ ;  /* 0x00000002101d7824 */ /* 0x000fca00078e00ff */
[----:B------:R-:W-:Y:S04]  /*11a40*/  STS.U16 [R29+0x4000], R6 ;  /* 0x004000061d007388 */ /* 0x000fe80000000400 */
[----:B---3--:R0:W-:Y:S04]  /*11a50*/  STL [R1+0x14], R26 ;  /* 0x0000141a01007387 */ /* 0x0081e80000100800 */
[----:B0-----:R-:W3:Y:S04]  /*11a60*/  LDL.LU R26, [R1+0xe2c] ;  /* 0x000e2c00011a7983 */ /* 0x001ee80000300800 */
[----:B------:R-:W2:Y:S04]  /*11a70*/  LDL R15, [R1+0x53c] ;  /* 0x00053c00010f7983 */ /* 0x000ea80000100800 */
[----:B------:R-:W4:Y:S01]  /*11a80*/  LDL R6, [R1+0x370] ;  /* 0x0003700001067983 */ /* 0x000f220000100800 */
[----:B---3--:R-:W-:-:S02]  /*11a90*/  PRMT R26, RZ, 0x7610, R26 ;  /* 0x00007610ff1a7816 */ /* 0x008fc4000000001a */
[----:B--2---:R-:W-:-:S05]  /*11aa0*/  IADD3 R14, P1, R15, R2, RZ ;  /* 0x000000020f0e7210 */ /* 0x004fca0007f3e0ff */
[----:B----4-:R-:W-:Y:S02]  /*11ab0*/  IMAD.X R15, R6, 0x1, R0, P1 ;  /* 0x00000001060f7824 */ /* 0x010fe400008e0600 */
[----:B------:R-:W2:Y:S04]  /*11ac0*/  LDL R6, [R1+0x358] ;  /* 0x0003580001067983 */ /* 0x000ea80000100800 */
[----:B------:R-:W3:Y:S04]  /*11ad0*/  @!P0 LDG.E.U16 R26, [R14.64] ;  /* 0x000000060e1a8981 */ /* 0x000ee8000c1e1500 */
[----:B---3--:R0:W-:Y:S04]  /*11ae0*/  STL [R1+0x10], R26 ;  /* 0x0000101a01007387 */ /* 0x0081e80000100800 */
[----:B0-----:R-:W3:Y:S04]  /*11af0*/  LDL.LU R26, [R1+0xe28] ;  /* 0x000e2800011a7983 */ /* 0x001ee80000300800 */
[----:B------:R-:W4:Y:S02]  /*11b00*/  LDL R15, [R1+0x52c] ;  /* 0x00052c00010f7983 */ /* 0x000f240000100800 */
[----:B----4-:R-:W-:-:S02]  /*11b10*/  IADD3 R14, P1, R15, R2, RZ ;  /* 0x000000020f0e7210 */ /* 0x010fc40007f3e0ff */
[----:B------:R-:W4:Y:S01]  /*11b20*/  LDL R15, [R1+0x368] ;  /* 0x00036800010f7983 */ /* 0x000f220000100800 */
[----:B------:R-:W-:Y:S02]  /*11b30*/  PRMT R24, RZ, 0x7610, R24 ;  /* 0x00007610ff187816 */ /* 0x000fe40000000018 */
[----:B----4-:R-:W-:-:S05]  /*11b40*/  IMAD.X R15, R15, 0x1, R0, P1 ;  /* 0x000000010f0f7824 */ /* 0x010fca00008e0600 */
[----:B------:R-:W4:Y:S04]  /*11b50*/  @!P0 LDG.E.U16 R24, [R14.64] ;  /* 0x000000060e188981 */ /* 0x000f28000c1e1500 */
[----:B------:R0:W-:Y:S04]  /*11b60*/  STS.U16 [R29+0x4200], R13 ;  /* 0x0042000d1d007388 */ /* 0x0001e80000000400 */
[----:B0-----:R-:W2:Y:S04]  /*11b70*/  LDL R13, [R1+0x51c] ;  /* 0x00051c00010d7983 */ /* 0x001ea80000100800 */
[----:B----4-:R0:W-:Y:S04]  /*11b80*/  STL [R1+0xc], R24 ;  /* 0x00000c1801007387 */ /* 0x0101e80000100800 */
[----:B0-----:R-:W4:Y:S04]  /*11b90*/  LDL.LU R24, [R1+0xe24] ;  /* 0x000e240001187983 */ /* 0x001f280000300800 */
[----:B------:R-:W3:Y:S04]  /*11ba0*/  LDL R15, [R1+0x360] ;  /* 0x00036000010f7983 */ /* 0x000ee80000100800 */
[----:B------:R2:W-:Y:S01]  /*11bb0*/  STS.U16 [R29+0x4400], R12 ;  /* 0x0044000c1d007388 */ /* 0x0005e20000000400 */
[----:B------:R-:W-:-:S02]  /*11bc0*/  PRMT R14, RZ, 0x7610, R14 ;  /* 0x00007610ff0e7816 */ /* 0x000fc4000000000e */
[----:B--2---:R-:W-:Y:S01]  /*11bd0*/  IADD3 R12, P1, R13, R2, RZ ;  /* 0x000000020d0c7210 */ /* 0x004fe20007f3e0ff */
[----:B------:R0:W-:Y:S04]  /*11be0*/  STS.U16 [R29+0x4600], R11 ;  /* 0x0046000b1d007388 */ /* 0x0001e80000000400 */
[----:B0-----:R-:W2:Y:S01]  /*11bf0*/  LDL R11, [R1+0x4fc] ;  /* 0x0004fc00010b7983 */ /* 0x001ea20000100800 */
[----:B---3--:R-:W-:Y:S02]  /*11c00*/  IMAD.X R13, R15, 0x1, R0, P1 ;  /* 0x000000010f0d7824 */ /* 0x008fe400008e0600 */
[----:B------:R-:W-:Y:S01]  /*11c10*/  IMAD.SHL.U32 R16, R16, 0x2, RZ ;  /* 0x0000000210107824 */ /* 0x000fe200078e00ff */
[----:B------:R-:W-:Y:S01]  /*11c20*/  PRMT R17, RZ, 0x7610, R17 ;  /* 0x00007610ff117816 */ /* 0x000fe20000000011 */
[----:B------:R-:W3:Y:S04]  /*11c30*/  LDL R15, [R1+0x348] ;  /* 0x00034800010f7983 */ /* 0x000ee80000100800 */
[----:B------:R0:W2:Y:S04]  /*11c40*/  @!P0 LDG.E.U16 R14, [R12.64] ;  /* 0x000000060c0e8981 */ /* 0x0000a8000c1e1500 */
[----:B0-----:R-:W2:Y:S01]  /*11c50*/  LDL R13, [R1+0x50c] ;  /* 0x00050c00010d7983 */ /* 0x001ea20000100800 */
[----:B------:R-:W-:-:S05]  /*11c60*/  LOP3.LUT R16, R16, 0x10, RZ, 0x3c, !PT ;  /* 0x0000001010107812 */ /* 0x000fca00078e3cff */
[----:B------:R0:W-:Y:S01]  /*11c70*/  STS.U16 [R16+0x4080], R10 ;  /* 0x0040800a10007388 */ /* 0x0001e20000000400 */
[----:B--2---:R-:W-:-:S05]  /*11c80*/  IADD3 R12, P1, R13, R2, RZ ;  /* 0x000000020d0c7210 */ /* 0x004fca0007f3e0ff */
[--C-:B------:R-:W-:Y:S01]  /*11c90*/  IMAD.X R13, R6, 0x1, R0.reuse, P1 ;  /* 0x00000001060d7824 */ /* 0x100fe200008e0600 */
[----:B0-----:R-:W-:Y:S01]  /*11ca0*/  IADD3 R10, P1, R11, R2, RZ ;  /* 0x000000020b0a7210 */ /* 0x001fe20007f3e0ff */
[----:B------:R-:W2:Y:S04]  /*11cb0*/  LDL R6, [R1+0x4cc] ;  /* 0x0004cc0001067983 */ /* 0x000ea80000100800 */
[----:B------:R-:W2:Y:S02]  /*11cc0*/  LDL R11, [R1+0x350] ;  /* 0x00035000010b7983 */ /* 0x000ea40000100800 */
[----:B--2---:R-:W-:-:S05]  /*11cd0*/  IMAD.X R11, R11, 0x1, R0, P1 ;  /* 0x000000010b0b7824 */ /* 0x004fca00008e0600 */
[----:B------:R-:W2:Y:S04]  /*11ce0*/  @!P0 LDG.E.U16 R17, [R10.64] ;  /* 0x000000060a118981 */ /* 0x000ea8000c1e1500 */
[----:B------:R-:W-:Y:S04]  /*11cf0*/  STS.U16 [R16+0x4280], R9 ;  /* 0x0042800910007388 */ /* 0x000fe80000000400 */
[----:B--2---:R0:W-:Y:S04]  /*11d00*/  STL [R1+0x4], R17 ;  /* 0x0000041101007387 */ /* 0x0041e80000100800 */
[----:B0-----:R-:W2:Y:S04]  /*11d10*/  LDL.LU R17, [R1+0xe20] ;  /* 0x000e200001117983 */ /* 0x001ea80000300800 */
[----:B------:R-:W2:Y:S04]  /*11d20*/  LDL R11, [R1+0x4ec] ;  /* 0x0004ec00010b7983 */ /* 0x000ea80000100800 */
[----:B------:R-:W3:Y:S04]  /*11d30*/  LDL R9, [R1+0x4dc] ;  /* 0x0004dc0001097983 */ /* 0x000ee80000100800 */
[----:B------:R0:W-:Y:S04]  /*11d40*/  STS.U16 [R16+0x4480], R8 ;  /* 0x0044800810007388 */ /* 0x0001e80000000400 */
[----:B------:R1:W-:Y:S01]  /*11d50*/  STS.U16 [R16+0x4680], R7 ;  /* 0x0046800710007388 */ /* 0x0003e20000000400 */
[----:B--2---:R-:W-:-:S05]  /*11d60*/  IADD3 R10, P1, R11, R2, RZ ;  /* 0x000000020b0a7210 */ /* 0x004fca0007f3e0ff */
[----:B---3--:R-:W-:Y:S01]  /*11d70*/  IMAD.X R11, R15, 0x1, R0, P1 ;  /* 0x000000010f0b7824 */ /* 0x008fe200008e0600 */
[----:B0-----:R-:W-:Y:S01]  /*11d80*/  IADD3 R8, P1, R9, R2, RZ ;  /* 0x0000000209087210 */ /* 0x001fe20007f3e0ff */
[----:B------:R-:W2:Y:S04]  /*11d90*/  LDL R15, [R1+0x330] ;  /* 0x00033000010f7983 */ /* 0x000ea80000100800 */
[----:B------:R-:W3:Y:S04]  /*11da0*/  LDL R9, [R1+0x340] ;  /* 0x0003400001097983 */ /* 0x000ee80000100800 */
[----:B-1----:R-:W2:Y:S04]  /*11db0*/  LDL.LU R16, [R1+0xe1c] ;  /* 0x000e1c0001107983 */ /* 0x002ea80000300800 */
[----:B------:R-:W2:Y:S01]  /*11dc0*/  LDL R7, [R1+0x338] ;  /* 0x0003380001077983 */ /* 0x000ea20000100800 */
[----:B------:R-:W-:-:S02]  /*11dd0*/  PRMT R17, RZ, 0x7610, R17 ;  /* 0x00007610ff117816 */ /* 0x000fc40000000011 */
[----:B------:R-:W-:-:S05]  /*11de0*/  LOP3.LUT R29, R29, 0x20, RZ, 0x3c, !PT ;  /* 0x000000201d1d7812 */ /* 0x000fca00078e3cff */
[----:B------:R0:W-:Y:S04]  /*11df0*/  STS.U16 [R29+0x4100], R5 ;  /* 0x004100051d007388 */ /* 0x0001e80000000400 */
[----:B0-----:R-:W4:Y:S01]  /*11e00*/  LDL R5, [R1+0x4ac] ;  /* 0x0004ac0001057983 */ /* 0x001f220000100800 */
[----:B---3--:R-:W-:Y:S01]  /*11e10*/  IMAD.X R9, R9, 0x1, R0, P1 ;  /* 0x0000000109097824 */ /* 0x008fe200008e0600 */
[----:B------:R-:W-:-:S05]  /*11e20*/  IADD3 R6, P1, R6, R2, RZ ;  /* 0x0000000206067210 */ /* 0x000fca0007f3e0ff */
[----:B--2---:R-:W-:-:S05]  /*11e30*/  IMAD.X R7, R7, 0x1, R0, P1 ;  /* 0x0000000107077824 */ /* 0x004fca00008e0600 */
[----:B------:R0:W2:Y:S04]  /*11e40*/  @!P0 LDG.E.U16 R17, [R6.64] ;  /* 0x0000000606118981 */ /* 0x0000a8000c1e1500 */
[----:B0-----:R-:W3:Y:S01]  /*11e50*/  LDL R7, [R1+0x4bc] ;  /* 0x0004bc0001077983 */ /* 0x001ee20000100800 */
[----:B------:R-:W-:-:S03]  /*11e60*/  PRMT R16, RZ, 0x7610, R16 ;  /* 0x00007610ff107816 */ /* 0x000fc60000000010 */
[----:B------:R4:W-:Y:S01]  /*11e70*/  STS.U16 [R29+0x4300], R4 ;  /* 0x004300041d007388 */ /* 0x0009e20000000400 */
[----:B---3--:R-:W-:-:S05]  /*11e80*/  IADD3 R6, P1, R7, R2, RZ ;  /* 0x0000000207067210 */ /* 0x008fca0007f3e0ff */
[----:B------:R-:W-:Y:S01]  /*11e90*/  IMAD.X R7, R15, 0x1, R0, P1 ;  /* 0x000000010f077824 */ /* 0x000fe200008e0600 */
[----:B----4-:R-:W-:Y:S01]  /*11ea0*/  IADD3 R4, P1, R5, R2, RZ ;  /* 0x0000000205047210 */ /* 0x010fe20007f3e0ff */
[----:B------:R-:W3:Y:S04]  /*11eb0*/  LDL R15, [R1+0x318] ;  /* 0x00031800010f7983 */ /* 0x000ee80000100800 */
[----:B------:R-:W4:Y:S04]  /*11ec0*/  LDL R5, [R1+0x328] ;  /* 0x0003280001057983 */ /* 0x000f280000100800 */
[----:B------:R0:W2:Y:S04]  /*11ed0*/  @!P0 LDG.E.U16 R16, [R6.64] ;  /* 0x0000000606108981 */ /* 0x0000a8000c1e1500 */
[----:B0-----:R-:W2:Y:S04]  /*11ee0*/  LDL R6, [R1+0x49c] ;  /* 0x00049c0001067983 */ /* 0x001ea80000100800 */
[----:B------:R-:W3:Y:S01]  /*11ef0*/  LDL R7, [R1+0x320] ;  /* 0x0003200001077983 */ /* 0x000ee20000100800 */
[----:B------:R-:W-:-:S06]  /*11f00*/  PRMT R26, RZ, 0x7610, R26 ;  /* 0x00007610ff1a7816 */ /* 0x000fcc000000001a */
[----:B------:R0:W3:Y:S02]  /*11f10*/  @!P0 LDG.E.U16 R26, [R10.64] ;  /* 0x000000060a1a8981 */ /* 0x0000e4000c1e1500 */
[----:B0-----:R-:W-:Y:S02]  /*11f20*/  PRMT R10, RZ, 0x7610, R10 ;  /* 0x00007610ff0a7816 */ /* 0x001fe4000000000a */
[----:B------:R-:W-:Y:S01]  /*11f30*/  PRMT R11, RZ, 0x7610, R11 ;  /* 0x00007610ff0b7816 */ /* 0x000fe2000000000b */
[----:B----4-:R-:W-:-:S05]  /*11f40*/  IMAD.X R5, R5, 0x1, R0, P1 ;  /* 0x0000000105057824 */ /* 0x010fca00008e0600 */
[----:B------:R2:W4:Y:S02]  /*11f50*/  @!P0 LDG.E.U16 R10, [R4.64] ;  /* 0x00000006040a8981 */ /* 0x000524000c1e1500 */
[----:B--2---:R-:W-:Y:S02]  /*11f60*/  IADD3 R4, P1, R6, R2, RZ ;  /* 0x0000000206047210 */ /* 0x004fe40007f3e0ff */
[----:B------:R-:W-:Y:S01]  /*11f70*/  PRMT R28, RZ, 0x7610, R28 ;  /* 0x00007610ff1c7816 */ /* 0x000fe2000000001c */
[----:B------:R-:W2:Y:S02]  /*11f80*/  LDL R6, [R1+0x308] ;  /* 0x0003080001067983 */ /* 0x000ea40000100800 */
[----:B---3--:R-:W-:Y:S02]  /*11f90*/  IMAD.X R5, R7, 0x1, R0, P1 ;  /* 0x0000000107057824 */ /* 0x008fe400008e0600 */
[----:B------:R-:W3:Y:S04]  /*11fa0*/  LDL R7, [R1+0x46c] ;  /* 0x00046c0001077983 */ /* 0x000ee80000100800 */
[----:B------:R0:W2:Y:S04]  /*11fb0*/  @!P0 LDG.E.U16 R11, [R4.64] ;  /* 0x00000006040b8981 */ /* 0x0000a8000c1e1500 */
[----:B------:R1:W2:Y:S04]  /*11fc0*/  @!P0 LDG.E.U16 R28, [R12.64] ;  /* 0x000000060c1c8981 */ /* 0x0002a8000c1e1500 */
[----:B0-----:R-:W2:Y:S01]  /*11fd0*/  LDL R5, [R1+0x48c] ;  /* 0x00048c0001057983 */ /* 0x001ea20000100800 */
[----:B-1----:R-:W-:-:S03]  /*11fe0*/  PRMT R12, RZ, 0x7610, R12 ;  /* 0x00007610ff0c7816 */ /* 0x002fc6000000000c */
[----:B------:R-:W-:Y:S01]  /*11ff0*/  STL [R1+0xdfc], R29 ;  /* 0x000dfc1d01007387 */ /* 0x000fe20000100800 */
[----:B--2---:R-:W-:-:S05]  /*12000*/  IADD3 R4, P1, R5, R2, RZ ;  /* 0x0000000205047210 */ /* 0x004fca0007f3e0ff */
[----:B------:R-:W-:Y:S01]  /*12010*/  IMAD.X R5, R15, 0x1, R0, P1 ;  /* 0x000000010f057824 */ /* 0x000fe200008e0600 */
[----:B------:R-:W-:Y:S04]  /*12020*/  STS.U16 [R29+0x4500], R23 ;  /* 0x004500171d007388 */ /* 0x000fe80000000400 */
[----:B------:R0:W2:Y:S04]  /*12030*/  @!P0 LDG.E.U16 R12, [R4.64] ;  /* 0x00000006040c8981 */ /* 0x0000a8000c1e1500 */
[----:B------:R-:W2:Y:S04]  /*12040*/  LDL R15, [R1+0x45c] ;  /* 0x00045c00010f7983 */ /* 0x000ea80000100800 */
[----:B0-----:R-:W0:Y:S02]  /*12050*/  S2R R5, SR_TID.X ;  /* 0x0000000000057919 */ /* 0x001e240000002100 */
[----:B0-----:R-:W-:-:S05]  /*12060*/  LOP3.LUT R5, R5, 0x3f, RZ, 0xc0, !PT ;  /* 0x0000003f05057812 */ /* 0x001fca00078ec0ff */
[----:B------:R-:W-:-:S05]  /*12070*/  IMAD.SHL.U32 R5, R5, 0x2, RZ ;  /* 0x0000000205057824 */ /* 0x000fca00078e00ff */
[----:B------:R-:W-:Y:S02]  /*12080*/  LOP3.LUT R4, R5, 0x30, RZ, 0x3c, !PT ;  /* 0x0000003005047812 */ /* 0x000fe400078e3cff */
[----:B------:R-:W2:Y:S04]  /*12090*/  LDL R5, [R1+0x47c] ;  /* 0x00047c0001057983 */ /* 0x000ea80000100800 */
[----:B------:R0:W-:Y:S04]  /*120a0*/  STS.U16 [R29+0x4700], R22 ;  /* 0x004700161d007388 */ /* 0x0001e80000000400 */
[----:B------:R2:W-:Y:S04]  /*120b0*/  STS.U16 [R4+0x4180], R21 ;  /* 0x0041801504007388 */ /* 0x0005e80000000400 */
[----:B0-----:R-:W3:Y:S01]  /*120c0*/  LDL R29, [R1+0x300] ;  /* 0x00030000011d7983 */ /* 0x001ee20000100800 */
[----:B--2---:R-:W-:-:S03]  /*120d0*/  IADD3 R4, P1, R5, R2, RZ ;  /* 0x0000000205047210 */ /* 0x004fc60007f3e0ff */
[----:B------:R-:W2:Y:S01]  /*120e0*/  LDL R5, [R1+0x310] ;  /* 0x0003100001057983 */ /* 0x000ea20000100800 */
[----:B------:R-:W-:Y:S02]  /*120f0*/  PRMT R21, RZ, 0x7610, R21 ;  /* 0x00007610ff157816 */ /* 0x000fe40000000015 */
[----:B------:R-:W-:Y:S02]  /*12100*/  PRMT R22, RZ, 0x7610, R22 ;  /* 0x00007610ff167816 */ /* 0x000fe40000000016 */
[----:B------:R-:W-:Y:S01]  /*12110*/  PRMT R23, RZ, 0x7610, R23 ;  /* 0x00007610ff177816 */ /* 0x000fe20000000017 */
[----:B--2---:R-:W-:-:S05]  /*12120*/  IMAD.X R5, R5, 0x1, R0, P1 ;  /* 0x0000000105057824 */ /* 0x004fca00008e0600 */
[----:B------:R0:W2:Y:S04]  /*12130*/  @!P0 LDG.E.U16 R21, [R4.64] ;  /* 0x0000000604158981 */ /* 0x0000a8000c1e1500 */
[----:B0-----:R-:W0:Y:S01]  /*12140*/  S2R R5, SR_TID.X ;  /* 0x0000000000057919 */ /* 0x001e220000002100 */
[----:B---3--:R-:W-:-:S03]  /*12150*/  IADD3 R4, P1, R7, R2, RZ ;  /* 0x0000000207047210 */ /* 0x008fc60007f3e0ff */
[----:B------:R-:W3:Y:S01]  /*12160*/  LDL R7, [R1+0x43c] ;  /* 0x00043c0001077983 */ /* 0x000ee20000100800 */
[----:B0-----:R-:W-:-:S05]  /*12170*/  LOP3.LUT R5, R5, 0x3f, RZ, 0xc0, !PT ;  /* 0x0000003f05057812 */ /* 0x001fca00078ec0ff */
[----:B------:R-:W-:-:S05]  /*12180*/  IMAD.SHL.U32 R5, R5, 0x2, RZ ;  /* 0x0000000205057824 */ /* 0x000fca00078e00ff */
[----:B------:R-:W-:-:S05]  /*12190*/  LOP3.LUT R5, R5, 0x30, RZ, 0x3c, !PT ;  /* 0x0000003005057812 */ /* 0x000fca00078e3cff */
[----:B------:R0:W-:Y:S02]  /*121a0*/  STS.U16 [R5+0x4380], R20 ;  /* 0x0043801405007388 */ /* 0x0001e40000000400 */
[----:B0-----:R-:W-:Y:S02]  /*121b0*/  IMAD.X R5, R6, 0x1, R0, P1 ;  /* 0x0000000106057824 */ /* 0x001fe400008e0600 */
[----:B------:R-:W2:Y:S04]  /*121c0*/  LDL.LU R6, [R1+0x18] ;  /* 0x0000180001067983 */ /* 0x000ea80000300800 */
[----:B------:R0:W2:Y:S04]  /*121d0*/  @!P0 LDG.E.U16 R22, [R4.64] ;  /* 0x0000000604168981 */ /* 0x0000a8000c1e1500 */
[----:B0-----:R-:W0:Y:S01]  /*121e0*/  S2R R5, SR_TID.X ;  /* 0x0000000000057919 */ /* 0x001e220000002100 */
[----:B------:R-:W-:-:S02]  /*121f0*/  IADD3 R4, P1, R15, R2, RZ ;  /* 0x000000020f047210 */ /* 0x000fc40007f3e0ff */
[----:B------:R-:W-:Y:S01]  /*12200*/  PRMT R13, RZ, 0x7610, R13 ;  /* 0x00007610ff0d7816 */ /* 0x000fe2000000000d */
[----:B------:R-:W2:Y:S01]  /*12210*/  LDL R15, [R1+0x42c] ;  /* 0x00042c00010f7983 */ /* 0x000ea20000100800 */
[----:B0-----:R-:W-:-:S05]  /*12220*/  LOP3.LUT R5, R5, 0x3f, RZ, 0xc0, !PT ;  /* 0x0000003f05057812 */ /* 0x001fca00078ec0ff */
[----:B------:R-:W-:-:S05]  /*12230*/  IMAD.SHL.U32 R5, R5, 0x2, RZ ;  /* 0x0000000205057824 */ /* 0x000fca00078e00ff */
[----:B------:R-:W-:-:S05]  /*12240*/  LOP3.LUT R5, R5, 0x30, RZ, 0x3c, !PT ;  /* 0x0000003005057812 */ /* 0x000fca00078e3cff */
[----:B------:R0:W-:Y:S02]  /*12250*/  STS.U16 [R5+0x4580], R19 ;  /* 0x0045801305007388 */ /* 0x0001e40000000400 */
[----:B0-----:R-:W-:-:S05]  /*12260*/  IMAD.X R5, R29, 0x1, R0, P1 ;  /* 0x000000011d057824 */ /* 0x001fca00008e0600 */
[----:B------:R0:W2:Y:S04]  /*12270*/  @!P0 LDG.E.U16 R23, [R4.64] ;  /* 0x0000000604178981 */ /* 0x0000a8000c1e1500 */
[----:B0-----:R-:W0:Y:S02]  /*12280*/  S2R R5, SR_TID.X ;  /* 0x0000000000057919 */ /* 0x001e240000002100 */
[----:B0-----:R-:W-:-:S05]  /*12290*/  LOP3.LUT R5, R5, 0x3f, RZ, 0xc0, !PT ;  /* 0x0000003f05057812 */ /* 0x001fca00078ec0ff */
[----:B------:R-:W-:-:S05]  /*122a0*/  IMAD.SHL.U32 R5, R5, 0x2, RZ ;  /* 0x0000000205057824 */ /* 0x000fca00078e00ff */
[----:B------:R-:W-:Y:S02]  /*122b0*/  LOP3.LUT R4, R5, 0x30, RZ, 0x3c, !PT ;  /* 0x0000003005047812 */ /* 0x000fe400078e3cff */
[----:B------:R-:W2:Y:S04]  /*122c0*/  LDL R5, [R1+0x44c] ;  /* 0x00044c0001057983 */ /* 0x000ea80000100800 */
[----:B------:R2:W-:Y:S02]  /*122d0*/  STS.U16 [R4+0x4780], R18 ;  /* 0x0047801204007388 */ /* 0x0005e40000000400 */
[----:B--2---:R-:W-:Y:S02]  /*122e0*/  IADD3 R4, P1, R5, R2, RZ ;  /* 0x0000000205047210 */ /* 0x004fe40007f3e0ff */
[----:B------:R-:W2:Y:S01]  /*122f0*/  LDL R5, [R1+0x2f8] ;  /* 0x0002f80001057983 */ /* 0x000ea20000100800 */
[----:B------:R-:W-:-:S02]  /*12300*/  PRMT R18, RZ, 0x7610, R18 ;  /* 0x00007610ff127816 */ /* 0x000fc40000000012 */
[----:B--2---:R-:W-:-:S05]  /*12310*/  IMAD.X R5, R5, 0x1, R0, P1 ;  /* 0x0000000105057824 */ /* 0x004fca00008e0600 */
[----:B------:R0:W2:Y:S04]  /*12320*/  @!P0 LDG.E.U16 R18, [R4.64] ;  /* 0x0000000604128981 */ /* 0x0000a8000c1e1500 */
[----:B0-----:R-:W2:Y:S01]  /*12330*/  LDL R5, [R1+0x2f0] ;  /* 0x0002f00001057983 */ /* 0x001ea20000100800 */
[----:B---3--:R-:W-:-:S03]  /*12340*/  IADD3 R4, P1, R7, R2, RZ ;  /* 0x0000000207047210 */ /* 0x008fc60007f3e0ff */
[----:B------:R-:W3:Y:S02]  /*12350*/  LDL.LU R7, [R1+0x10] ;  /* 0x0000100001077983 */ /* 0x000ee40000300800 */
[----:B--2---:R-:W-:-:S05]  /*12360*/  IMAD.X R5, R5, 0x1, R0, P1 ;  /* 0x0000000105057824 */ /* 0x004fca00008e0600 */
[----:B------:R0:W2:Y:S04]  /*12370*/  @!P0 LDG.E.U16 R13, [R4.64] ;  /* 0x00000006040d8981 */ /* 0x0000a8000c1e1500 */
[----:B0-----:R-:W2:Y:S01]  /*12380*/  LDL R5, [R1+0x2e8] ;  /* 0x0002e80001057983 */ /* 0x001ea20000100800 */
[----:B------:R-:W-:Y:S02]  /*12390*/  PRMT R24, RZ, 0x7610, R24 ;  /* 0x00007610ff187816 */ /* 0x000fe40000000018 */
[----:B------:R-:W-:Y:S02]  /*123a0*/  IADD3 R4, P1, R15, R2, RZ ;  /* 0x000000020f047210 */ /* 0x000fe40007f3e0ff */
[----:B------:R-:W3:Y:S04]  /*123b0*/  LDL R15, [R1+0x2d0] ;  /* 0x0002d000010f7983 */ /* 0x000ee80000100800 */
[----:B------:R0:W3:Y:S02]  /*123c0*/  @!P0 LDG.E.U16 R24, [R8.64] ;  /* 0x0000000608188981 */ /* 0x0000e4000c1e1500 */
[----:B0-----:R-:W-:-:S02]  /*123d0*/  PRMT R9, RZ, 0x7610, R9 ;  /* 0x00007610ff097816 */ /* 0x001fc40000000009 */
[----:B------:R-:W0:Y:S01]  /*123e0*/  S2R R29, SR_TID.X ;  /* 0x00000000001d7919 */ /* 0x000e220000002100 */
[----:B--2---:R-:W-:-:S05]  /*123f0*/  IMAD.X R5, R5, 0x1, R0, P1 ;  /* 0x0000000105057824 */ /* 0x004fca00008e0600 */
[----:B------:R1:W2:Y:S04]  /*12400*/  @!P0 LDG.E.U16 R9, [R4.64] ;  /* 0x0000000604098981 */ /* 0x0002a8000c1e1500 */
[----:B-1----:R-:W2:Y:S04]  /*12410*/  LDL.LU R4, [R1] ;  /* 0x0000000001047983 */ /* 0x002ea80000300800 */
[----:B------:R-:W3:Y:S01]  /*12420*/  LDL R5, [R1+0x41c] ;  /* 0x00041c0001057983 */ /* 0x000ee20000100800 */
[----:B0-----:R-:W-:-:S05]  /*12430*/  LOP3.LUT R29, R29, 0x3f, RZ, 0xc0, !PT ;  /* 0x0000003f1d1d7812 */ /* 0x001fca00078ec0ff */
[----:B------:R-:W-:-:S05]  /*12440*/  IMAD.SHL.U32 R29, R29, 0x2, RZ ;  /* 0x000000021d1d7824 */ /* 0x000fca00078e00ff */
[----:B------:R-:W-:Y:S04]  /*12450*/  STS.U16 [R29], R3 ;  /* 0x000000031d007388 */ /* 0x000fe80000000400 */
[----:B------:R-:W-:Y:S04]  /*12460*/  STS.U16 [R29+0x200], R25 ;  /* 0x000200191d007388 */ /* 0x000fe80000000400 */
[----:B--2---:R3:W-:Y:S02]  /*12470*/  STS.U16 [R29+0x400], R4 ;  /* 0x000400041d007388 */ /* 0x0047e40000000400 */
[----:B---3--:R-:W-:-:S02]  /*12480*/  IADD3 R4, P1, R5, R2, RZ ;  /* 0x0000000205047210 */ /* 0x008fc40007f3e0ff */
[----:B------:R-:W2:Y:S01]  /*12490*/  LDL R5, [R1+0x2e0] ;  /* 0x0002e00001057983 */ /* 0x000ea20000100800 */
[----:B------:R-:W-:Y:S02]  /*124a0*/  PRMT R8, RZ, 0x7610, R8 ;  /* 0x00007610ff087816 */ /* 0x000fe40000000008 */
[----:B--2---:R-:W-:-:S05]  /*124b0*/  IMAD.X R5, R5, 0x1, R0, P1 ;  /* 0x0000000105057824 */ /* 0x004fca00008e0600 */
[----:B------:R0:W2:Y:S04]  /*124c0*/  @!P0 LDG.E.U16 R8, [R4.64] ;  /* 0x0000000604088981 */ /* 0x0000a8000c1e1500 */
[----:B0-----:R-:W3:Y:S02]  /*124d0*/  LDL R5, [R1+0x40c] ;  /* 0x00040c0001057983 */ /* 0x001ee40000100800 */
[----:B---3--:R-:W-:Y:S02]  /*124e0*/  IADD3 R4, P1, R5, R2, RZ ;  /* 0x0000000205047210 */ /* 0x008fe40007f3e0ff */
[----:B------:R-:W3:Y:S01]  /*124f0*/  LDL R5, [R1+0x2d8] ;  /* 0x0002d80001057983 */ /* 0x000ee20000100800 */
[----:B------:R-:W-:Y:S02]  /*12500*/  PRMT R3, RZ, 0x7610, R3 ;  /* 0x00007610ff037816 */ /* 0x000fe40000000003 */
[----:B---3--:R-:W-:-:S05]  /*12510*/  IMAD.X R5, R5, 0x1, R0, P1 ;  /* 0x0000000105057824 */ /* 0x008fca00008e0600 */
[----:B------:R0:W3:Y:S04]  /*12520*/  @!P0 LDG.E.U16 R3, [R4.64] ;  /* 0x0000000604038981 */ /* 0x0000e8000c1e1500 */
[----:B0-----:R-:W2:Y:S01]  /*12530*/  LDL R5, [R1+0x3fc] ;  /* 0x0003fc0001057983 */ /* 0x001ea20000100800 */
[----:B------:R-:W-:-:S03]  /*12540*/  PRMT R19, RZ, 0x7610, R19 ;  /* 0x00007610ff137816 */ /* 0x000fc60000000013 */
[----:B------:R0:W-:Y:S04]  /*12550*/  STS.U16 [R29+0x600], R6 ;  /* 0x000600061d007388 */ /* 0x0001e80000000400 */
[----:B0-----:R-:W3:Y:S01]  /*12560*/  LDL R6, [R1+0x3dc] ;  /* 0x0003dc0001067983 */ /* 0x001ee20000100800 */
[----:B--2---:R-:W-:-:S05]  /*12570*/  IADD3 R4, P1, R5, R2, RZ ;  /* 0x0000000205047210 */ /* 0x004fca0007f3e0ff */
[----:B------:R-:W-:Y:S02]  /*12580*/  IMAD.X R5, R15, 0x1, R0, P1 ;  /* 0x000000010f057824 */ /* 0x000fe400008e0600 */
[----:B------:R-:W2:Y:S04]  /*12590*/  LDL R15, [R1+0x3bc] ;  /* 0x0003bc00010f7983 */ /* 0x000ea80000100800 */
[----:B------:R0:W2:Y:S04]  /*125a0*/  @!P0 LDG.E.U16 R19, [R4.64] ;  /* 0x0000000604138981 */ /* 0x0000a8000c1e1500 */
[----:B0-----:R-:W2:Y:S04]  /*125b0*/  LDL.LU R4, [R1+0x14] ;  /* 0x0000140001047983 */ /* 0x001ea80000300800 */
[----:B------:R-:W3:Y:S04]  /*125c0*/  LDL R5, [R1+0x3ec] ;  /* 0x0003ec0001057983 */ /* 0x000ee80000100800 */
[----:B------:R-:W-:Y:S04]  /*125d0*/  STS.U16 [R29+0x800], R27 ;  /* 0x0008001b1d007388 */ /* 0x000fe80000000400 */
[----:B--2---:R3:W-:Y:S02]  /*125e0*/  STS.U16 [R29+0xa00], R4 ;  /* 0x000a00041d007388 */ /* 0x0047e40000000400 */
[----:B---3--:R-:W-:-:S02]  /*125f0*/  IADD3 R4, P1, R5, R2, RZ ;  /* 0x0000000205047210 */ /* 0x008fc40007f3e0ff */
[----:B------:R-:W2:Y:S04]  /*12600*/  LDL R5, [R1+0x2c8] ;  /* 0x0002c80001057983 */ /* 0x000ea80000100800 */
[----:B------:R0:W-:Y:S04]  /*12610*/  STS.U16 [R29+0xc00], R7 ;  /* 0x000c00071d007388 */ /* 0x0001e80000000400 */
[----:B0-----:R-:W3:Y:S01]  /*12620*/  LDL R7, [R1+0x2c0] ;  /* 0x0002c00001077983 */ /* 0x001ee20000100800 */
[----:B------:R-:W-:Y:S01]  /*12630*/  PRMT R20, RZ, 0x7610, R20 ;  /* 0x00007610ff147816 */ /* 0x000fe20000000014 */
[----:B--2---:R-:W-:Y:S01]  /*12640*/  IMAD.X R5, R5, 0x1, R0, P1 ;  /* 0x0000000105057824 */ /* 0x004fe200008e0600 */
[----:B------:R-:W-:-:S04]  /*12650*/  IADD3 R6, P1, R6, R2, RZ ;  /* 0x0000000206067210 */ /* 0x000fc80007f3e0ff */
[----:B------:R0:W2:Y:S01]  /*12660*/  @!P0 LDG.E.U16 R20, [R4.64] ;  /* 0x0000000604148981 */ /* 0x0000a2000c1e1500 */
[----:B---3--:R-:W-:Y:S01]  /*12670*/  IMAD.X R7, R7, 0x1, R0, P1 ;  /* 0x0000000107077824 */ /* 0x008fe200008e0600 */
[----:B0-----:R-:W-:-:S06]  /*12680*/  PRMT R4, RZ, 0x7610, R4 ;  /* 0x00007610ff047816 */ /* 0x001fcc0000000004 */
[----:B------:R0:W3:Y:S04]  /*12690*/  @!P0 LDG.E.U16 R4, [R6.64] ;  /* 0x0000000606048981 */ /* 0x0000e8000c1e1500 */
[----:B0-----:R-:W2:Y:S04]  /*126a0*/  LDL.LU R6, [R1+0xc] ;  /* 0x00000c0001067983 */ /* 0x001ea80000300800 */
[----:B------:R-:W3:Y:S04]  /*126b0*/  LDL R7, [R1+0x3cc] ;  /* 0x0003cc0001077983 */ /* 0x000ee80000100800 */
[----:B--2---:R3:W-:Y:S02]  /*126c0*/  STS.U16 [R29+0xe00], R6 ;  /* 0x000e00061d007388 */ /* 0x0047e40000000400 */
[----:B---3--:R-:W-:-:S02]  /*126d0*/  IADD3 R6, P1, R7, R2, RZ ;  /* 0x0000000207067210 */ /* 0x008fc40007f3e0ff */
[----:B------:R-:W2:Y:S04]  /*126e0*/  LDL R7, [R1+0x2b8] ;  /* 0x0002b80001077983 */ /* 0x000ea80000100800 */
[----:B------:R0:W-:Y:S01]  /*126f0*/  STS.U16 [R29+0x1000], R14 ;  /* 0x0010000e1d007388 */ /* 0x0001e20000000400 */
[----:B------:R-:W-:Y:S01]  /*12700*/  PRMT R5, RZ, 0x7610, R5 ;  /* 0x00007610ff057816 */ /* 0x000fe20000000005 */
[----:B--2---:R-:W-:Y:S01]  /*12710*/  IMAD.X R7, R7, 0x1, R0, P1 ;  /* 0x0000000107077824 */ /* 0x004fe200008e0600 */
[----:B0-----:R-:W-:Y:S02]  /*12720*/  IADD3 R14, P1, R15, R2, RZ ;  /* 0x000000020f0e7210 */ /* 0x001fe40007f3e0ff */
[----:B------:R-:W2:Y:S04]  /*12730*/  LDL R15, [R1+0x2b0] ;  /* 0x0002b000010f7983 */ /* 0x000ea80000100800 */
[----:B------:R0:W3:Y:S02]  /*12740*/  @!P0 LDG.E.U16 R5, [R6.64] ;  /* 0x0000000606058981 */ /* 0x0000e4000c1e1500 */
[----:B0-----:R-:W-:Y:S01]  /*12750*/  PRMT R6, RZ, 0x7610, R6 ;  /* 0x00007610ff067816 */ /* 0x001fe20000000006 */
[----:B--2---:R-:W-:-:S05]  /*12760*/  IMAD.X R15, R15, 0x1, R0, P1 ;  /* 0x000000010f0f7824 */ /* 0x004fca00008e0600 */
[----:B------:R0:W2:Y:S04]  /*12770*/  @!P0 LDG.E.U16 R6, [R14.64] ;  /* 0x000000060e068981 */ /* 0x0000a8000c1e1500 */
[----:B0-----:R-:W2:Y:S04]  /*12780*/  LDL R15, [R1+0x3ac] ;  /* 0x0003ac00010f7983 */ /* 0x001ea80000100800 */
[----:B------:R0:W-:Y:S04]  /*12790*/  STS.U16 [R29+0x1200], R28 ;  /* 0x0012001c1d007388 */ /* 0x0001e80000000400 */
[----:B0-----:R-:W3:Y:S01]  /*127a0*/  LDL.LU R28, [R1+0xe18] ;  /* 0x000e1800011c7983 */ /* 0x001ee20000300800 */
[----:B--2---:R-:W-:-:S03]  /*127b0*/  IADD3 R14, P1, R15, R2, RZ ;  /* 0x000000020f0e7210 */ /* 0x004fc60007f3e0ff */
[----:B------:R-:W2:Y:S01]  /*127c0*/  LDL R15, [R1+0x2a8] ;  /* 0x0002a800010f7983 */ /* 0x000ea20000100800 */
[----:B------:R-:W-:Y:S01]  /*127d0*/  PRMT R7, RZ, 0x7610, R7 ;  /* 0x00007610ff077816 */ /* 0x000fe20000000007 */
[----:B--2---:R-:W-:-:S05]  /*127e0*/  IMAD.X R15, R15, 0x1, R0, P1 ;  /* 0x000000010f0f7824 */ /* 0x004fca00008e0600 */
[----:B------:R0:W2:Y:S04]  /*127f0*/  @!P0 LDG.E.U16 R7, [R14.64] ;  /* 0x000000060e078981 */ /* 0x0000a8000c1e1500 */
[----:B0-----:R-:W2:Y:S04]  /*12800*/  LDL.LU R14, [R1+0x4] ;  /* 0x00000400010e7983 */ /* 0x001ea80000300800 */
[----:B------:R-:W3:Y:S04]  /*12810*/  LDL R15, [R1+0x69c] ;  /* 0x00069c00010f7983 */ /* 0x000ee80000100800 */
[----:B--2---:R3:W-:Y:S02]  /*12820*/  STS.U16 [R29+0x1400], R14 ;  /* 0x0014000e1d007388 */ /* 0x0047e40000000400 */
[----:B---3--:R-:W-:-:S02]  /*12830*/  IADD3 R14, P1, R15, R2, RZ ;  /* 0x000000020f0e7210 */ /* 0x008fc40007f3e0ff */
[----:B------:R-:W2:Y:S01]  /*12840*/  LDL R15, [R1+0x598] ;  /* 0x00059800010f7983 */ /* 0x000ea20000100800 */
[----:B------:R-:W-:Y:S02]  /*12850*/  PRMT R28, RZ, 0x7610, R28 ;  /* 0x00007610ff1c7816 */ /* 0x000fe4000000001c */
[----:B--2---:R-:W-:-:S05]  /*12860*/  IMAD.X R15, R15, 0x1, R0, P1 ;  /* 0x000000010f0f7824 */ /* 0x004fca00008e0600 */
        /* <DEDUP_REMOVED lines=41> */
[----:B------:R-:W-:Y:S04]  /*12b00*/  STS.U16 [R29+0x1600], R26 ;  /* 0x0016001a1d007388 */ /* 0x000fe80000000400 */
[----:B------:R-:W-:Y:S04]  /*12b10*/  STS.U16 [R29+0x1800], R24 ;  /* 0x001800181d007388 */ /* 0x000fe80000000400 */
[----:B------:R-:W-:Y:S04]  /*12b20*/  STS.U16 [R29+0x1a00], R17 ;  /* 0x001a00111d007388 */ /* 0x000fe80000000400 */
[----:B------:R-:W-:Y:S04]  /*12b30*/  STS.U16 [R29+0x1c00], R16 ;  /* 0x001c00101d007388 */ /* 0x000fe80000000400 */
[----:B----4-:R0:W-:Y:S04]  /*12b40*/  STS.U16 [R29+0x1e00], R10 ;  /* 0x001e000a1d007388 */ /* 0x0101e80000000400 */
[----:B------:R-:W-:Y:S04]  /*12b50*/  STS.U16 [R29+0x2000], R11 ;  /* 0x0020000b1d007388 */ /* 0x000fe80000000400 */
[----:B0-----:R-:W3:Y:S04]  /*12b60*/  LDL R10, [R1+0x66c] ;  /* 0x00066c00010a7983 */ /* 0x001ee80000100800 */
[----:B--2---:R0:W-:Y:S04]  /*12b70*/  STL [R1+0x4], R28 ;  /* 0x0000041c01007387 */ /* 0x0041e80000100800 */
[----:B0-----:R-:W2:Y:S04]  /*12b80*/  LDL.LU R28, [R1+0xe00] ;  /* 0x000e0000011c7983 */ /* 0x001ea80000300800 */
[----:B------:R-:W4:Y:S01]  /*12b90*/  LDL R11, [R1+0x538] ;  /* 0x00053800010b7983 */ /* 0x000f220000100800 */
[----:B------:R-:W-:-:S02]  /*12ba0*/  PRMT R15, RZ, 0x7610, R15 ;  /* 0x00007610ff0f7816 */ /* 0x000fc4000000000f */
[----:B---3--:R-:W-:-:S05]  /*12bb0*/  IADD3 R10, P1, R10, R2, RZ ;  /* 0x000000020a0a7210 */ /* 0x008fca0007f3e0ff */
[----:B----4-:R-:W-:-:S05]  /*12bc0*/  IMAD.X R11, R11, 0x1, R0, P1 ;  /* 0x000000010b0b7824 */ /* 0x010fca00008e0600 */
[----:B------:R0:W3:Y:S04]  /*12bd0*/  @!P0 LDG.E.U16 R15, [R10.64] ;  /* 0x000000060a0f8981 */ /* 0x0000e8000c1e1500 */
[----:B0-----:R-:W4:Y:S02]  /*12be0*/  LDL R11, [R1+0x664] ;  /* 0x00066400010b7983 */ /* 0x001f240000100800 */
[----:B----4-:R-:W-:Y:S02]  /*12bf0*/  IADD3 R10, P1, R11, R2, RZ ;  /* 0x000000020b0a7210 */ /* 0x010fe40007f3e0ff */
[----:B------:R-:W4:Y:S01]  /*12c00*/  LDL R11, [R1+0x528] ;  /* 0x00052800010b7983 */ /* 0x000f220000100800 */
[----:B------:R-:W-:Y:S02]  /*12c10*/  PRMT R14, RZ, 0x7610, R14 ;  /* 0x00007610ff0e7816 */ /* 0x000fe4000000000e */
[----:B----4-:R-:W-:-:S05]  /*12c20*/  IMAD.X R11, R11, 0x1, R0, P1 ;  /* 0x000000010b0b7824 */ /* 0x010fca00008e0600 */
[----:B------:R0:W4:Y:S04]  /*12c30*/  @!P0 LDG.E.U16 R14, [R10.64] ;  /* 0x000000060a0e8981 */ /* 0x000128000c1e1500 */
[----:B0-----:R-:W2:Y:S02]  /*12c40*/  LDL R11, [R1+0x65c] ;  /* 0x00065c00010b7983 */ /* 0x001ea40000100800 */
[----:B--2---:R-:W-:Y:S02]  /*12c50*/  IADD3 R10, P1, R11, R2, RZ ;  /* 0x000000020b0a7210 */ /* 0x004fe40007f3e0ff */
[----:B------:R-:W2:Y:S01]  /*12c60*/  LDL R11, [R1+0x518] ;  /* 0x00051800010b7983 */ /* 0x000ea20000100800 */
[----:B------:R-:W-:Y:S02]  /*12c70*/  PRMT R28, RZ, 0x7610, R28 ;  /* 0x00007610ff1c7816 */ /* 0x000fe4000000001c */
[----:B--2---:R-:W-:-:S05]  /*12c80*/  IMAD.X R11, R11, 0x1, R0, P1 ;  /* 0x000000010b0b7824 */ /* 0x004fca00008e0600 */
[----:B------:R0:W2:Y:S04]  /*12c90*/  @!P0 LDG.E.U16 R28, [R10.64] ;  /* 0x000000060a1c8981 */ /* 0x0000a8000c1e1500 */
        /* <DEDUP_REMOVED lines=24> */
[----:B0-----:R-:W2:Y:S04]  /*12e20*/  LDL R11, [R1+0x634] ;  /* 0x00063400010b7983 */ /* 0x001ea80000100800 */
[----:B------:R-:W-:Y:S04]  /*12e30*/  STS.U16 [R29+0x2200], R12 ;  /* 0x0022000c1d007388 */ /* 0x000fe80000000400 */
[----:B------:R-:W-:Y:S04]  /*12e40*/  STS.U16 [R29+0x2400], R21 ;  /* 0x002400151d007388 */ /* 0x000fe80000000400 */
[----:B------:R-:W-:Y:S04]  /*12e50*/  STS.U16 [R29+0x2600], R22 ;  /* 0x002600161d007388 */ /* 0x000fe80000000400 */
[----:B------:R-:W-:Y:S04]  /*12e60*/  STS.U16 [R29+0x2800], R23 ;  /* 0x002800171d007388 */ /* 0x000fe80000000400 */
[----:B------:R-:W-:Y:S04]  /*12e70*/  STS.U16 [R29+0x2a00], R18 ;  /* 0x002a00121d007388 */ /* 0x000fe80000000400 */
[----:B------:R-:W-:Y:S04]  /*12e80*/  STS.U16 [R29+0x2c00], R13 ;  /* 0x002c000d1d007388 */ /* 0x000fe80000000400 */
[----:B------:R0:W-:Y:S04]  /*12e90*/  STS.U16 [R29+0x2e00], R9 ;  /* 0x002e00091d007388 */ /* 0x0001e80000000400 */
[----:B0-----:R-:W3:Y:S01]  /*12ea0*/  LDL R9, [R1+0x62c] ;  /* 0x00062c0001097983 */ /* 0x001ee20000100800 */
[----:B--2---:R-:W-:-:S03]  /*12eb0*/  IADD3 R10, P1, R11, R2, RZ ;  /* 0x000000020b0a7210 */ /* 0x004fc60007f3e0ff */
[----:B------:R-:W2:Y:S04]  /*12ec0*/  LDL R11, [R1+0x4c8] ;  /* 0x0004c800010b7983 */ /* 0x000ea80000100800 */
[----:B------:R3:W-:Y:S01]  /*12ed0*/  STS.U16 [R29+0x3000], R8 ;  /* 0x003000081d007388 */ /* 0x0007e20000000400 */
[--C-:B--2---:R-:W-:Y:S01]  /*12ee0*/  IMAD.X R11, R11, 0x1, R0.reuse, P1 ;  /* 0x000000010b0b7824 */ /* 0x104fe200008e0600 */
[----:B---3--:R-:W-:Y:S02]  /*12ef0*/  IADD3 R8, P1, R9, R2, RZ ;  /* 0x0000000209087210 */ /* 0x008fe40007f3e0ff */
[----:B------:R-:W2:Y:S01]  /*12f00*/  LDL R9, [R1+0x4b8] ;  /* 0x0004b80001097983 */ /* 0x000ea20000100800 */
[----:B------:R-:W-:Y:S02]  /*12f10*/  PRMT R13, RZ, 0x7610, R13 ;  /* 0x00007610ff0d7816 */ /* 0x000fe4000000000d */
[----:B--2---:R-:W-:-:S05]  /*12f20*/  IMAD.X R9, R9, 0x1, R0, P1 ;  /* 0x0000000109097824 */ /* 0x004fca00008e0600 */
[----:B------:R0:W2:Y:S04]  /*12f30*/  @!P0 LDG.E.U16 R13, [R8.64] ;  /* 0x00000006080d8981 */ /* 0x0000a8000c1e1500 */
[----:B0-----:R-:W3:Y:S01]  /*12f40*/  LDL R9, [R1+0x624] ;  /* 0x0006240001097983 */ /* 0x001ee20000100800 */
[----:B------:R-:W-:Y:S02]  /*12f50*/  PRMT R16, RZ, 0x7610, R16 ;  /* 0x00007610ff107816 */ /* 0x000fe40000000010 */
[----:B------:R-:W-:-:S04]  /*12f60*/  PRMT R18, RZ, 0x7610, R18 ;  /* 0x00007610ff127816 */ /* 0x000fc80000000012 */
[----:B------:R0:W2:Y:S04]  /*12f70*/  @!P0 LDG.E.U16 R16, [R10.64] ;  /* 0x000000060a108981 */ /* 0x0000a8000c1e1500 */
[----:B0-----:R-:W2:Y:S04]  /*12f80*/  LDL R10, [R1+0x61c] ;  /* 0x00061c00010a7983 */ /* 0x001ea80000100800 */
[----:B------:R-:W-:Y:S01]  /*12f90*/  STS.U16 [R29+0x3200], R3 ;  /* 0x003200031d007388 */ /* 0x000fe20000000400 */
[----:B---3--:R-:W-:-:S03]  /*12fa0*/  IADD3 R8, P1, R9, R2, RZ ;  /* 0x0000000209087210 */ /* 0x008fc60007f3e0ff */
[----:B------:R-:W3:Y:S04]  /*12fb0*/  LDL R11, [R1+0x614] ;  /* 0x00061400010b7983 */ /* 0x000ee80000100800 */
[----:B------:R-:W2:Y:S02]  /*12fc0*/  LDL R9, [R1+0x4a8] ;  /* 0x0004a80001097983 */ /* 0x000ea40000100800 */
[----:B--2---:R-:W-:-:S05]  /*12fd0*/  IMAD.X R9, R9, 0x1, R0, P1 ;  /* 0x0000000109097824 */ /* 0x004fca00008e0600 */
[----:B------:R0:W2:Y:S04]  /*12fe0*/  @!P0 LDG.E.U16 R18, [R8.64] ;  /* 0x0000000608128981 */ /* 0x0000a8000c1e1500 */
[----:B0-----:R-:W2:Y:S01]  /*12ff0*/  LDL R9, [R1+0x498] ;  /* 0x0004980001097983 */ /* 0x001ea20000100800 */
[----:B------:R-:W-:-:S03]  /*13000*/  IADD3 R8, P1, R10, R2, RZ ;  /* 0x000000020a087210 */ /* 0x000fc60007f3e0ff */
[----:B------:R0:W-:Y:S04]  /*13010*/  STS.U16 [R29+0x3400], R19 ;  /* 0x003400131d007388 */ /* 0x0001e80000000400 */
[----:B------:R-:W3:Y:S01]  /*13020*/  LDL R10, [R1+0x468] ;  /* 0x00046800010a7983 */ /* 0x000ee20000100800 */
[----:B0-----:R-:W-:Y:S01]  /*13030*/  PRMT R19, RZ, 0x7610, R19 ;  /* 0x00007610ff137816 */ /* 0x001fe20000000013 */
[----:B--2---:R-:W-:-:S05]  /*13040*/  IMAD.X R9, R9, 0x1, R0, P1 ;  /* 0x0000000109097824 */ /* 0x004fca00008e0600 */
[----:B------:R0:W2:Y:S04]  /*13050*/  @!P0 LDG.E.U16 R19, [R8.64] ;  /* 0x0000000608138981 */ /* 0x0000a8000c1e1500 */
[----:B0-----:R-:W2:Y:S01]  /*13060*/  LDL R9, [R1+0x488] ;  /* 0x0004880001097983 */ /* 0x001ea20000100800 */
[----:B---3--:R-:W-:-:S03]  /*13070*/  IADD3 R8, P1, R11, R2, RZ ;  /* 0x000000020b087210 */ /* 0x008fc60007f3e0ff */
[----:B------:R0:W-:Y:S01]  /*13080*/  STS.U16 [R29+0x3600], R20 ;  /* 0x003600141d007388 */ /* 0x0001e20000000400 */
[----:B------:R-:W-:-:S03]  /*13090*/  PRMT R22, RZ, 0x7610, R22 ;  /* 0x00007610ff167816 */ /* 0x000fc60000000016 */
[----:B------:R-:W3:Y:S01]  /*130a0*/  LDL R11, [R1+0x5fc] ;  /* 0x0005fc00010b7983 */ /* 0x000ee20000100800 */
[----:B0-----:R-:W-:Y:S01]  /*130b0*/  PRMT R20, RZ, 0x7610, R20 ;  /* 0x00007610ff147816 */ /* 0x001fe20000000014 */
[----:B--2---:R-:W-:-:S05]  /*130c0*/  IMAD.X R9, R9, 0x1, R0, P1 ;  /* 0x0000000109097824 */ /* 0x004fca00008e0600 */
[----:B------:R0:W2:Y:S04]  /*130d0*/  @!P0 LDG.E.U16 R20, [R8.64] ;  /* 0x0000000608148981 */ /* 0x0000a8000c1e1500 */
[----:B0-----:R-:W2:Y:S04]  /*130e0*/  LDL R9, [R1+0x60c] ;  /* 0x00060c0001097983 */ /* 0x001ea80000100800 */
[----:B------:R0:W-:Y:S04]  /*130f0*/  STS.U16 [R29+0x3800], R4 ;  /* 0x003800041d007388 */ /* 0x0001e80000000400 */
[----:B0-----:R-:W3:Y:S01]  /*13100*/  LDL R4, [R1+0x604] ;  /* 0x0006040001047983 */ /* 0x001ee20000100800 */
[----:B--2---:R-:W-:-:S03]  /*13110*/  IADD3 R8, P1, R9, R2, RZ ;  /* 0x0000000209087210 */ /* 0x004fc60007f3e0ff */
[----:B------:R-:W2:Y:S04]  /*13120*/  LDL R9, [R1+0x478] ;  /* 0x0004780001097983 */ /* 0x000ea80000100800 */
[----:B------:R0:W-:Y:S01]  /*13130*/  STS.U16 [R29+0x3a00], R5 ;  /* 0x003a00051d007388 */ /* 0x0001e20000000400 */
[----:B--2---:R-:W-:Y:S01]  /*13140*/  IMAD.X R9, R9, 0x1, R0, P1 ;  /* 0x0000000109097824 */ /* 0x004fe200008e0600 */
[----:B---3--:R-:W-:-:S05]  /*13150*/  IADD3 R4, P1, R4, R2, RZ ;  /* 0x0000000204047210 */ /* 0x008fca0007f3e0ff */
[----:B0-----:R-:W-:Y:S01]  /*13160*/  IMAD.X R5, R10, 0x1, R0, P1 ;  /* 0x000000010a057824 */ /* 0x001fe200008e0600 */
[----:B------:R-:W-:Y:S01]  /*13170*/  PRMT R23, RZ, 0x7610, R23 ;  /* 0x00007610ff177816 */ /* 0x000fe20000000017 */
[----:B------:R0:W-:Y:S04]  /*13180*/  STS.U16 [R29+0x3c00], R6 ;  /* 0x003c00061d007388 */ /* 0x0001e80000000400 */
[----:B------:R1:W2:Y:S04]  /*13190*/  @!P0 LDG.E.U16 R22, [R4.64] ;  /* 0x0000000604168981 */ /* 0x0002a8000c1e1500 */
[----:B------:R-:W3:Y:S04]  /*131a0*/  LDL R10, [R1+0x438] ;  /* 0x00043800010a7983 */ /* 0x000ee80000100800 */
[----:B0-----:R-:W2:Y:S04]  /*131b0*/  LDL R6, [R1+0x5f4] ;  /* 0x0005f40001067983 */ /* 0x001ea80000100800 */
[----:B-1----:R-:W2:Y:S01]  /*131c0*/  LDL R5, [R1+0x458] ;  /* 0x0004580001057983 */ /* 0x002ea20000100800 */
[----:B------:R-:W-:-:S03]  /*131d0*/  IADD3 R4, P1, R11, R2, RZ ;  /* 0x000000020b047210 */ /* 0x000fc60007f3e0ff */
[----:B------:R-:W3:Y:S04]  /*131e0*/  LDL.LU R11, [R1+0x8] ;  /* 0x00000800010b7983 */ /* 0x000ee80000300800 */
[----:B------:R0:W-:Y:S04]  /*131f0*/  STS.U16 [R29+0x3e00], R7 ;  /* 0x003e00071d007388 */ /* 0x0001e80000000400 */
[----:B0-----:R-:W3:Y:S01]  /*13200*/  LDL.LU R7, [R1+0x10] ;  /* 0x0000100001077983 */ /* 0x001ee20000300800 */
[----:B--2---:R-:W-:-:S05]  /*13210*/  IMAD.X R5, R5, 0x1, R0, P1 ;  /* 0x0000000105057824 */ /* 0x004fca00008e0600 */
[----:B------:R0:W2:Y:S04]  /*13220*/  @!P0 LDG.E.U16 R23, [R4.64] ;  /* 0x0000000604178981 */ /* 0x0000a8000c1e1500 */
[----:B0-----:R-:W2:Y:S01]  /*13230*/  LDL R5, [R1+0x448] ;  /* 0x0004480001057983 */ /* 0x001ea20000100800 */
[----:B------:R-:W-:Y:S02]  /*13240*/  IADD3 R4, P1, R6, R2, RZ ;  /* 0x0000000206047210 */ /* 0x000fe40007f3e0ff */
[----:B------:R-:W-:Y:S01]  /*13250*/  PRMT R24, RZ, 0x7610, R24 ;  /* 0x00007610ff187816 */ /* 0x000fe20000000018 */
[----:B------:R-:W3:Y:S02]  /*13260*/  LDL R6, [R1+0x5dc] ;  /* 0x0005dc0001067983 */ /* 0x000ee40000100800 */
[----:B--2---:R-:W-:-:S05]  /*13270*/  IMAD.X R5, R5, 0x1, R0, P1 ;  /* 0x0000000105057824 */ /* 0x004fca00008e0600 */
[----:B------:R0:W2:Y:S04]  /*13280*/  @!P0 LDG.E.U16 R24, [R4.64] ;  /* 0x0000000604188981 */ /* 0x0000a8000c1e1500 */
[----:B0-----:R-:W2:Y:S04]  /*13290*/  LDL.LU R4, [R1+0x18] ;  /* 0x0000180001047983 */ /* 0x001ea80000300800 */
[----:B------:R-:W3:Y:S01]  /*132a0*/  LDL R5, [R1+0x5ec] ;  /* 0x0005ec0001057983 */ /* 0x000ee20000100800 */
[----:B------:R-:W-:Y:S02]  /*132b0*/  LOP3.LUT R29, R29, 0x10, RZ, 0x3c, !PT ;  /* 0x000000101d1d7812 */ /* 0x000fe400078e3cff */
[----:B------:R-:W-:-:S03]  /*132c0*/  PRMT R12, RZ, 0x7610, R12 ;  /* 0x00007610ff0c7816 */ /* 0x000fc6000000000c */
[----:B--2---:R3:W-:Y:S02]  /*132d0*/  STS.U16 [R29+0x80], R4 ;  /* 0x000080041d007388 */ /* 0x0047e40000000400 */
[----:B---3--:R-:W-:-:S05]  /*132e0*/  IADD3 R4, P1, R5, R2, RZ ;  /* 0x0000000205047210 */ /* 0x008fca0007f3e0ff */
[----:B------:R-:W-:Y:S02]  /*132f0*/  IMAD.X R5, R10, 0x1, R0, P1 ;  /* 0x000000010a057824 */ /* 0x000fe400008e0600 */
[----:B------:R-:W2:Y:S04]  /*13300*/  LDL R10, [R1+0x5cc] ;  /* 0x0005cc00010a7983 */ /* 0x000ea80000100800 */
[----:B------:R0:W3:Y:S04]  /*13310*/  @!P0 LDG.E.U16 R12, [R4.64] ;  /* 0x00000006040c8981 */ /* 0x0000e8000c1e1500 */
[----:B0-----:R-:W2:Y:S04]  /*13320*/  LDL.LU R4, [R1+0x14] ;  /* 0x0000140001047983 */ /* 0x001ea80000300800 */
[----:B------:R-:W3:Y:S01]  /*13330*/  LDL R5, [R1+0x5e4] ;  /* 0x0005e40001057983 */ /* 0x000ee20000100800 */
[----:B------:R-:W-:-:S06]  /*13340*/  PRMT R21, RZ, 0x7610, R21 ;  /* 0x00007610ff157816 */ /* 0x000fcc0000000015 */
[----:B------:R0:W4:Y:S04]  /*13350*/  @!P0 LDG.E.U16 R21, [R8.64] ;  /* 0x0000000608158981 */ /* 0x000128000c1e1500 */
[----:B--2---:R3:W-:Y:S02]  /*13360*/  STS.U16 [R29+0x280], R4 ;  /* 0x000280041d007388 */ /* 0x0047e40000000400 */
[-C--:B---3--:R-:W-:Y:S02]  /*13370*/  IADD3 R4, P1, R5, R2.reuse, RZ ;  /* 0x0000000205047210 */ /* 0x088fe40007f3e0ff */
[----:B------:R-:W2:Y:S04]  /*13380*/  LDL R5, [R1+0x428] ;  /* 0x0004280001057983 */ /* 0x000ea80000100800 */
[----:B------:R1:W-:Y:S04]  /*13390*/  STS.U16 [R29+0x480], R7 ;  /* 0x000480071d007388 */ /* 0x0003e80000000400 */
[----:B-1----:R-:W3:Y:S01]  /*133a0*/  LDL R7, [R1+0x418] ;  /* 0x0004180001077983 */ /* 0x002ee20000100800 */
[----:B0-----:R-:W-:Y:S01]  /*133b0*/  PRMT R9, RZ, 0x7610, R9 ;  /* 0x00007610ff097816 */ /* 0x001fe20000000009 */
        /* <DEDUP_REMOVED lines=24> */
[----:B------:R-:W2:Y:S01]  /*13540*/  LDL R11, [R1+0x3e8] ;  /* 0x0003e800010b7983 */ /* 0x000ea20000100800 */
[----:B------:R-:W-:Y:S02]  /*13550*/  PRMT R7, RZ, 0x7610, R7 ;  /* 0x00007610ff077816 */ /* 0x000fe40000000007 */
[----:B--2---:R-:W-:-:S05]  /*13560*/  IMAD.X R11, R11, 0x1, R0, P1 ;  /* 0x000000010b0b7824 */ /* 0x004fca00008e0600 */
[----:B------:R0:W2:Y:S04]  /*13570*/  @!P0 LDG.E.U16 R7, [R10.64] ;  /* 0x000000060a078981 */ /* 0x0000a8000c1e1500 */
[----:B0-----:R-:W3:Y:S04]  /*13580*/  LDL R11, [R1+0x5bc] ;  /* 0x0005bc00010b7983 */ /* 0x001ee80000100800 */
[----:B------:R0:W-:Y:S04]  /*13590*/  STS.U16 [R29+0xc80], R15 ;  /* 0x000c800f1d007388 */ /* 0x0001e80000000400 */
[----:B0-----:R-:W2:Y:S01]  /*135a0*/  LDL R15, [R1+0x5b4] ;  /* 0x0005b400010f7983 */ /* 0x001ea20000100800 */
[----:B---3--:R-:W-:-:S03]  /*135b0*/  IADD3 R10, P1, R11, R2, RZ ;  /* 0x000000020b0a7210 */ /* 0x008fc60007f3e0ff */
[----:B------:R-:W3:Y:S04]  /*135c0*/  LDL R11, [R1+0x3d8] ;  /* 0x0003d800010b7983 */ /* 0x000ee80000100800 */
[----:B----4-:R0:W-:Y:S04]  /*135d0*/  STS.U16 [R29+0xe80], R14 ;  /* 0x000e800e1d007388 */ /* 0x0101e80000000400 */
[----:B0-----:R-:W4:Y:S01]  /*135e0*/  LDL.LU R29, [R1+0xdfc] ;  /* 0x000dfc00011d7983 */ /* 0x001f220000300800 */
[----:B---3--:R-:W-:Y:S01]  /*135f0*/  IMAD.X R11, R11, 0x1, R0, P1 ;  /* 0x000000010b0b7824 */ /* 0x008fe200008e0600 */
[----:B--2---:R-:W-:-:S02]  /*13600*/  IADD3 R14, P1, R15, R2, RZ ;  /* 0x000000020f0e7210 */ /* 0x004fc40007f3e0ff */
[----:B------:R-:W2:Y:S01]  /*13610*/  LDL R15, [R1+0x3c8] ;  /* 0x0003c800010f7983 */ /* 0x000ea20000100800 */
[----:B------:R-:W-:-:S06]  /*13620*/  PRMT R8, RZ, 0x7610, R8 ;  /* 0x00007610ff087816 */ /* 0x000fcc0000000008 */
[----:B------:R0:W3:Y:S02]  /*13630*/  @!P0 LDG.E.U16 R8, [R10.64] ;  /* 0x000000060a088981 */ /* 0x0000e4000c1e1500 */
[----:B0-----:R-:W-:Y:S01]  /*13640*/  PRMT R10, RZ, 0x7610, R10 ;  /* 0x00007610ff0a7816 */ /* 0x001fe2000000000a */
[----:B--2---:R-:W-:-:S05]  /*13650*/  IMAD.X R15, R15, 0x1, R0, P1 ;  /* 0x000000010f0f7824 */ /* 0x004fca00008e0600 */
[----:B------:R0:W2:Y:S04]  /*13660*/  @!P0 LDG.E.U16 R10, [R14.64] ;  /* 0x000000060e0a8981 */ /* 0x0000a8000c1e1500 */
[----:B0-----:R-:W0:Y:S02]  /*13670*/  S2R R15, SR_TID.X ;  /* 0x00000000000f7919 */ /* 0x001e240000002100 */
[----:B0-----:R-:W-:-:S05]  /*13680*/  LOP3.LUT R15, R15, 0x3f, RZ, 0xc0, !PT ;  /* 0x0000003f0f0f7812 */ /* 0x001fca00078ec0ff */
[----:B------:R-:W-:-:S05]  /*13690*/  IMAD.SHL.U32 R15, R15, 0x2, RZ ;  /* 0x000000020f0f7824 */ /* 0x000fca00078e00ff */
[----:B------:R-:W-:Y:S02]  /*136a0*/  LOP3.LUT R14, R15, 0x10, RZ, 0x3c, !PT ;  /* 0x000000100f0e7812 */ /* 0x000fe400078e3cff */
[----:B------:R-:W2:Y:S04]  /*136b0*/  LDL R15, [R1+0x5ac] ;  /* 0x0005ac00010f7983 */ /* 0x000ea80000100800 */
[----:B------:R0:W-:Y:S04]  /*136c0*/  STS.U16 [R14+0x1080], R28 ;  /* 0x0010801c0e007388 */ /* 0x0001e80000000400 */
[----:B0-----:R-:W3:Y:S01]  /*136d0*/  LDL.LU R28, [R1+0xdf8] ;  /* 0x000df800011c7983 */ /* 0x001ee20000300800 */
[----:B--2---:R-:W-:-:S03]  /*136e0*/  IADD3 R14, P1, R15, R2, RZ ;  /* 0x000000020f0e7210 */ /* 0x004fc60007f3e0ff */
[----:B------:R-:W2:Y:S01]  /*136f0*/  LDL R15, [R1+0x3b8] ;  /* 0x0003b800010f7983 */ /* 0x000ea20000100800 */
[----:B------:R-:W-:Y:S01]  /*13700*/  PRMT R11, RZ, 0x7610, R11 ;  /* 0x00007610ff0b7816 */ /* 0x000fe2000000000b */
[----:B--2---:R-:W-:-:S05]  /*13710*/  IMAD.X R15, R15, 0x1, R0, P1 ;  /* 0x000000010f0f7824 */ /* 0x004fca00008e0600 */
        /* <DEDUP_REMOVED lines=20> */
[----:B---3--:R-:W-:-:S02]  /*13860*/  PRMT R28, RZ, 0x7610, R28 ;  /* 0x00007610ff1c7816 */ /* 0x008fc4000000001c */
[----:B--2---:R-:W-:-:S05]  /*13870*/  IMAD.X R15, R15, 0x1, R0, P1 ;  /* 0x000000010f0f7824 */ /* 0x004fca00008e0600 */
[----:B------:R0:W2:Y:S04]  /*13880*/  @!P0 LDG.E.U16 R28, [R14.64] ;  /* 0x000000060e1c8981 */ /* 0x0000a8000c1e1500 */
[----:B0-----:R-:W0:Y:S02]  /*13890*/  S2R R15, SR_TID.X ;  /* 0x00000000000f7919 */ /* 0x001e240000002100 */
[----:B0-----:R-:W-:-:S05]  /*138a0*/  LOP3.LUT R15, R15, 0x3f, RZ, 0xc0, !PT ;  /* 0x0000003f0f0f7812 */ /* 0x001fca00078ec0ff */
[----:B------:R-:W-:-:S05]  /*138b0*/  IMAD.SHL.U32 R15, R15, 0x2, RZ ;  /* 0x000000020f0f7824 */ /* 0x000fca00078e00ff */
[----:B------:R-:W-:Y:S01]  /*138c0*/  LOP3.LUT R14, R15, 0x10, RZ, 0x3c, !PT ;  /* 0x000000100f0e7812 */ /* 0x000fe200078e3cff */
[----:B--2---:R0:W-:Y:S04]  /*138d0*/  STL [R1+0x1c], R28 ;  /* 0x00001c1c01007387 */ /* 0x0041e80000100800 */
[----:B0-----:R-:W2:Y:S04]  /*138e0*/  LDL.LU R28, [R1+0xdf4] ;  /* 0x000df400011c7983 */ /* 0x001ea80000300800 */
[----:B------:R-:W3:Y:S04]  /*138f0*/  LDL R15, [R1+0x584] ;  /* 0x00058400010f7983 */ /* 0x000ee80000100800 */
[----:B------:R3:W-:Y:S02]  /*13900*/  STS.U16 [R14+0x1680], R25 ;  /* 0x001680190e007388 */ /* 0x0007e40000000400 */
[----:B---3--:R-:W-:-:S02]  /*13910*/  IADD3 R14, P1, R15, R2, RZ ;  /* 0x000000020f0e7210 */ /* 0x008fc40007f3e0ff */
[----:B------:R-:W3:Y:S01]  /*13920*/  LDL R15, [R1+0x394] ;  /* 0x00039400010f7983 */ /* 0x000ee20000100800 */
[----:B--2---:R-:W-:Y:S02]  /*13930*/  PRMT R28, RZ, 0x7610, R28 ;  /* 0x00007610ff1c7816 */ /* 0x004fe4000000001c */
[----:B---3--:R-:W-:-:S05]  /*13940*/  IMAD.X R15, R15, 0x1, R0, P1 ;  /* 0x000000010f0f7824 */ /* 0x008fca00008e0600 */
        /* <DEDUP_REMOVED lines=30> */
[----:B------:R-:W-:-:S05]  /*13b30*/  LOP3.LUT R14, R15, 0x10, RZ, 0x3c, !PT ;  /* 0x000000100f0e7812 */ /* 0x000fca00078e3cff */
[----:B------:R-:W-:Y:S04]  /*13b40*/  STS.U16 [R14+0x1c80], R13 ;  /* 0x001c800d0e007388 */ /* 0x000fe80000000400 */
[----:B--2---:R0:W-:Y:S04]  /*13b50*/  STL [R1+0x10], R28 ;  /* 0x0000101c01007387 */ /* 0x0041e80000100800 */
[----:B0-----:R-:W2:Y:S04]  /*13b60*/  LDL.LU R28, [R1+0xde8] ;  /* 0x000de800011c7983 */ /* 0x001ea80000300800 */
[----:B------:R-:W3:Y:S04]  /*13b70*/  LDL R15, [R1+0x554] ;  /* 0x00055400010f7983 */ /* 0x000ee80000100800 */
[----:B------:R-:W4:Y:S01]  /*13b80*/  LDL R13, [R1+0x37c] ;  /* 0x00037c00010d7983 */ /* 0x000f220000100800 */
[----:B--2---:R-:W-:-:S02]  /*13b90*/  PRMT R28, RZ, 0x7610, R28 ;  /* 0x00007610ff1c7816 */ /* 0x004fc4000000001c */
[----:B---3--:R-:W-:-:S05]  /*13ba0*/  IADD3 R14, P1, R15, R2, RZ ;  /* 0x000000020f0e7210 */ /* 0x008fca0007f3e0ff */
[----:B----4-:R-:W-:-:S05]  /*13bb0*/  IMAD.X R15, R13, 0x1, R0, P1 ;  /* 0x000000010d0f7824 */ /* 0x010fca00008e0600 */
        /* <DEDUP_REMOVED lines=13> */
[----:B------:R-:W2:Y:S04]  /*13c90*/  @!P0 LDG.E.U16 R28, [R14.64] ;  /* 0x000000060e1c8981 */ /* 0x000ea8000c1e1500 */
[----:B------:R-:W0:Y:S04]  /*13ca0*/  S2R R13, SR_TID.X ;  /* 0x00000000000d7919 */ /* 0x000e280000002100 */
[----:B--2---:R1:W-:Y:S04]  /*13cb0*/  STL [R1+0x8], R28 ;  /* 0x0000081c01007387 */ /* 0x0043e80000100800 */
[----:B-1----:R-:W2:Y:S04]  /*13cc0*/  LDL.LU R28, [R1+0xde0] ;  /* 0x000de000011c7983 */ /* 0x002ea80000300800 */
[----:B------:R-:W3:Y:S01]  /*13cd0*/  LDL R15, [R1+0x534] ;  /* 0x00053400010f7983 */ /* 0x000ee20000100800 */
[----:B0-----:R-:W-:-:S05]  /*13ce0*/  LOP3.LUT R13, R13, 0x3f, RZ, 0xc0, !PT ;  /* 0x0000003f0d0d7812 */ /* 0x001fca00078ec0ff */
[----:B------:R-:W-:-:S05]  /*13cf0*/  IMAD.SHL.U32 R13, R13, 0x2, RZ ;  /* 0x000000020d0d7824 */ /* 0x000fca00078e00ff */
[----:B------:R-:W-:Y:S02]  /*13d00*/  LOP3.LUT R14, R13, 0x10, RZ, 0x3c, !PT ;  /* 0x000000100d0e7812 */ /* 0x000fe400078e3cff */
[----:B------:R-:W4:Y:S04]  /*13d10*/  LDL R13, [R1+0x354] ;  /* 0x00035400010d7983 */ /* 0x000f280000100800 */
[----:B------:R3:W-:Y:S02]  /*13d20*/  STS.U16 [R14+0x2080], R19 ;  /* 0x002080130e007388 */ /* 0x0007e40000000400 */
[----:B---3--:R-:W-:Y:S02]  /*13d30*/  IADD3 R14, P1, R15, R2, RZ ;  /* 0x000000020f0e7210 */ /* 0x008fe40007f3e0ff */
[----:B------:R-:W3:Y:S01]  /*13d40*/  LDL R15, [R1+0x36c] ;  /* 0x00036c00010f7983 */ /* 0x000ee20000100800 */
[----:B--2---:R-:W-:-:S02]  /*13d50*/  PRMT R28, RZ, 0x7610, R28 ;  /* 0x00007610ff1c7816 */ /* 0x004fc4000000001c */
        /* <DEDUP_REMOVED lines=18> */
[----:B------:R-:W-:Y:S02]  /*13e80*/  LOP3.LUT R14, R15, 0x10, RZ, 0x3c, !PT ;  /* 0x000000100f0e7812 */ /* 0x000fe400078e3cff */
[----:B------:R-:W3:Y:S04]  /*13e90*/  LDL R15, [R1+0x514] ;  /* 0x00051400010f7983 */ /* 0x000ee80000100800 */
[----:B------:R3:W-:Y:S02]  /*13ea0*/  STS.U16 [R14+0x2480], R21 ;  /* 0x002480150e007388 */ /* 0x0007e40000000400 */
[----:B---3--:R-:W-:Y:S02]  /*13eb0*/  IADD3 R14, P1, R15, R2, RZ ;  /* 0x000000020f0e7210 */ /* 0x008fe40007f3e0ff */
[----:B------:R-:W3:Y:S01]  /*13ec0*/  LDL R15, [R1+0x35c] ;  /* 0x00035c00010f7983 */ /* 0x000ee20000100800 */
[----:B------:R-:W-:-:S02]  /*13ed0*/  PRMT R27, RZ, 0x7610, R27 ;  /* 0x00007610ff1b7816 */ /* 0x000fc4000000001b */
[----:B---3--:R-:W-:-:S05]  /*13ee0*/  IMAD.X R15, R15, 0x1, R0, P1 ;  /* 0x000000010f0f7824 */ /* 0x008fca00008e0600 */
[----:B------:R0:W3:Y:S04]  /*13ef0*/  @!P0 LDG.E.U16 R27, [R14.64] ;  /* 0x000000060e1b8981 */ /* 0x0000e8000c1e1500 */
[----:B0-----:R-:W0:Y:S02]  /*13f00*/  S2R R15, SR_TID.X ;  /* 0x00000000000f7919 */ /* 0x001e240000002100 */
[----:B0-----:R-:W-:-:S05]  /*13f10*/  LOP3.LUT R15, R15, 0x3f, RZ, 0xc0, !PT ;  /* 0x0000003f0f0f7812 */ /* 0x001fca00078ec0ff */
[----:B------:R-:W-:-:S05]  /*13f20*/  IMAD.SHL.U32 R15, R15, 0x2, RZ ;  /* 0x000000020f0f7824 */ /* 0x000fca00078e00ff */
[----:B------:R-:W-:Y:S02]  /*13f30*/  LOP3.LUT R14, R15, 0x10, RZ, 0x3c, !PT ;  /* 0x000000100f0e7812 */ /* 0x000fe400078e3cff */
[----:B------:R-:W2:Y:S04]  /*13f40*/  LDL R15, [R1+0x504] ;  /* 0x00050400010f7983 */ /* 0x000ea80000100800 */
[----:B------:R2:W-:Y:S01]  /*13f50*/  STS.U16 [R14+0x2680], R22 ;  /* 0x002680160e007388 */ /* 0x0005e20000000400 */
[----:B------:R-:W-:Y:S02]  /*13f60*/  PRMT R26, RZ, 0x7610, R26 ;  /* 0x00007610ff1a7816 */ /* 0x000fe4000000001a */
[----:B--2---:R-:W-:-:S05]  /*13f70*/  IADD3 R14, P1, R15, R2, RZ ;  /* 0x000000020f0e7210 */ /* 0x004fca0007f3e0ff */
[----:B----4-:R-:W-:Y:S01]  /*13f80*/  IMAD.X R15, R13, 0x1, R0, P1 ;  /* 0x000000010d0f7824 */ /* 0x010fe200008e0600 */
[----:B------:R-:W-:Y:S01]  /*13f90*/  PRMT R25, RZ, 0x7610, R25 ;  /* 0x00007610ff197816 */ /* 0x000fe20000000019 */
[----:B------:R-:W2:Y:S04]  /*13fa0*/  LDL R13, [R1+0x4d4] ;  /* 0x0004d400010d7983 */ /* 0x000ea80000100800 */
[----:B------:R0:W4:Y:S04]  /*13fb0*/  @!P0 LDG.E.U16 R26, [R14.64] ;  /* 0x000000060e1a8981 */ /* 0x000128000c1e1500 */
[----:B0-----:R-:W0:Y:S02]  /*13fc0*/  S2R R15, SR_TID.X ;  /* 0x00000000000f7919 */ /* 0x001e240000002100 */
[----:B0-----:R-:W-:-:S05]  /*13fd0*/  LOP3.LUT R15, R15, 0x3f, RZ, 0xc0, !PT ;  /* 0x0000003f0f0f7812 */ /* 0x001fca00078ec0ff */
[----:B------:R-:W-:-:S05]  /*13fe0*/  IMAD.SHL.U32 R15, R15, 0x2, RZ ;  /* 0x000000020f0f7824 */ /* 0x000fca00078e00ff */
[----:B------:R-:W-:Y:S02]  /*13ff0*/  LOP3.LUT R14, R15, 0x10, RZ, 0x3c, !PT ;  /* 0x000000100f0e7812 */ /* 0x000fe400078e3cff */
[----:B------:R-:W2:Y:S04]  /*14000*/  LDL R15, [R1+0x4f4] ;  /* 0x0004f400010f7983 */ /* 0x000ea80000100800 */
[----:B------:R2:W-:Y:S02]  /*14010*/  STS.U16 [R14+0x2880], R23 ;  /* 0x002880170e007388 */ /* 0x0005e40000000400 */
[----:B--2---:R-:W-:Y:S02]  /*14020*/  IADD3 R14, P1, R15, R2, RZ ;  /* 0x000000020f0e7210 */ /* 0x004fe40007f3e0ff */
[----:B------:R-:W2:Y:S03]  /*14030*/  LDL R15, [R1+0x34c] ;  /* 0x00034c00010f7983 */ /* 0x000ea60000100800 */
        /* <DEDUP_REMOVED lines=13> */
[----:B0-----:R-:W0:Y:S04]  /*14110*/  S2R R15, SR_TID.X ;  /* 0x00000000000f7919 */ /* 0x001e280000002100 */
[----:B------:R-:W3:Y:S01]  /*14120*/  LDL R14, [R1+0x334] ;  /* 0x00033400010e7983 */ /* 0x000ee20000100800 */
[----:B0-----:R-:W-:-:S05]  /*14130*/  LOP3.LUT R15, R15, 0x3f, RZ, 0xc0, !PT ;  /* 0x0000003f0f0f7812 */ /* 0x001fca00078ec0ff */
[----:B------:R-:W-:-:S05]  /*14140*/  IMAD.SHL.U32 R15, R15, 0x2, RZ ;  /* 0x000000020f0f7824 */ /* 0x000fca00078e00ff */
[----:B------:R-:W-:-:S05]  /*14150*/  LOP3.LUT R15, R15, 0x10, RZ, 0x3c, !PT ;  /* 0x000000100f0f7812 */ /* 0x000fca00078e3cff */
[----:B------:R0:W-:Y:S02]  /*14160*/  STS.U16 [R15+0x2c80], R12 ;  /* 0x002c800c0f007388 */ /* 0x0001e40000000400 */
[----:B0-----:R-:W-:Y:S02]  /*14170*/  IADD3 R12, P1, R13, R2, RZ ;  /* 0x000000020d0c7210 */ /* 0x001fe40007f3e0ff */
[----:B--2---:R-:W-:Y:S04]  /*14180*/  STL [R1+0xdd8], R24 ;  /* 0x000dd81801007387 */ /* 0x004fe80000100800 */
[----:B------:R-:W2:Y:S01]  /*14190*/  LDL R13, [R1+0x33c] ;  /* 0x00033c00010d7983 */ /* 0x000ea20000100800 */
[----:B------:R-:W-:Y:S01]  /*141a0*/  PRMT R16, RZ, 0x7610, R16 ;  /* 0x00007610ff107816 */ /* 0x000fe20000000010 */
[----:B--2---:R-:W-:-:S05]  /*141b0*/  IMAD.X R13, R13, 0x1, R0, P1 ;  /* 0x000000010d0d7824 */ /* 0x004fca00008e0600 */
[----:B------:R0:W2:Y:S04]  /*141c0*/  @!P0 LDG.E.U16 R16, [R12.64] ;  /* 0x000000060c108981 */ /* 0x0000a8000c1e1500 */
[----:B0-----:R-:W3:Y:S04]  /*141d0*/  LDL R13, [R1+0x4c4] ;  /* 0x0004c400010d7983 */ /* 0x001ee80000100800 */
[----:B------:R0:W-:Y:S02]  /*141e0*/  STS.U16 [R15+0x2e80], R9 ;  /* 0x002e80090f007388 */ /* 0x0001e40000000400 */
[----:B0-----:R-:W-:-:S02]  /*141f0*/  PRMT R9, RZ, 0x7610, R9 ;  /* 0x00007610ff097816 */ /* 0x001fc40000000009 */
[----:B--2---:R-:W-:Y:S01]  /*14200*/  STL [R1+0xdd4], R16 ;  /* 0x000dd41001007387 */ /* 0x004fe20000100800 */
[----:B---3--:R-:W-:-:S05]  /*14210*/  IADD3 R12, P1, R13, R2, RZ ;  /* 0x000000020d0c7210 */ /* 0x008fca0007f3e0ff */
[----:B------:R-:W-:Y:S02]  /*14220*/  IMAD.X R13, R14, 0x1, R0, P1 ;  /* 0x000000010e0d7824 */ /* 0x000fe400008e0600 */
[----:B------:R-:W2:Y:S04]  /*14230*/  LDL R14, [R1+0x31c] ;  /* 0x00031c00010e7983 */ /* 0x000ea80000100800 */
[----:B------:R0:W3:Y:S04]  /*14240*/  @!P0 LDG.E.U16 R9, [R12.64] ;  /* 0x000000060c098981 */ /* 0x0000e8000c1e1500 */
[----:B0-----:R-:W2:Y:S04]  /*14250*/  LDL R13, [R1+0x4b4] ;  /* 0x0004b400010d7983 */ /* 0x001ea80000100800 */
[----:B---3--:R-:W-:Y:S01]  /*14260*/  STL [R1+0xdd0], R9 ;  /* 0x000dd00901007387 */ /* 0x008fe20000100800 */
[----:B--2---:R-:W-:-:S03]  /*14270*/  IADD3 R12, P1, R13, R2, RZ ;  /* 0x000000020d0c7210 */ /* 0x004fc60007f3e0ff */
[----:B------:R-:W2:Y:S01]  /*14280*/  LDL R13, [R1+0x32c] ;  /* 0x00032c00010d7983 */ /* 0x000ea20000100800 */
[----:B------:R-:W-:Y:S01]  /*14290*/  PRMT R17, RZ, 0x7610, R17 ;  /* 0x00007610ff117816 */ /* 0x000fe20000000011 */
[----:B--2---:R-:W-:-:S05]  /*142a0*/  IMAD.X R13, R13, 0x1, R0, P1 ;  /* 0x000000010d0d7824 */ /* 0x004fca00008e0600 */
[----:B------:R-:W2:Y:S04]  /*142b0*/  @!P0 LDG.E.U16 R17, [R12.64] ;  /* 0x000000060c118981 */ /* 0x000ea8000c1e1500 */
[----:B------:R0:W-:Y:S04]  /*142c0*/  STS.U16 [R15+0x3080], R4 ;  /* 0x003080040f007388 */ /* 0x0001e80000000400 */
[----:B------:R1:W-:Y:S04]  /*142d0*/  STS.U16 [R15+0x3280], R5 ;  /* 0x003280050f007388 */ /* 0x0003e80000000400 */
[----:B0-----:R-:W3:Y:S04]  /*142e0*/  LDL R4, [R1+0x4a4] ;  /* 0x0004a40001047983 */ /* 0x001ee80000100800 */
[----:B--2---:R-:W-:Y:S04]  /*142f0*/  STL [R1+0xdcc], R17 ;  /* 0x000dcc1101007387 */ /* 0x004fe80000100800 */
[----:B-1----:R-:W2:Y:S01]  /*14300*/  LDL R5, [R1+0x324] ;  /* 0x0003240001057983 */ /* 0x002ea20000100800 */
[----:B------:R-:W-:-:S02]  /*14310*/  PRMT R18, RZ, 0x7610, R18 ;  /* 0x00007610ff127816 */ /* 0x000fc40000000012 */
[----:B---3--:R-:W-:-:S05]  /*14320*/  IADD3 R4, P1, R4, R2, RZ ;  /* 0x0000000204047210 */ /* 0x008fca0007f3e0ff */
[----:B--2---:R-:W-:-:S05]  /*14330*/  IMAD.X R5, R5, 0x1, R0, P1 ;  /* 0x0000000105057824 */ /* 0x004fca00008e0600 */
[----:B------:R0:W2:Y:S04]  /*14340*/  @!P0 LDG.E.U16 R18, [R4.64] ;  /* 0x0000000604128981 */ /* 0x0000a8000c1e1500 */
[----:B0-----:R-:W3:Y:S01]  /*14350*/  LDL R5, [R1+0x494] ;  /* 0x0004940001057983 */ /* 0x001ee20000100800 */
[----:B------:R-:W-:-:S03]  /*14360*/  PRMT R19, RZ, 0x7610, R19 ;  /* 0x00007610ff137816 */ /* 0x000fc60000000013 */
        /* <DEDUP_REMOVED lines=18> */
[----:B0-----:R-:W2:Y:S02]  /*14490*/  LDL R5, [R1+0x464] ;  /* 0x0004640001057983 */ /* 0x001ea40000100800 */
[----:B--2---:R-:W-:Y:S02]  /*144a0*/  IADD3 R4, P1, R5, R2, RZ ;  /* 0x0000000205047210 */ /* 0x004fe40007f3e0ff */
[----:B------:R-:W2:Y:S01]  /*144b0*/  LDL R5, [R1+0x304] ;  /* 0x0003040001057983 */ /* 0x000ea20000100800 */
[----:B------:R-:W-:Y:S02]  /*144c0*/  PRMT R22, RZ, 0x7610, R22 ;  /* 0x00007610ff167816 */ /* 0x000fe40000000016 */
[----:B--2---:R-:W-:-:S05]  /*144d0*/  IMAD.X R5, R5, 0x1, R0, P1 ;  /* 0x0000000105057824 */ /* 0x004fca00008e0600 */
[----:B------:R0:W2:Y:S04]  /*144e0*/  @!P0 LDG.E.U16 R22, [R4.64] ;  /* 0x0000000604168981 */ /* 0x0000a8000c1e1500 */
[----:B0-----:R-:W2:Y:S01]  /*144f0*/  LDL R5, [R1+0x2fc] ;  /* 0x0002fc0001057983 */ /* 0x001ea20000100800 */
[----:B------:R-:W-:-:S03]  /*14500*/  IADD3 R4, P1, R14, R2, RZ ;  /* 0x000000020e047210 */ /* 0x000fc60007f3e0ff */
[----:B------:R-:W-:Y:S04]  /*14510*/  STS.U16 [R15+0x3480], R6 ;  /* 0x003480060f007388 */ /* 0x000fe80000000400 */
[----:B------:R-:W-:Y:S04]  /*14520*/  STS.U16 [R15+0x3680], R7 ;  /* 0x003680070f007388 */ /* 0x000fe80000000400 */
[----:B------:R-:W-:Y:S04]  /*14530*/  STS.U16 [R15+0x3880], R8 ;  /* 0x003880080f007388 */ /* 0x000fe80000000400 */
[----:B------:R0:W-:Y:S04]  /*14540*/  STS.U16 [R15+0x3a80], R10 ;  /* 0x003a800a0f007388 */ /* 0x0001e80000000400 */
[----:B------:R-:W3:Y:S01]  /*14550*/  LDL R14, [R1+0x2e4] ;  /* 0x0002e400010e7983 */ /* 0x000ee20000100800 */
[----:B0-----:R-:W-:Y:S01]  /*14560*/  PRMT R10, RZ, 0x7610, R10 ;  /* 0x00007610ff0a7816 */ /* 0x001fe2000000000a */
[----:B--2---:R-:W-:-:S05]  /*14570*/  IMAD.X R5, R5, 0x1, R0, P1 ;  /* 0x0000000105057824 */ /* 0x004fca00008e0600 */
[----:B------:R0:W2:Y:S04]  /*14580*/  @!P0 LDG.E.U16 R10, [R4.64] ;  /* 0x00000006040a8981 */ /* 0x0000a8000c1e1500 */
[----:B0-----:R-:W2:Y:S04]  /*14590*/  LDL R5, [R1+0x444] ;  /* 0x0004440001057983 */ /* 0x001ea80000100800 */
[----:B------:R-:W-:Y:S04]  /*145a0*/  STS.U16 [R15+0x3c80], R11 ;  /* 0x003c800b0f007388 */ /* 0x000fe80000000400 */
        /* <DEDUP_REMOVED lines=15> */
[----:B0-----:R-:W3:Y:S04]  /*146a0*/  LDL.LU R4, [R1+0x18] ;  /* 0x0000180001047983 */ /* 0x001ee80000300800 */
[----:B------:R-:W2:Y:S01]  /*146b0*/  LDL R5, [R1+0x424] ;  /* 0x0004240001057983 */ /* 0x000ea20000100800 */
[----:B------:R-:W-:-:S03]  /*146c0*/  PRMT R13, RZ, 0x7610, R13 ;  /* 0x00007610ff0d7816 */ /* 0x000fc6000000000d */
[----:B---3--:R2:W-:Y:S02]  /*146d0*/  STS.U16 [R29+0x300], R4 ;  /* 0x000300041d007388 */ /* 0x0085e40000000400 */
[----:B--2---:R-:W-:-:S05]  /*146e0*/  IADD3 R4, P1, R5, R2, RZ ;  /* 0x0000000205047210 */ /* 0x004fca0007f3e0ff */
[----:B------:R-:W-:Y:S02]  /*146f0*/  IMAD.X R5, R14, 0x1, R0, P1 ;  /* 0x000000010e057824 */ /* 0x000fe400008e0600 */
[----:B------:R-:W2:Y:S04]  /*14700*/  LDL R14, [R1+0x3e4] ;  /* 0x0003e400010e7983 */ /* 0x000ea80000100800 */
        /* <DEDUP_REMOVED lines=10> */
[----:B------:R-:W2:Y:S04]  /*147b0*/  LDL R5, [R1+0x404] ;  /* 0x0004040001057983 */ /* 0x000ea80000100800 */
[----:B---3--:R2:W-:Y:S02]  /*147c0*/  STS.U16 [R29+0x700], R4 ;  /* 0x000700041d007388 */ /* 0x0085e40000000400 */
[----:B--2---:R-:W-:-:S02]  /*147d0*/  IADD3 R4, P1, R5, R2, RZ ;  /* 0x0000000205047210 */ /* 0x004fc40007f3e0ff */
        /* <DEDUP_REMOVED lines=28> */
[----:B0-----:R-:W2:Y:S04]  /*149a0*/  LDL.LU R29, [R1+0x570] ;  /* 0x00057000011d7983 */ /* 0x001ea80000300800 */
[----:B------:R-:W2:Y:S01]  /*149b0*/  LDL.LU R28, [R1+0x688] ;  /* 0x00068800011c7983 */ /* 0x000ea20000300800 */
[----:B---3--:R-:W-:-:S03]  /*149c0*/  IADD3 R14, P1, R15, R2, RZ ;  /* 0x000000020f0e7210 */ /* 0x008fc60007f3e0ff */
[----:B------:R-:W3:Y:S01]  /*149d0*/  LDL R15, [R1+0x2b4] ;  /* 0x0002b400010f7983 */ /* 0x000ee20000100800 */
[----:B------:R-:W-:Y:S01]  /*149e0*/  PRMT R3, RZ, 0x7610, R3 ;  /* 0x00007610ff037816 */ /* 0x000fe20000000003 */
[----:B---3--:R-:W-:-:S05]  /*149f0*/  IMAD.X R15, R15, 0x1, R0, P1 ;  /* 0x000000010f0f7824 */ /* 0x008fca00008e0600 */
[----:B------:R0:W3:Y:S04]  /*14a00*/  @!P0 LDG.E.U16 R3, [R14.64] ;  /* 0x000000060e038981 */ /* 0x0000e8000c1e1500 */
        /* <DEDUP_REMOVED lines=16> */
[----:B----4-:R2:W-:Y:S02]  /*14b10*/  STS.U16 [R14+0x1300], R26 ;  /* 0x0013001a0e007388 */ /* 0x0105e40000000400 */
        /* <DEDUP_REMOVED lines=9> */
[----:B------:R-:W4:Y:S04]  /*14bb0*/  LDL R15, [R1+0x698] ;  /* 0x00069800010f7983 */ /* 0x000f280000100800 */
[----:B------:R4:W-:Y:S02]  /*14bc0*/  STS.U16 [R14+0x1500], R25 ;  /* 0x001500190e007388 */ /* 0x0009e40000000400 */
[----:B----4-:R-:W-:Y:S02]  /*14bd0*/  IADD3 R14, P1, R15, R2, RZ ;  /* 0x000000020f0e7210 */ /* 0x010fe40007f3e0ff */
[----:B------:R-:W4:Y:S01]  /*14be0*/  LDL R15, [R1+0x590] ;  /* 0x00059000010f7983 */ /* 0x000f220000100800 */
[----:B------:R-:W-:-:S02]  /*14bf0*/  PRMT R24, RZ, 0x7610, R24 ;  /* 0x00007610ff187816 */ /* 0x000fc40000000018 */
[----:B----4-:R-:W-:-:S05]  /*14c00*/  IMAD.X R15, R15, 0x1, R0, P1 ;  /* 0x000000010f0f7824 */ /* 0x010fca00008e0600 */
[----:B------:R0:W4:Y:S04]  /*14c10*/  @!P0 LDG.E.U16 R24, [R14.64] ;  /* 0x000000060e188981 */ /* 0x000128000c1e1500 */
[----:B0-----:R-:W0:Y:S02]  /*14c20*/  S2R R15, SR_TID.X ;  /* 0x00000000000f7919 */ /* 0x001e240000002100 */
[----:B0-----:R-:W-:-:S05]  /*14c30*/  LOP3.LUT R15, R15, 0x3f, RZ, 0xc0, !PT ;  /* 0x0000003f0f0f7812 */ /* 0x001fca00078ec0ff */
[----:B------:R-:W-:-:S05]  /*14c40*/  IMAD.SHL.U32 R15, R15, 0x2, RZ ;  /* 0x000000020f0f7824 */ /* 0x000fca00078e00ff */
[----:B------:R-:W-:Y:S01]  /*14c50*/  LOP3.LUT R14, R15, 0x20, RZ, 0x3c, !PT ;  /* 0x000000200f0e7812 */ /* 0x000fe200078e3cff */
[----:B----4-:R0:W-:Y:S04]  /*14c60*/  STL [R1+0x18], R24 ;  /* 0x0000181801007387 */ /* 0x0101e80000100800 */
[----:B0-----:R-:W4:Y:S04]  /*14c70*/  LDL.LU R24, [R1+0xdd8] ;  /* 0x000dd80001187983 */ /* 0x001f280000300800 */
[----:B------:R-:W2:Y:S04]  /*14c80*/  LDL R15, [R1+0x690] ;  /* 0x00069000010f7983 */ /* 0x000ea80000100800 */
[----:B----4-:R2:W-:Y:S02]  /*14c90*/  STS.U16 [R14+0x1700], R24 ;  /* 0x001700180e007388 */ /* 0x0105e40000000400 */
[----:B--2---:R-:W-:-:S02]  /*14ca0*/  IADD3 R14, P1, R15, R2, RZ ;  /* 0x000000020f0e7210 */ /* 0x004fc40007f3e0ff */
[----:B------:R-:W2:Y:S01]  /*14cb0*/  LDL R15, [R1+0x580] ;  /* 0x00058000010f7983 */ /* 0x000ea20000100800 */
[----:B------:R-:W-:Y:S02]  /*14cc0*/  PRMT R16, RZ, 0x7610, R16 ;  /* 0x00007610ff107816 */ /* 0x000fe40000000010 */
[----:B--2---:R-:W-:-:S05]  /*14cd0*/  IMAD.X R15, R15, 0x1, R0, P1 ;  /* 0x000000010f0f7824 */ /* 0x004fca00008e0600 */
[----:B------:R0:W2:Y:S04]  /*14ce0*/  @!P0 LDG.E.U16 R16, [R14.64] ;  /* 0x000000060e108981 */ /* 0x0000a8000c1e1500 */
[----:B0-----:R-:W0:Y:S04]  /*14cf0*/  S2R R15, SR_TID.X ;  /* 0x00000000000f7919 */ /* 0x001e280000002100 */
[----:B--2---:R1:W-:Y:S04]  /*14d00*/  STL [R1+0x14], R16 ;  /* 0x0000141001007387 */ /* 0x0043e80000100800 */
[----:B-1----:R-:W2:Y:S01]  /*14d10*/  LDL.LU R16, [R1+0xdd4] ;  /* 0x000dd40001107983 */ /* 0x002ea20000300800 */
[----:B0-----:R-:W-:-:S05]  /*14d20*/  LOP3.LUT R15, R15, 0x3f, RZ, 0xc0, !PT ;  /* 0x0000003f0f0f7812 */ /* 0x001fca00078ec0ff */
[----:B------:R-:W-:Y:S01]  /*14d30*/  IMAD.SHL.U32 R15, R15, 0x2, RZ ;  /* 0x000000020f0f7824 */ /* 0x000fe200078e00ff */
[----:B------:R-:W-:-:S04]  /*14d40*/  IADD3 R14, P1, R28, R2, RZ ;  /* 0x000000021c0e7210 */ /* 0x000fc80007f3e0ff */
[----:B------:R-:W-:Y:S02]  /*14d50*/  LOP3.LUT R15, R15, 0x20, RZ, 0x3c, !PT ;  /* 0x000000200f0f7812 */ /* 0x000fe400078e3cff */
[----:B------:R-:W-:-:S03]  /*14d60*/  PRMT R9, RZ, 0x7610, R9 ;  /* 0x00007610ff097816 */ /* 0x000fc60000000009 */
[----:B--2---:R0:W-:Y:S02]  /*14d70*/  STS.U16 [R15+0x1900], R16 ;  /* 0x001900100f007388 */ /* 0x0041e40000000400 */
[----:B0-----:R-:W-:-:S05]  /*14d80*/  IMAD.X R15, R29, 0x1, R0, P1 ;  /* 0x000000011d0f7824 */ /* 0x001fca00008e0600 */
[----:B------:R0:W2:Y:S04]  /*14d90*/  @!P0 LDG.E.U16 R9, [R14.64] ;  /* 0x000000060e098981 */ /* 0x0000a8000c1e1500 */
[----:B------:R1:W-:Y:S04]  /*14da0*/  STL [R1+0x950], R28 ;  /* 0x0009501c01007387 */ /* 0x0003e80000100800 */
[----:B-1----:R-:W4:Y:S04]  /*14db0*/  LDL.LU R28, [R1+0x680] ;  /* 0x00068000011c7983 */ /* 0x002f280000300800 */
[----:B------:R1:W-:Y:S04]  /*14dc0*/  STL [R1+0x954], R29 ;  /* 0x0009541d01007387 */ /* 0x0003e80000100800 */
[----:B-1----:R-:W3:Y:S04]  /*14dd0*/  LDL.LU R29, [R1+0x560] ;  /* 0x00056000011d7983 */ /* 0x002ee80000300800 */
[----:B0-----:R-:W0:Y:S04]  /*14de0*/  S2R R15, SR_TID.X ;  /* 0x00000000000f7919 */ /* 0x001e280000002100 */
[----:B--2---:R1:W-:Y:S04]  /*14df0*/  STL [R1+0x10], R9 ;  /* 0x0000100901007387 */ /* 0x0043e80000100800 */
[----:B-1----:R-:W2:Y:S01]  /*14e00*/  LDL.LU R9, [R1+0xdd0] ;  /* 0x000dd00001097983 */ /* 0x002ea20000300800 */
[----:B0-----:R-:W-:-:S05]  /*14e10*/  LOP3.LUT R15, R15, 0x3f, RZ, 0xc0, !PT ;  /* 0x0000003f0f0f7812 */ /* 0x001fca00078ec0ff */
[----:B------:R-:W-:-:S05]  /*14e20*/  IMAD.SHL.U32 R15, R15, 0x2, RZ ;  /* 0x000000020f0f7824 */ /* 0x000fca00078e00ff */
[----:B------:R-:W-:Y:S02]  /*14e30*/  LOP3.LUT R14, R15, 0x20, RZ, 0x3c, !PT ;  /* 0x000000200f0e7812 */ /* 0x000fe400078e3cff */
[----:B------:R-:W0:Y:S01]  /*14e40*/  S2R R15, SR_TID.X ;  /* 0x00000000000f7919 */ /* 0x000e220000002100 */
[----:B------:R-:W-:-:S03]  /*14e50*/  PRMT R17, RZ, 0x7610, R17 ;  /* 0x00007610ff117816 */ /* 0x000fc60000000011 */
[----:B----4-:R-:W-:Y:S04]  /*14e60*/  STL [R1+0x958], R28 ;  /* 0x0009581c01007387 */ /* 0x010fe80000100800 */
[----:B--2---:R1:W-:Y:S02]  /*14e70*/  STS.U16 [R14+0x1b00], R9 ;  /* 0x001b00090e007388 */ /* 0x0043e40000000400 */
[----:B-1----:R-:W-:Y:S02]  /*14e80*/  IADD3 R14, P1, R28, R2, RZ ;  /* 0x000000021c0e7210 */ /* 0x002fe40007f3e0ff */
[----:B0-----:R-:W-:Y:S01]  /*14e90*/  LOP3.LUT R9, R15, 0x3f, RZ, 0xc0, !PT ;  /* 0x0000003f0f097812 */ /* 0x001fe200078ec0ff */
[----:B------:R-:W2:Y:S02]  /*14ea0*/  LDL.LU R28, [R1+0x678] ;  /* 0x00067800011c7983 */ /* 0x000ea40000300800 */
[----:B---3--:R-:W-:-:S05]  /*14eb0*/  IMAD.X R15, R29, 0x1, R0, P1 ;  /* 0x000000011d0f7824 */ /* 0x008fca00008e0600 */
[----:B------:R2:W3:Y:S04]  /*14ec0*/  @!P0 LDG.E.U16 R17, [R14.64] ;  /* 0x000000060e118981 */ /* 0x0004e8000c1e1500 */
[----:B------:R0:W-:Y:S04]  /*14ed0*/  STL [R1+0x95c], R29 ;  /* 0x00095c1d01007387 */ /* 0x0001e80000100800 */
[----:B0-----:R-:W4:Y:S01]  /*14ee0*/  LDL.LU R29, [R1+0x550] ;  /* 0x00055000011d7983 */ /* 0x001f220000300800 */
[----:B--2---:R-:W-:-:S03]  /*14ef0*/  IADD3 R14, P1, R28, R2, RZ ;  /* 0x000000021c0e7210 */ /* 0x004fc60007f3e0ff */
[----:B---3--:R0:W-:Y:S04]  /*14f00*/  STL [R1+0xc], R17 ;  /* 0x00000c1101007387 */ /* 0x0081e80000100800 */
[----:B0-----:R-:W2:Y:S04]  /*14f10*/  LDL.LU R17, [R1+0xdcc] ;  /* 0x000dcc0001117983 */ /* 0x001ea80000300800 */
[----:B------:R0:W-:Y:S01]  /*14f20*/  STL [R1+0x960], R28 ;  /* 0x0009601c01007387 */ /* 0x0001e20000100800 */
[----:B----4-:R-:W-:-:S03]  /*14f30*/  IMAD.X R15, R29, 0x1, R0, P1 ;  /* 0x000000011d0f7824 */ /* 0x010fc600008e0600 */
[----:B0-----:R-:W3:Y:S04]  /*14f40*/  LDL.LU R28, [R1+0x670] ;  /* 0x00067000011c7983 */ /* 0x001ee80000300800 */
[----:B------:R0:W-:Y:S04]  /*14f50*/  STL [R1+0x964], R29 ;  /* 0x0009641d01007387 */ /* 0x0001e80000100800 */
[----:B0-----:R-:W4:Y:S01]  /*14f60*/  LDL.LU R29, [R1+0x540] ;  /* 0x00054000011d7983 */ /* 0x001f220000300800 */
[----:B------:R-:W-:-:S06]  /*14f70*/  PRMT R18, RZ, 0x7610, R18 ;  /* 0x00007610ff127816 */ /* 0x000fcc0000000012 */
[----:B------:R3:W2:Y:S01]  /*14f80*/  @!P0 LDG.E.U16 R18, [R14.64] ;  /* 0x000000060e128981 */ /* 0x0006a2000c1e1500 */
[----:B------:R-:W-:Y:S02]  /*14f90*/  PRMT R19, RZ, 0x7610, R19 ;  /* 0x00007610ff137816 */ /* 0x000fe40000000013 */
[----:B---3--:R-:W-:-:S05]  /*14fa0*/  IADD3 R14, P1, R28, R2, RZ ;  /* 0x000000021c0e7210 */ /* 0x008fca0007f3e0ff */
[----:B----4-:R-:W-:-:S05]  /*14fb0*/  IMAD.X R15, R29, 0x1, R0, P1 ;  /* 0x000000011d0f7824 */ /* 0x010fca00008e0600 */
[----:B------:R-:W3:Y:S04]  /*14fc0*/  @!P0 LDG.E.U16 R19, [R14.64] ;  /* 0x000000060e138981 */ /* 0x000ee8000c1e1500 */
[----:B--2---:R0:W-:Y:S04]  /*14fd0*/  STL [R1+0x8], R18 ;  /* 0x0000081201007387 */ /* 0x0041e80000100800 */
[----:B0-----:R-:W2:Y:S04]  /*14fe0*/  LDL.LU R18, [R1+0xdc8] ;  /* 0x000dc80001127983 */ /* 0x001ea80000300800 */
[----:B------:R0:W-:Y:S04]  /*14ff0*/  STL [R1+0x968], R28 ;  /* 0x0009681c01007387 */ /* 0x0001e80000100800 */
[----:B0-----:R-:W4:Y:S04]  /*15000*/  LDL.LU R28, [R1+0x668] ;  /* 0x00066800011c7983 */ /* 0x001f280000300800 */
[----:B------:R0:W-:Y:S04]  /*15010*/  STL [R1+0x96c], R29 ;  /* 0x00096c1d01007387 */ /* 0x0001e80000100800 */
[----:B0-----:R-:W4:Y:S04]  /*15020*/  LDL.LU R29, [R1+0x530] ;  /* 0x00053000011d7983 */ /* 0x001f280000300800 */
[----:B---3--:R0:W-:Y:S04]  /*15030*/  STL [R1+0x4], R19 ;  /* 0x0000041301007387 */ /* 0x0081e80000100800 */
[----:B0-----:R-:W3:Y:S01]  /*15040*/  LDL.LU R19, [R1+0xdc4] ;  /* 0x000dc40001137983 */ /* 0x001ee20000300800 */
[----:B------:R-:W-:-:S05]  /*15050*/  IMAD.SHL.U32 R9, R9, 0x2, RZ ;  /* 0x0000000209097824 */ /* 0x000fca00078e00ff */
[----:B------:R-:W-:-:S05]  /*15060*/  LOP3.LUT R9, R9, 0x20, RZ, 0x3c, !PT ;  /* 0x0000002009097812 */ /* 0x000fca00078e3cff */
[----:B------:R-:W-:Y:S04]  /*15070*/  STS.U16 [R9+0x1d00], R17 ;  /* 0x001d001109007388 */ /* 0x000fe80000000400 */
[----:B--2---:R-:W-:Y:S01]  /*15080*/  STS.U16 [R9+0x1f00], R18 ;  /* 0x001f001209007388 */ /* 0x004fe20000000400 */
[----:B----4-:R-:W-:-:S05]  /*15090*/  IADD3 R14, P1, R28, R2, RZ ;  /* 0x000000021c0e7210 */ /* 0x010fca0007f3e0ff */
[----:B------:R-:W-:Y:S01]  /*150a0*/  IMAD.X R15, R29, 0x1, R0, P1 ;  /* 0x000000011d0f7824 */ /* 0x000fe200008e0600 */
[----:B---3--:R-:W-:Y:S04]  /*150b0*/  STS.U16 [R9+0x2100], R19 ;  /* 0x0021001309007388 */ /* 0x008fe80000000400 */
[----:B------:R0:W-:Y:S04]  /*150c0*/  STL [R1+0xdc0], R19 ;  /* 0x000dc01301007387 */ /* 0x0001e80000100800 */
[----:B------:R1:W-:Y:S01]  /*150d0*/  STL [R1+0x970], R28 ;  /* 0x0009701c01007387 */ /* 0x0003e20000100800 */
[----:B0-----:R-:W-:-:S03]  /*150e0*/  PRMT R19, RZ, 0x7610, R19 ;  /* 0x00007610ff137816 */ /* 0x001fc60000000013 */
[----:B-1----:R-:W2:Y:S04]  /*150f0*/  LDL.LU R28, [R1+0x660] ;  /* 0x00066000011c7983 */ /* 0x002ea80000300800 */
[----:B------:R0:W-:Y:S04]  /*15100*/  STL [R1+0x974], R29 ;  /* 0x0009741d01007387 */ /* 0x0001e80000100800 */
[----:B------:R2:W3:Y:S04]  /*15110*/  @!P0 LDG.E.U16 R19, [R14.64] ;  /* 0x000000060e138981 */ /* 0x0004e8000c1e1500 */
[----:B0-----:R-:W4:Y:S01]  /*15120*/  LDL.LU R29, [R1+0x520] ;  /* 0x00052000011d7983 */ /* 0x001f220000300800 */
[----:B------:R-:W-:-:S02]  /*15130*/  PRMT R25, RZ, 0x7610, R25 ;  /* 0x00007610ff197816 */ /* 0x000fc40000000019 */
[-C--:B--2---:R-:W-:Y:S01]  /*15140*/  IADD3 R14, P1, R28, R2.reuse, RZ ;  /* 0x000000021c0e7210 */ /* 0x084fe20007f3e0ff */
[----:B---3--:R0:W-:Y:S04]  /*15150*/  STL [R1], R19 ;  /* 0x0000001301007387 */ /* 0x0081e80000100800 */
[----:B----4-:R-:W-:Y:S01]  /*15160*/  IMAD.X R15, R29, 0x1, R0, P1 ;  /* 0x000000011d0f7824 */ /* 0x010fe200008e0600 */
[----:B0-----:R-:W2:Y:S04]  /*15170*/  LDL R19, [R1+0x500] ;  /* 0x0005000001137983 */ /* 0x001ea80000100800 */
[----:B------:R0:W-:Y:S04]  /*15180*/  STL [R1+0x978], R28 ;  /* 0x0009781c01007387 */ /* 0x0001e80000100800 */
[----:B------:R1:W3:Y:S04]  /*15190*/  @!P0 LDG.E.U16 R25, [R14.64] ;  /* 0x000000060e198981 */ /* 0x0002e8000c1e1500 */
[----:B0-----:R-:W4:Y:S04]  /*151a0*/  LDL.LU R28, [R1+0x510] ;  /* 0x00051000011c7983 */ /* 0x001f280000300800 */
[----:B------:R0:W-:Y:S04]  /*151b0*/  STL [R1+0x97c], R29 ;  /* 0x00097c1d01007387 */ /* 0x0001e80000100800 */
[----:B0-----:R-:W2:Y:S04]  /*151c0*/  LDL.LU R29, [R1+0x650] ;  /* 0x00065000011d7983 */ /* 0x001ea80000300800 */
[----:B-1----:R-:W2:Y:S04]  /*151d0*/  LDL R15, [R1+0x658] ;  /* 0x00065800010f7983 */ /* 0x002ea80000100800 */
[----:B----4-:R0:W-:Y:S01]  /*151e0*/  STL [R1+0x980], R28 ;  /* 0x0009801c01007387 */ /* 0x0101e20000100800 */
[----:B--2---:R-:W-:-:S05]  /*151f0*/  IADD3 R14, P1, R15, R2, RZ ;  /* 0x000000020f0e7210 */ /* 0x004fca0007f3e0ff */
[----:B------:R-:W-:Y:S02]  /*15200*/  IMAD.X R15, R28, 0x1, R0, P1 ;  /* 0x000000011c0f7824 */ /* 0x000fe400008e0600 */
[----:B0-----:R-:W2:Y:S01]  /*15210*/  LDL.LU R28, [R1+0x648] ;  /* 0x00064800011c7983 */ /* 0x001ea20000300800 */
[----:B------:R-:W-:-:S03]  /*15220*/  PRMT R27, RZ, 0x7610, R27 ;  /* 0x00007610ff1b7816 */ /* 0x000fc6000000001b */
[----:B------:R0:W-:Y:S04]  /*15230*/  STL [R1+0x984], R29 ;  /* 0x0009841d01007387 */ /* 0x0001e80000100800 */
[----:B------:R1:W4:Y:S01]  /*15240*/  @!P0 LDG.E.U16 R27, [R14.64] ;  /* 0x000000060e1b8981 */ /* 0x000322000c1e1500 */
[----:B------:R-:W-:-:S03]  /*15250*/  PRMT R24, RZ, 0x7610, R24 ;  /* 0x00007610ff187816 */ /* 0x000fc60000000018 */
[----:B------:R-:W-:Y:S01]  /*15260*/  STS.U16 [R9+0x2300], R20 ;  /* 0x0023001409007388 */ /* 0x000fe20000000400 */
[----:B-1----:R-:W-:-:S03]  /*15270*/  IADD3 R14, P1, R29, R2, RZ ;  /* 0x000000021d0e7210 */ /* 0x002fc60007f3e0ff */
[----:B0-----:R-:W3:Y:S02]  /*15280*/  LDL.LU R29, [R1+0x4f0] ;  /* 0x0004f000011d7983 */ /* 0x001ee40000300800 */
[----:B------:R-:W-:Y:S02]  /*15290*/  IMAD.X R15, R19, 0x1, R0, P1 ;  /* 0x00000001130f7824 */ /* 0x000fe400008e0600 */
[----:B------:R-:W-:Y:S04]  /*152a0*/  STS.U16 [R9+0x2500], R21 ;  /* 0x0025001509007388 */ /* 0x000fe80000000400 */
[----:B------:R-:W-:Y:S04]  /*152b0*/  STS.U16 [R9+0x2700], R22 ;  /* 0x0027001609007388 */ /* 0x000fe80000000400 */
[----:B------:R0:W-:Y:S04]  /*152c0*/  STS.U16 [R9+0x2900], R10 ;  /* 0x0029000a09007388 */ /* 0x0001e80000000400 */
[----:B------:R2:W4:Y:S04]  /*152d0*/  @!P0 LDG.E.U16 R24, [R14.64] ;  /* 0x000000060e188981 */ /* 0x000528000c1e1500 */
[----:B------:R-:W4:Y:S04]  /*152e0*/  LDL R19, [R1+0x4d0] ;  /* 0x0004d00001137983 */ /* 0x000f280000100800 */
[----:B0-----:R-:W4:Y:S01]  /*152f0*/  LDL R10, [R1+0x640] ;  /* 0x00064000010a7983 */ /* 0x001f220000100800 */
[----:B--2---:R-:W-:-:S03]  /*15300*/  IADD3 R14, P1, R28, R2, RZ ;  /* 0x000000021c0e7210 */ /* 0x004fc60007f3e0ff */
[----:B------:R0:W-:Y:S04]  /*15310*/  STL [R1+0x988], R28 ;  /* 0x0009881c01007387 */ /* 0x0001e80000100800 */
[----:B0-----:R-:W2:Y:S04]  /*15320*/  LDL.LU R28, [R1+0x4e0] ;  /* 0x0004e000011c7983 */ /* 0x001ea80000300800 */
[----:B------:R-:W0:Y:S01]  /*15330*/  S2R R9, SR_TID.X ;  /* 0x0000000000097919 */ /* 0x000e220000002100 */
[----:B------:R-:W-:Y:S01]  /*15340*/  PRMT R22, RZ, 0x7610, R22 ;  /* 0x00007610ff167816 */ /* 0x000fe20000000016 */
[----:B---3--:R-:W-:-:S02]  /*15350*/  IMAD.X R15, R29, 0x1, R0, P1 ;  /* 0x000000011d0f7824 */ /* 0x008fc400008e0600 */
[----:B------:R1:W-:Y:S04]  /*15360*/  STL [R1+0x98c], R29 ;  /* 0x00098c1d01007387 */ /* 0x0003e80000100800 */
[----:B------:R3:W2:Y:S04]  /*15370*/  @!P0 LDG.E.U16 R22, [R14.64] ;  /* 0x000000060e168981 */ /* 0x0006a8000c1e1500 */
[----:B-1----:R-:W2:Y:S01]  /*15380*/  LDL.LU R29, [R1+0x638] ;  /* 0x00063800011d7983 */ /* 0x002ea20000300800 */
[----:B0-----:R-:W-:-:S05]  /*15390*/  LOP3.LUT R9, R9, 0x3f, RZ, 0xc0, !PT ;  /* 0x0000003f09097812 */ /* 0x001fca00078ec0ff */
[----:B------:R-:W-:Y:S01]  /*153a0*/  IMAD.SHL.U32 R9, R9, 0x2, RZ ;  /* 0x0000000209097824 */ /* 0x000fe200078e00ff */
[----:B----4-:R-:W-:-:S04]  /*153b0*/  IADD3 R10, P1, R10, R2, RZ ;  /* 0x000000020a0a7210 */ /* 0x010fc80007f3e0ff */
[----:B---3--:R-:W-:Y:S02]  /*153c0*/  LOP3.LUT R14, R9, 0x20, RZ, 0x3c, !PT ;  /* 0x00000020090e7812 */ /* 0x008fe400078e3cff */
[----:B------:R-:W3:Y:S04]  /*153d0*/  LDL R9, [R1+0x628] ;  /* 0x0006280001097983 */ /* 0x000ee80000100800 */
[----:B------:R2:W-:Y:S02]  /*153e0*/  STS.U16 [R14+0x2b00], R11 ;  /* 0x002b000b0e007388 */ /* 0x0005e40000000400 */
[----:B--2---:R-:W-:Y:S02]  /*153f0*/  IMAD.X R11, R28, 0x1, R0, P1 ;  /* 0x000000011c0b7824 */ /* 0x004fe400008e0600 */
[----:B------:R0:W-:Y:S04]  /*15400*/  STL [R1+0x990], R28 ;  /* 0x0009901c01007387 */ /* 0x0001e80000100800 */
[----:B0-----:R-:W2:Y:S01]  /*15410*/  LDL.LU R28, [R1+0x630] ;  /* 0x00063000011c7983 */ /* 0x001ea20000300800 */
[----:B------:R-:W-:-:S06]  /*15420*/  PRMT R20, RZ, 0x7610, R20 ;  /* 0x00007610ff147816 */ /* 0x000fcc0000000014 */
[----:B------:R0:W4:Y:S04]  /*15430*/  @!P0 LDG.E.U16 R20, [R10.64] ;  /* 0x000000060a148981 */ /* 0x000128000c1e1500 */
[----:B------:R1:W-:Y:S01]  /*15440*/  STL [R1+0x994], R29 ;  /* 0x0009941d01007387 */ /* 0x0003e20000100800 */
[----:B------:R-:W-:Y:S02]  /*15450*/  PRMT R18, RZ, 0x7610, R18 ;  /* 0x00007610ff127816 */ /* 0x000fe40000000012 */
[-C--:B0-----:R-:W-:Y:S02]  /*15460*/  IADD3 R10, P1, R29, R2.reuse, RZ ;  /* 0x000000021d0a7210 */ /* 0x081fe40007f3e0ff */
[----:B-1----:R-:W3:Y:S03]  /*15470*/  LDL.LU R29, [R1+0x4c0] ;  /* 0x0004c000011d7983 */ /* 0x002ee60000300800 */
[----:B------:R-:W-:Y:S01]  /*15480*/  IMAD.X R11, R19, 0x1, R0, P1 ;  /* 0x00000001130b7824 */ /* 0x000fe200008e0600 */
[----:B------:R0:W-:Y:S04]  /*15490*/  STS.U16 [R14+0x2d00], R12 ;  /* 0x002d000c0e007388 */ /* 0x0001e80000000400 */
[----:B------:R2:W4:Y:S04]  /*154a0*/  @!P0 LDG.E.U16 R18, [R10.64] ;  /* 0x000000060a128981 */ /* 0x000528000c1e1500 */
[----:B0-----:R-:W4:Y:S01]  /*154b0*/  LDL R12, [R1+0x4a0] ;  /* 0x0004a000010c7983 */ /* 0x001f220000100800 */
[----:B--2---:R-:W-:-:S03]  /*154c0*/  IADD3 R10, P1, R28, R2, RZ ;  /* 0x000000021c0a7210 */ /* 0x004fc60007f3e0ff */
[----:B------:R0:W-:Y:S04]  /*154d0*/  STL [R1+0x998], R28 ;  /* 0x0009981c01007387 */ /* 0x0001e80000100800 */
[----:B0-----:R-:W2:Y:S04]  /*154e0*/  LDL.LU R28, [R1+0x4b0] ;  /* 0x0004b000011c7983 */ /* 0x001ea80000300800 */
[----:B------:R-:W-:Y:S01]  /*154f0*/  STS.U16 [R14+0x2f00], R13 ;  /* 0x002f000d0e007388 */ /* 0x000fe20000000400 */
[----:B---3--:R-:W-:-:S03]  /*15500*/  IMAD.X R11, R29, 0x1, R0, P1 ;  /* 0x000000011d0b7824 */ /* 0x008fc600008e0600 */
[----:B------:R0:W-:Y:S04]  /*15510*/  STL [R1+0x99c], R29 ;  /* 0x00099c1d01007387 */ /* 0x0001e80000100800 */
[----:B------:R1:W-:Y:S04]  /*15520*/  STS.U16 [R14+0x3100], R8 ;  /* 0x003100080e007388 */ /* 0x0003e80000000400 */
[----:B0-----:R-:W3:Y:S01]  /*15530*/  LDL.LU R29, [R1+0x620] ;  /* 0x00062000011d7983 */ /* 0x001ee20000300800 */
[----:B-1----:R-:W-:-:S03]  /*15540*/  IADD3 R8, P1, R9, R2, RZ ;  /* 0x0000000209087210 */ /* 0x002fc60007f3e0ff */
[----:B------:R-:W3:Y:S04]  /*15550*/  LDL R15, [R1+0x610] ;  /* 0x00061000010f7983 */ /* 0x000ee80000100800 */
[----:B------:R-:W4:Y:S01]  /*15560*/  LDL R13, [R1+0x470] ;  /* 0x00047000010d7983 */ /* 0x000f220000100800 */
[----:B--2---:R-:W-:-:S03]  /*15570*/  IMAD.X R9, R28, 0x1, R0, P1 ;  /* 0x000000011c097824 */ /* 0x004fc600008e0600 */
[----:B------:R0:W-:Y:S04]  /*15580*/  STL [R1+0x9a0], R28 ;  /* 0x0009a01c01007387 */ /* 0x0001e80000100800 */
[----:B0-----:R-:W2:Y:S01]  /*15590*/  LDL.LU R28, [R1+0x618] ;  /* 0x00061800011c7983 */ /* 0x001ea20000300800 */
[----:B------:R-:W-:-:S06]  /*155a0*/  PRMT R16, RZ, 0x7610, R16 ;  /* 0x00007610ff107816 */ /* 0x000fcc0000000010 */
[----:B------:R0:W2:Y:S02]  /*155b0*/  @!P0 LDG.E.U16 R16, [R10.64] ;  /* 0x000000060a108981 */ /* 0x0000a4000c1e1500 */
[----:B0-----:R-:W-:Y:S02]  /*155c0*/  PRMT R11, RZ, 0x7610, R11 ;  /* 0x00007610ff0b7816 */ /* 0x001fe4000000000b */
[----:B---3--:R0:W-:Y:S04]  /*155d0*/  STL [R1+0x9a4], R29 ;  /* 0x0009a41d01007387 */ /* 0x0081e80000100800 */
[----:B------:R1:W3:Y:S02]  /*155e0*/  @!P0 LDG.E.U16 R11, [R8.64] ;  /* 0x00000006080b8981 */ /* 0x0002e4000c1e1500 */
[----:B-1----:R-:W-:-:S02]  /*155f0*/  IADD3 R8, P1, R29, R2, RZ ;  /* 0x000000021d087210 */ /* 0x002fc40007f3e0ff */
[----:B0-----:R-:W3:Y:S03]  /*15600*/  LDL.LU R29, [R1+0x490] ;  /* 0x00049000011d7983 */ /* 0x001ee60000300800 */
[----:B----4-:R-:W-:Y:S01]  /*15610*/  IMAD.X R9, R12, 0x1, R0, P1 ;  /* 0x000000010c097824 */ /* 0x010fe200008e0600 */
[----:B------:R-:W-:Y:S04]  /*15620*/  STS.U16 [R14+0x3300], R7 ;  /* 0x003300070e007388 */ /* 0x000fe80000000400 */
[----:B------:R-:W4:Y:S04]  /*15630*/  LDL R12, [R1+0x5f8] ;  /* 0x0005f800010c7983 */ /* 0x000f280000100800 */
[----:B------:R2:W-:Y:S02]  /*15640*/  STS.U16 [R14+0x3500], R6 ;  /* 0x003500060e007388 */ /* 0x0005e40000000400 */
[----:B--2---:R-:W-:-:S02]  /*15650*/  IADD3 R6, P1, R28, R2, RZ ;  /* 0x000000021c067210 */ /* 0x004fc40007f3e0ff */
[----:B------:R0:W-:Y:S04]  /*15660*/  STL [R1+0x9a8], R28 ;  /* 0x0009a81c01007387 */ /* 0x0001e80000100800 */
[----:B0-----:R-:W2:Y:S01]  /*15670*/  LDL.LU R28, [R1+0x480] ;  /* 0x00048000011c7983 */ /* 0x001ea20000300800 */
[----:B------:R-:W-:-:S06]  /*15680*/  PRMT R10, RZ, 0x7610, R10 ;  /* 0x00007610ff0a7816 */ /* 0x000fcc000000000a */
[----:B------:R0:W4:Y:S02]  /*15690*/  @!P0 LDG.E.U16 R10, [R8.64] ;  /* 0x00000006080a8981 */ /* 0x000124000c1e1500 */
[----:B0-----:R-:W-:Y:S01]  /*156a0*/  PRMT R9, RZ, 0x7610, R9 ;  /* 0x00007610ff097816 */ /* 0x001fe20000000009 */
[----:B---3--:R-:W-:Y:S01]  /*156b0*/  IMAD.X R7, R29, 0x1, R0, P1 ;  /* 0x000000011d077824 */ /* 0x008fe200008e0600 */
[----:B------:R0:W-:Y:S04]  /*156c0*/  STL [R1+0x9ac], R29 ;  /* 0x0009ac1d01007387 */ /* 0x0001e80000100800 */
[----:B------:R1:W3:Y:S04]  /*156d0*/  @!P0 LDG.E.U16 R9, [R6.64] ;  /* 0x0000000606098981 */ /* 0x0002e8000c1e1500 */
[----:B0-----:R-:W3:Y:S01]  /*156e0*/  LDL.LU R29, [R1+0x608] ;  /* 0x00060800011d7983 */ /* 0x001ee20000300800 */
[----:B-1----:R-:W-:-:S05]  /*156f0*/  IADD3 R6, P1, R15, R2, RZ ;  /* 0x000000020f067210 */ /* 0x002fca0007f3e0ff */
[----:B--2---:R-:W-:Y:S01]  /*15700*/  IMAD.X R7, R28, 0x1, R0, P1 ;  /* 0x000000011c077824 */ /* 0x004fe200008e0600 */
[----:B------:R0:W-:Y:S04]  /*15710*/  STL [R1+0x9b0], R28 ;  /* 0x0009b01c01007387 */ /* 0x0001e80000100800 */
[----:B0-----:R-:W2:Y:S01]  /*15720*/  LDL.LU R28, [R1+0x600] ;  /* 0x00060000011c7983 */ /* 0x001ea20000300800 */
[----:B------:R-:W-:-:S03]  /*15730*/  PRMT R8, RZ, 0x7610, R8 ;  /* 0x00007610ff087816 */ /* 0x000fc60000000008 */
[----:B------:R-:W-:Y:S04]  /*15740*/  STS.U16 [R14+0x3700], R5 ;  /* 0x003700050e007388 */ /* 0x000fe80000000400 */
[----:B------:R3:W-:Y:S04]  /*15750*/  STS.U16 [R14+0x3900], R4 ;  /* 0x003900040e007388 */ /* 0x0007e80000000400 */
[----:B------:R0:W4:Y:S01]  /*15760*/  @!P0 LDG.E.U16 R8, [R6.64] ;  /* 0x0000000606088981 */ /* 0x000122000c1e1500 */
[----:B---3--:R-:W-:-:S03]  /*15770*/  IADD3 R4, P1, R29, R2, RZ ;  /* 0x000000021d047210 */ /* 0x008fc60007f3e0ff */
[----:B------:R1:W-:Y:S01]  /*15780*/  STL [R1+0x9b4], R29 ;  /* 0x0009b41d01007387 */ /* 0x0003e20000100800 */
[----:B0-----:R-:W-:Y:S01]  /*15790*/  PRMT R7, RZ, 0x7610, R7 ;  /* 0x00007610ff077816 */ /* 0x001fe20000000007 */
[----:B------:R-:W-:-:S05]  /*157a0*/  IMAD.X R5, R13, 0x1, R0, P1 ;  /* 0x000000010d057824 */ /* 0x000fca00008e0600 */
[----:B------:R2:W3:Y:S04]  /*157b0*/  @!P0 LDG.E.U16 R7, [R4.64] ;  /* 0x0000000604078981 */ /* 0x0004e8000c1e1500 */
[----:B-1----:R-:W3:Y:S04]  /*157c0*/  LDL.LU R29, [R1+0x460] ;  /* 0x00046000011d7983 */ /* 0x002ee80000300800 */
[----:B------:R-:W4:Y:S01]  /*157d0*/  LDL.LU R15, [R1+0x14] ;  /* 0x00001400010f7983 */ /* 0x000f220000300800 */
[----:B--2---:R-:W-:-:S03]  /*157e0*/  IADD3 R4, P1, R28, R2, RZ ;  /* 0x000000021c047210 */ /* 0x004fc60007f3e0ff */
[----:B------:R0:W-:Y:S04]  /*157f0*/  STL [R1+0x9b8], R28 ;  /* 0x0009b81c01007387 */ /* 0x0001e80000100800 */
[----:B0-----:R-:W2:Y:S01]  /*15800*/  LDL.LU R28, [R1+0x450] ;  /* 0x00045000011c7983 */ /* 0x001ea20000300800 */
[----:B------:R-:W-:Y:S01]  /*15810*/  PRMT R6, RZ, 0x7610, R6 ;  /* 0x00007610ff067816 */ /* 0x000fe20000000006 */
[--C-:B---3--:R-:W-:Y:S01]  /*15820*/  IMAD.X R5, R29, 0x1, R0.reuse, P1 ;  /* 0x000000011d057824 */ /* 0x108fe200008e0600 */
[----:B----4-:R-:W-:Y:S01]  /*15830*/  IADD3 R12, P1, R12, R2, RZ ;  /* 0x000000020c0c7210 */ /* 0x010fe20007f3e0ff */
[----:B------:R0:W-:Y:S04]  /*15840*/  STL [R1+0x9bc], R29 ;  /* 0x0009bc1d01007387 */ /* 0x0001e80000100800 */
[----:B------:R1:W3:Y:S04]  /*15850*/  @!P0 LDG.E.U16 R6, [R4.64] ;  /* 0x0000000604068981 */ /* 0x0002e8000c1e1500 */
[----:B0-----:R-:W4:Y:S01]  /*15860*/  LDL.LU R29, [R1+0x5f0] ;  /* 0x0005f000011d7983 */ /* 0x001f220000300800 */
[----:B-1----:R-:W-:Y:S01]  /*15870*/  PRMT R5, RZ, 0x7610, R5 ;  /* 0x00007610ff057816 */ /* 0x002fe20000000005 */
[----:B--2---:R-:W-:-:S02]  /*15880*/  IMAD.X R13, R28, 0x1, R0, P1 ;  /* 0x000000011c0d7824 */ /* 0x004fc400008e0600 */
[----:B------:R0:W-:Y:S04]  /*15890*/  STL [R1+0x9c0], R28 ;  /* 0x0009c01c01007387 */ /* 0x0001e80000100800 */
[----:B------:R1:W2:Y:S04]  /*158a0*/  @!P0 LDG.E.U16 R5, [R12.64] ;  /* 0x000000060c058981 */ /* 0x0002a8000c1e1500 */
[----:B0-----:R-:W2:Y:S04]  /*158b0*/  LDL.LU R28, [R1+0x5e8] ;  /* 0x0005e800011c7983 */ /* 0x001ea80000300800 */
[----:B-1----:R-:W2:Y:S01]  /*158c0*/  LDL R13, [R1+0x440] ;  /* 0x00044000010d7983 */ /* 0x002ea20000100800 */
[----:B------:R-:W-:-:S03]  /*158d0*/  PRMT R4, RZ, 0x7610, R4 ;  /* 0x00007610ff047816 */ /* 0x000fc60000000004 */
[----:B------:R-:W-:Y:S04]  /*158e0*/  STS.U16 [R14+0x3b00], R3 ;  /* 0x003b00030e007388 */ /* 0x000fe80000000400 */
[----:B------:R-:W-:Y:S04]  /*158f0*/  STS.U16 [R14+0x3d00], R23 ;  /* 0x003d00170e007388 */ /* 0x000fe80000000400 */
[----:B------:R0:W-:Y:S04]  /*15900*/  STS.U16 [R14+0x3f00], R26 ;  /* 0x003f001a0e007388 */ /* 0x0001e80000000400 */
[----:B0-----:R-:W3:Y:S01]  /*15910*/  LDL R14, [R1+0x5e0] ;  /* 0x0005e000010e7983 */ /* 0x001ee20000100800 */
[----:B----4-:R-:W-:-:S03]  /*15920*/  IADD3 R12, P1, R29, R2, RZ ;  /* 0x000000021d0c7210 */ /* 0x010fc60007f3e0ff */
[----:B------:R0:W-:Y:S04]  /*15930*/  STL [R1+0x9c4], R29 ;  /* 0x0009c41d01007387 */ /* 0x0001e80000100800 */
[----:B0-----:R-:W4:Y:S01]  /*15940*/  LDL.LU R29, [R1+0x430] ;  /* 0x00043000011d7983 */ /* 0x001f220000300800 */
[----:B--2---:R-:W-:-:S05]  /*15950*/  IMAD.X R13, R13, 0x1, R0, P1 ;  /* 0x000000010d0d7824 */ /* 0x004fca00008e0600 */
[----:B------:R0:W2:Y:S04]  /*15960*/  @!P0 LDG.E.U16 R4, [R12.64] ;  /* 0x000000060c048981 */ /* 0x0000a8000c1e1500 */
[----:B0-----:R-:W2:Y:S01]  /*15970*/  LDL.LU R13, [R1+0x18] ;  /* 0x00001800010d7983 */ /* 0x001ea20000300800 */
[----:B------:R-:W-:-:S03]  /*15980*/  IADD3 R12, P1, R28, R2, RZ ;  /* 0x000000021c0c7210 */ /* 0x000fc60007f3e0ff */
[----:B------:R0:W-:Y:S04]  /*15990*/  STL [R1+0x9c8], R28 ;  /* 0x0009c81c01007387 */ /* 0x0001e80000100800 */
[----:B0-----:R-:W3:Y:S04]  /*159a0*/  LDL.LU R28, [R1+0x420] ;  /* 0x00042000011c7983 */ /* 0x001ee80000300800 */
[----:B------:R-:W0:Y:S01]  /*159b0*/  S2R R19, SR_TID.X ;  /* 0x0000000000137919 */ /* 0x000e220000002100 */
[----:B------:R-:W-:Y:S02]  /*159c0*/  PRMT R3, RZ, 0x7610, R3 ;  /* 0x00007610ff037816 */ /* 0x000fe40000000003 */
[----:B0-----:R-:W-:-:S05]  /*159d0*/  LOP3.LUT R19, R19, 0x3f, RZ, 0xc0, !PT ;  /* 0x0000003f13137812 */ /* 0x001fca00078ec0ff */
[----:B------:R-:W-:-:S05]  /*159e0*/  IMAD.SHL.U32 R19, R19, 0x2, RZ ;  /* 0x0000000213137824 */ /* 0x000fca00078e00ff */
[----:B------:R-:W-:Y:S01]  /*159f0*/  LOP3.LUT R19, R19, 0x30, RZ, 0x3c, !PT ;  /* 0x0000003013137812 */ /* 0x000fe200078e3cff */
[----:B----4-:R-:W-:Y:S04]  /*15a00*/  STL [R1+0x9cc], R29 ;  /* 0x0009cc1d01007387 */ /* 0x010fe80000100800 */
[----:B--2---:R0:W-:Y:S04]  /*15a10*/  STS.U16 [R19+0x180], R13 ;  /* 0x0001800d13007388 */ /* 0x0041e80000000400 */
[----:B------:R1:W-:Y:S01]  /*15a20*/  STS.U16 [R19+0x380], R15 ;  /* 0x0003800f13007388 */ /* 0x0003e20000000400 */
[----:B0-----:R-:W-:Y:S01]  /*15a30*/  IMAD.X R13, R29, 0x1, R0, P1 ;  /* 0x000000011d0d7824 */ /* 0x001fe200008e0600 */
[----:B---3--:R-:W-:-:S02]  /*15a40*/  IADD3 R14, P1, R14, R2, RZ ;  /* 0x000000020e0e7210 */ /* 0x008fc40007f3e0ff */
[----:B------:R-:W2:Y:S04]  /*15a50*/  LDL.LU R29, [R1+0x5d8] ;  /* 0x0005d800011d7983 */ /* 0x000ea80000300800 */
[----:B------:R0:W3:Y:S01]  /*15a60*/  @!P0 LDG.E.U16 R3, [R12.64] ;  /* 0x000000060c038981 */ /* 0x0000e2000c1e1500 */
[----:B-1----:R-:W-:-:S03]  /*15a70*/  IMAD.X R15, R28, 0x1, R0, P1 ;  /* 0x000000011c0f7824 */ /* 0x002fc600008e0600 */
[----:B------:R1:W-:Y:S01]  /*15a80*/  STL [R1+0x9d0], R28 ;  /* 0x0009d01c01007387 */ /* 0x0003e20000100800 */
[----:B0-----:R-:W-:-:S03]  /*15a90*/  PRMT R12, RZ, 0x7610, R12 ;  /* 0x00007610ff0c7816 */ /* 0x001fc6000000000c */
[----:B-1----:R-:W4:Y:S04]  /*15aa0*/  LDL.LU R28, [R1+0x5d0] ;  /* 0x0005d000011c7983 */ /* 0x002f280000300800 */
[----:B------:R0:W2:Y:S04]  /*15ab0*/  @!P0 LDG.E.U16 R12, [R14.64] ;  /* 0x000000060e0c8981 */ /* 0x0000a8000c1e1500 */
[----:B0-----:R-:W2:Y:S04]  /*15ac0*/  LDL.LU R15, [R1+0x10] ;  /* 0x00001000010f7983 */ /* 0x001ea80000300800 */
[----:B--2---:R0:W-:Y:S04]  /*15ad0*/  STS.U16 [R19+0x580], R15 ;  /* 0x0005800f13007388 */ /* 0x0041e80000000400 */
[----:B0-----:R-:W2:Y:S01]  /*15ae0*/  LDL R15, [R1+0x410] ;  /* 0x00041000010f7983 */ /* 0x001ea20000100800 */
[----:B------:R-:W-:-:S02]  /*15af0*/  IADD3 R14, P1, R29, R2, RZ ;  /* 0x000000021d0e7210 */ /* 0x000fc40007f3e0ff */
[----:B------:R-:W-:Y:S01]  /*15b00*/  PRMT R13, RZ, 0x7610, R13 ;  /* 0x00007610ff0d7816 */ /* 0x000fe2000000000d */
[----:B------:R0:W-:Y:S04]  /*15b10*/  STL [R1+0x9d4], R29 ;  /* 0x0009d41d01007387 */ /* 0x0001e80000100800 */
[----:B0-----:R-:W3:Y:S01]  /*15b20*/  LDL.LU R29, [R1+0x400] ;  /* 0x00040000011d7983 */ /* 0x001ee20000300800 */
[----:B--2---:R-:W-:-:S05]  /*15b30*/  IMAD.X R15, R15, 0x1, R0, P1 ;  /* 0x000000010f0f7824 */ /* 0x004fca00008e0600 */
[----:B------:R0:W2:Y:S04]  /*15b40*/  @!P0 LDG.E.U16 R13, [R14.64] ;  /* 0x000000060e0d8981 */ /* 0x0000a8000c1e1500 */
[----:B0-----:R-:W2:Y:S01]  /*15b50*/  LDL.LU R15, [R1+0xc] ;  /* 0x00000c00010f7983 */ /* 0x001ea20000300800 */
[----:B----4-:R-:W-:Y:S02]  /*15b60*/  IADD3 R14, P1, R28, R2, RZ ;  /* 0x000000021c0e7210 */ /* 0x010fe40007f3e0ff */
[----:B------:R-:W-:Y:S01]  /*15b70*/  PRMT R17, RZ, 0x7610, R17 ;  /* 0x00007610ff117816 */ /* 0x000fe20000000011 */
[----:B------:R0:W-:Y:S04]  /*15b80*/  STL [R1+0x9d8], R28 ;  /* 0x0009d81c01007387 */ /* 0x0001e80000100800 */
[----:B0-----:R-:W4:Y:S04]  /*15b90*/  LDL.LU R28, [R1+0x3f0] ;  /* 0x0003f000011c7983 */ /* 0x001f280000300800 */
[----:B---3--:R-:W-:Y:S04]  /*15ba0*/  STL [R1+0x9dc], R29 ;  /* 0x0009dc1d01007387 */ /* 0x008fe80000100800 */
[----:B--2---:R0:W-:Y:S02]  /*15bb0*/  STS.U16 [R19+0x780], R15 ;  /* 0x0007800f13007388 */ /* 0x0041e40000000400 */
[----:B0-----:R-:W-:-:S02]  /*15bc0*/  IMAD.X R15, R29, 0x1, R0, P1 ;  /* 0x000000011d0f7824 */ /* 0x001fc400008e0600 */
[----:B------:R-:W2:Y:S04]  /*15bd0*/  LDL.LU R29, [R1+0x5c0] ;  /* 0x0005c000011d7983 */ /* 0x000ea80000300800 */
[----:B------:R0:W3:Y:S04]  /*15be0*/  @!P0 LDG.E.U16 R17, [R14.64] ;  /* 0x000000060e118981 */ /* 0x0000e8000c1e1500 */
[----:B0-----:R-:W2:Y:S04]  /*15bf0*/  LDL.LU R14, [R1+0x8] ;  /* 0x00000800010e7983 */ /* 0x001ea80000300800 */
[----:B------:R-:W3:Y:S04]  /*15c00*/  LDL R15, [R1+0x5c8] ;  /* 0x0005c800010f7983 */ /* 0x000ee80000100800 */
[----:B--2---:R0:W-:Y:S04]  /*15c10*/  STS.U16 [R19+0x980], R14 ;  /* 0x0009800e13007388 */ /* 0x0041e80000000400 */
[----:B0-----:R-:W2:Y:S01]  /*15c20*/  LDL.LU R19, [R1+0xdc0] ;  /* 0x000dc00001137983 */ /* 0x001ea20000300800 */
[----:B---3--:R-:W-:-:S05]  /*15c30*/  IADD3 R14, P1, R15, R2, RZ ;  /* 0x000000020f0e7210 */ /* 0x008fca0007f3e0ff */
[----:B----4-:R-:W-:Y:S01]  /*15c40*/  IMAD.X R15, R28, 0x1, R0, P1 ;  /* 0x000000011c0f7824 */ /* 0x010fe200008e0600 */
[----:B------:R0:W-:Y:S04]  /*15c50*/  STL [R1+0x9e0], R28 ;  /* 0x0009e01c01007387 */ /* 0x0001e80000100800 */
[----:B0-----:R-:W3:Y:S01]  /*15c60*/  LDL.LU R28, [R1+0x5b8] ;  /* 0x0005b800011c7983 */ /* 0x001ee20000300800 */
[----:B--2---:R-:W-:-:S06]  /*15c70*/  PRMT R19, RZ, 0x7610, R19 ;  /* 0x00007610ff137816 */ /* 0x004fcc0000000013 */
[----:B------:R0:W2:Y:S04]  /*15c80*/  @!P0 LDG.E.U16 R19, [R14.64] ;  /* 0x000000060e138981 */ /* 0x0000a8000c1e1500 */
[----:B0-----:R-:W0:Y:S02]  /*15c90*/  S2R R15, SR_TID.X ;  /* 0x00000000000f7919 */ /* 0x001e240000002100 */
[----:B0-----:R-:W-:-:S05]  /*15ca0*/  LOP3.LUT R15, R15, 0x3f, RZ, 0xc0, !PT ;  /* 0x0000003f0f0f7812 */ /* 0x001fca00078ec0ff */
[----:B------:R-:W-:-:S05]  /*15cb0*/  IMAD.SHL.U32 R15, R15, 0x2, RZ ;  /* 0x000000020f0f7824 */ /* 0x000fca00078e00ff */
[----:B------:R-:W-:Y:S02]  /*15cc0*/  LOP3.LUT R14, R15, 0x30, RZ, 0x3c, !PT ;  /* 0x000000300f0e7812 */ /* 0x000fe400078e3cff */
[----:B------:R-:W4:Y:S04]  /*15cd0*/  LDL.LU R15, [R1+0x4] ;  /* 0x00000400010f7983 */ /* 0x000f280000300800 */
[----:B----4-:R0:W-:Y:S04]  /*15ce0*/  STS.U16 [R14+0xb80], R15 ;  /* 0x000b800f0e007388 */ /* 0x0101e80000000400 */
[----:B0-----:R-:W4:Y:S01]  /*15cf0*/  LDL R15, [R1+0x3e0] ;  /* 0x0003e000010f7983 */ /* 0x001f220000100800 */
[----:B------:R-:W-:-:S02]  /*15d00*/  IADD3 R14, P1, R29, R2, RZ ;  /* 0x000000021d0e7210 */ /* 0x000fc40007f3e0ff */
[----:B------:R-:W-:Y:S01]  /*15d10*/  PRMT R21, RZ, 0x7610, R21 ;  /* 0x00007610ff157816 */ /* 0x000fe20000000015 */
[----:B------:R0:W-:Y:S04]  /*15d20*/  STL [R1+0x9e4], R29 ;  /* 0x0009e41d01007387 */ /* 0x0001e80000100800 */
[----:B0-----:R-:W2:Y:S01]  /*15d30*/  LDL.LU R29, [R1+0x3d0] ;  /* 0x0003d000011d7983 */ /* 0x001ea20000300800 */
[----:B----4-:R-:W-:-:S05]  /*15d40*/  IMAD.X R15, R15, 0x1, R0, P1 ;  /* 0x000000010f0f7824 */ /* 0x010fca00008e0600 */
[----:B------:R0:W4:Y:S04]  /*15d50*/  @!P0 LDG.E.U16 R21, [R14.64] ;  /* 0x000000060e158981 */ /* 0x000128000c1e1500 */
[----:B0-----:R-:W0:Y:S02]  /*15d60*/  S2R R15, SR_TID.X ;  /* 0x00000000000f7919 */ /* 0x001e240000002100 */
[----:B0-----:R-:W-:-:S05]  /*15d70*/  LOP3.LUT R15, R15, 0x3f, RZ, 0xc0, !PT ;  /* 0x0000003f0f0f7812 */ /* 0x001fca00078ec0ff */
[----:B------:R-:W-:-:S05]  /*15d80*/  IMAD.SHL.U32 R15, R15, 0x2, RZ ;  /* 0x000000020f0f7824 */ /* 0x000fca00078e00ff */
[----:B------:R-:W-:Y:S02]  /*15d90*/  LOP3.LUT R14, R15, 0x30, RZ, 0x3c, !PT ;  /* 0x000000300f0e7812 */ /* 0x000fe400078e3cff */
[----:B------:R-:W2:Y:S01]  /*15da0*/  LDL.LU R15, [R1] ;  /* 0x00000000010f7983 */ /* 0x000ea20000300800 */
[----:B------:R-:W-:-:S03]  /*15db0*/  PRMT R23, RZ, 0x7610, R23 ;  /* 0x00007610ff177816 */ /* 0x000fc60000000017 */
[----:B---3--:R-:W-:Y:S04]  /*15dc0*/  STL [R1+0x9e8], R28 ;  /* 0x0009e81c01007387 */ /* 0x008fe80000100800 */
[----:B--2---:R0:W-:Y:S02]  /*15dd0*/  STS.U16 [R14+0xd80], R15 ;  /* 0x000d800f0e007388 */ /* 0x0041e40000000400 */
[----:B0-----:R-:W-:Y:S02]  /*15de0*/  IADD3 R14, P1, R28, R2, RZ ;  /* 0x000000021c0e7210 */ /* 0x001fe40007f3e0ff */
[----:B------:R-:W2:Y:S03]  /*15df0*/  LDL.LU R28, [R1+0x3c0] ;  /* 0x0003c000011c7983 */ /* 0x000ea60000300800 */
[----:B------:R-:W-:-:S05]  /*15e00*/  IMAD.X R15, R29, 0x1, R0, P1 ;  /* 0x000000011d0f7824 */ /* 0x000fca00008e0600 */
[----:B------:R0:W3:Y:S04]  /*15e10*/  @!P0 LDG.E.U16 R23, [R14.64] ;  /* 0x000000060e178981 */ /* 0x0000e8000c1e1500 */
[----:B0-----:R-:W0:Y:S04]  /*15e20*/  S2R R15, SR_TID.X ;  /* 0x00000000000f7919 */ /* 0x001e280000002100 */
[----:B------:R1:W-:Y:S04]  /*15e30*/  STL [R1+0x9ec], R29 ;  /* 0x0009ec1d01007387 */ /* 0x0003e80000100800 */
[----:B-1----:R-:W2:Y:S01]  /*15e40*/  LDL.LU R29, [R1+0x5a8] ;  /* 0x0005a800011d7983 */ /* 0x002ea20000300800 */
[----:B0-----:R-:W-:-:S05]  /*15e50*/  LOP3.LUT R15, R15, 0x3f, RZ, 0xc0, !PT ;  /* 0x0000003f0f0f7812 */ /* 0x001fca00078ec0ff */
[----:B------:R-:W-:-:S05]  /*15e60*/  IMAD.SHL.U32 R15, R15, 0x2, RZ ;  /* 0x000000020f0f7824 */ /* 0x000fca00078e00ff */
[----:B------:R-:W-:Y:S02]  /*15e70*/  LOP3.LUT R14, R15, 0x30, RZ, 0x3c, !PT ;  /* 0x000000300f0e7812 */ /* 0x000fe400078e3cff */
[----:B------:R-:W2:Y:S04]  /*15e80*/  LDL R15, [R1+0x5b0] ;  /* 0x0005b000010f7983 */ /* 0x000ea80000100800 */
[----:B------:R0:W-:Y:S02]  /*15e90*/  STS.U16 [R14+0xf80], R25 ;  /* 0x000f80190e007388 */ /* 0x0001e40000000400 */
[----:B0-----:R-:W-:Y:S02]  /*15ea0*/  PRMT R25, RZ, 0x7610, R25 ;  /* 0x00007610ff197816 */ /* 0x001fe40000000019 */
[----:B--2---:R-:W-:-:S05]  /*15eb0*/  IADD3 R14, P1, R15, R2, RZ ;  /* 0x000000020f0e7210 */ /* 0x004fca0007f3e0ff */
[----:B------:R-:W-:-:S05]  /*15ec0*/  IMAD.X R15, R28, 0x1, R0, P1 ;  /* 0x000000011c0f7824 */ /* 0x000fca00008e0600 */
[----:B------:R0:W2:Y:S04]  /*15ed0*/  @!P0 LDG.E.U16 R25, [R14.64] ;  /* 0x000000060e198981 */ /* 0x0000a8000c1e1500 */
[----:B0-----:R-:W0:Y:S02]  /*15ee0*/  S2R R15, SR_TID.X ;  /* 0x00000000000f7919 */ /* 0x001e240000002100 */
[----:B0-----:R-:W-:-:S05]  /*15ef0*/  LOP3.LUT R15, R15, 0x3f, RZ, 0xc0, !PT ;  /* 0x0000003f0f0f7812 */ /* 0x001fca00078ec0ff */
[----:B------:R-:W-:-:S05]  /*15f00*/  IMAD.SHL.U32 R15, R15, 0x2, RZ ;  /* 0x000000020f0f7824 */ /* 0x000fca00078e00ff */
[----:B------:R-:W-:Y:S02]  /*15f10*/  LOP3.LUT R14, R15, 0x30, RZ, 0x3c, !PT ;  /* 0x000000300f0e7812 */ /* 0x000fe400078e3cff */
[----:B------:R-:W0:Y:S04]  /*15f20*/  S2R R15, SR_TID.X ;  /* 0x00000000000f7919 */ /* 0x000e280000002100 */
[----:B------:R1:W-:Y:S04]  /*15f30*/  STL [R1+0xa20], R28 ;  /* 0x000a201c01007387 */ /* 0x0003e80000100800 */
[----:B------:R0:W-:Y:S04]  /*15f40*/  STS.U16 [R14+0x1180], R27 ;  /* 0x0011801b0e007388 */ /* 0x0001e80000000400 */
[----:B-1----:R-:W2:Y:S01]  /*15f50*/  LDL.LU R28, [R1+0x690] ;  /* 0x00069000011c7983 */ /* 0x002ea20000300800 */
[----:B0-----:R-:W-:-:S03]  /*15f60*/  LOP3.LUT R27, R15, 0x3f, RZ, 0xc0, !PT ;  /* 0x0000003f0f1b7812 */ /* 0x001fc600078ec0ff */
[----:B------:R-:W2:Y:S01]  /*15f70*/  LDL R15, [R1+0x3b0] ;  /* 0x0003b000010f7983 */ /* 0x000ea20000100800 */
[----:B------:R-:W-:-:S03]  /*15f80*/  IADD3 R14, P1, R29, R2, RZ ;  /* 0x000000021d0e7210 */ /* 0x000fc60007f3e0ff */
[----:B------:R0:W-:Y:S04]  /*15f90*/  STL [R1+0xa28], R29 ;  /* 0x000a281d01007387 */ /* 0x0001e80000100800 */
[----:B0-----:R-:W3:Y:S01]  /*15fa0*/  LDL.LU R29, [R1+0x20] ;  /* 0x00002000011d7983 */ /* 0x001ee20000300800 */
[----:B------:R-:W-:Y:S01]  /*15fb0*/  PRMT R26, RZ, 0x7610, R26 ;  /* 0x00007610ff1a7816 */ /* 0x000fe2000000001a */
[----:B------:R-:W-:-:S05]  /*15fc0*/  IMAD.SHL.U32 R27, R27, 0x2, RZ ;  /* 0x000000021b1b7824 */ /* 0x000fca00078e00ff */
[----:B------:R-:W-:Y:S01]  /*15fd0*/  LOP3.LUT R27, R27, 0x30, RZ, 0x3c, !PT ;  /* 0x000000301b1b7812 */ /* 0x000fe200078e3cff */
[----:B------:R-:W-:Y:S04]  /*15fe0*/  STL [R1+0xa24], R2 ;  /* 0x000a240201007387 */ /* 0x000fe80000100800 */
[----:B------:R0:W-:Y:S01]  /*15ff0*/  STL [R1+0xa2c], R0 ;  /* 0x000a2c0001007387 */ /* 0x0001e20000100800 */
[----:B--2---:R-:W-:-:S03]  /*16000*/  IMAD.X R15, R15, 0x1, R0, P1 ;  /* 0x000000010f0f7824 */ /* 0x004fc600008e0600 */
[----:B0-----:R-:W2:Y:S04]  /*16010*/  LDL R0, [R1+0x94] ;  /* 0x0000940001007983 */ /* 0x001ea80000100800 */
[----:B------:R-:W2:Y:S04]  /*16020*/  @!P0 LDG.E.U16 R26, [R14.64] ;  /* 0x000000060e1a8981 */ /* 0x000ea8000c1e1500 */
[----:B---3--:R-:W-:Y:S04]  /*16030*/  STS.U16 [R27+0x3f80], R29 ;  /* 0x003f801d1b007388 */ /* 0x008fe80000000400 */
[----:B------:R-:W-:Y:S04]  /*16040*/  STS.U16 [R27+0x1380], R24 ;  /* 0x001380181b007388 */ /* 0x000fe80000000400 */
[----:B------:R-:W-:Y:S04]  /*16050*/  STS.U16 [R27+0x1580], R22 ;  /* 0x001580161b007388 */ /* 0x000fe80000000400 */
[----:B------:R-:W-:Y:S04]  /*16060*/  STS.U16 [R27+0x1780], R20 ;  /* 0x001780141b007388 */ /* 0x000fe80000000400 */
[----:B------:R-:W-:Y:S04]  /*16070*/  STS.U16 [R27+0x1980], R18 ;  /* 0x001980121b007388 */ /* 0x000fe80000000400 */
[----:B------:R-:W-:Y:S04]  /*16080*/  STS.U16 [R27+0x1b80], R16 ;  /* 0x001b80101b007388 */ /* 0x000fe80000000400 */
[----:B------:R0:W-:Y:S04]  /*16090*/  STS.U16 [R27+0x1d80], R11 ;  /* 0x001d800b1b007388 */ /* 0x0001e80000000400 */
[----:B0-----:R-:W3:Y:S04]  /*160a0*/  LDL R11, [R1+0x6a4] ;  /* 0x0006a400010b7983 */ /* 0x001ee80000100800 */
[----:B------:R-:W-:Y:S04]  /*160b0*/  STS.U16 [R27+0x1f80], R10 ;  /* 0x001f800a1b007388 */ /* 0x000fe80000000400 */
[----:B------:R-:W-:Y:S04]  /*160c0*/  STS.U16 [R27+0x2180], R9 ;  /* 0x002180091b007388 */ /* 0x000fe80000000400 */
[----:B------:R-:W-:Y:S04]  /*160d0*/  STS.U16 [R27+0x2380], R8 ;  /* 0x002380081b007388 */ /* 0x000fe80000000400 */
[----:B------:R0:W-:Y:S04]  /*160e0*/  STS.U16 [R27+0x2580], R7 ;  /* 0x002580071b007388 */ /* 0x0001e80000000400 */
[----:B------:R-:W-:Y:S04]  /*160f0*/  STS.U16 [R27+0x2780], R6 ;  /* 0x002780061b007388 */ /* 0x000fe80000000400 */
[----:B------:R-:W-:Y:S04]  /*16100*/  STS.U16 [R27+0x2980], R5 ;  /* 0x002980051b007388 */ /* 0x000fe80000000400 */
[----:B------:R-:W-:Y:S04]  /*16110*/  STS.U16 [R27+0x2b80], R4 ;  /* 0x002b80041b007388 */ /* 0x000fe80000000400 */
[----:B------:R-:W-:Y:S04]  /*16120*/  STS.U16 [R27+0x2d80], R3 ;  /* 0x002d80031b007388 */ /* 0x000fe80000000400 */
[----:B------:R-:W-:Y:S04]  /*16130*/  STS.U16 [R27+0x2f80], R12 ;  /* 0x002f800c1b007388 */ /* 0x000fe80000000400 */
[----:B------:R-:W-:Y:S04]  /*16140*/  STS.U16 [R27+0x3180], R13 ;  /* 0x0031800d1b007388 */ /* 0x000fe80000000400 */
[----:B------:R-:W-:Y:S04]  /*16150*/  STS.U16 [R27+0x3380], R17 ;  /* 0x003380111b007388 */ /* 0x000fe80000000400 */
[----:B------:R-:W-:Y:S04]  /*16160*/  STS.U16 [R27+0x3580], R19 ;  /* 0x003580131b007388 */ /* 0x000fe80000000400 */
[----:B----4-:R-:W-:Y:S04]  /*16170*/  STS.U16 [R27+0x3780], R21 ;  /* 0x003780151b007388 */ /* 0x010fe80000000400 */
[----:B------:R-:W-:Y:S04]  /*16180*/  STS.U16 [R27+0x3980], R23 ;  /* 0x003980171b007388 */ /* 0x000fe80000000400 */
[----:B------:R-:W-:Y:S04]  /*16190*/  STS.U16 [R27+0x3b80], R25 ;  /* 0x003b80191b007388 */ /* 0x000fe80000000400 */
[----:B0-----:R-:W4:Y:S04]  /*161a0*/  LDL R7, [R1+0x6a8] ;  /* 0x0006a80001077983 */ /* 0x001f280000100800 */
[----:B------:R-:W-:Y:S04]  /*161b0*/  STL [R1+0xd98], R28 ;  /* 0x000d981c01007387 */ /* 0x000fe80000100800 */
[----:B--2---:R-:W-:Y:S04]  /*161c0*/  STS.U16 [R27+0x3d80], R26 ;  /* 0x003d801a1b007388 */ /* 0x004fe80000000400 */
[----:B------:R-:W-:Y:S06]  /*161d0*/  BAR.SYNC.DEFER_BLOCKING 0x0 ;  /* 0x0000000000007b1d */ /* 0x000fec0000010000 */
[----:B------:R-:W-:Y:S04]  /*161e0*/  LDSM.16.M88.4 R20, [R0] ;  /* 0x000000000014783b */ /* 0x000fe80000000200 */
[----:B------:R-:W-:Y:S04]  /*161f0*/  LDSM.16.M88.4 R24, [R0+0x400] ;  /* 0x000400000018783b */ /* 0x000fe80000000200 */
[----:B---3--:R-:W-:Y:S04]  /*16200*/  STL [R1+0xd9c], R11 ;  /* 0x000d9c0b01007387 */ /* 0x008fe80000100800 */
[----:B------:R0:W1:Y:S04]  /*16210*/  LDSM.16.MT88.4 R16, [R11+0x4000] ;  /* 0x004000000b10783b */ /* 0x0000680000004200 */
[----:B------:R-:W2:Y:S04]  /*16220*/  LDL.LU.64 R8, [R1+0x280] ;  /* 0x0002800001087983 */ /* 0x000ea80000300a00 */
[----:B0-----:R-:W3:Y:S04]  /*16230*/  LDL.LU.64 R10, [R1+0x288] ;  /* 0x00028800010a7983 */ /* 0x001ee80000300a00 */
[----:B----4-:R-:W0:Y:S04]  /*16240*/  LDSM.16.MT88.4 R12, [R7+0x4000] ;  /* 0x00400000070c783b */ /* 0x010e280000004200 */
[----:B------:R-:W-:Y:S04]  /*16250*/  LDSM.16.MT88.4 R4, [R7+0x4400] ;  /* 0x004400000704783b */ /* 0x000fe80000004200 */
[----:B---3--:R-:W-:Y:S04]  /*16260*/  STL.64 [R1+0xda8], R10 ;  /* 0x000da80a01007387 */ /* 0x008fe80000100a00 */
[----:B--2---:R2:W-:Y:S04]  /*16270*/  STL.64 [R1+0xda0], R8 ;  /* 0x000da00801007387 */ /* 0x0045e80000100a00 */
[----:B--2---:R-:W2:Y:S04]  /*16280*/  LDL.LU.64 R8, [R1+0x210] ;  /* 0x0002100001087983 */ /* 0x004ea80000300a00 */
[----:B------:R-:W3:Y:S04]  /*16290*/  LDL.LU.64 R10, [R1+0x218] ;  /* 0x00021800010a7983 */ /* 0x000ee80000300a00 */
[----:B---3--:R-:W-:Y:S04]  /*162a0*/  STL.64 [R1+0xdb8], R10 ;  /* 0x000db80a01007387 */ /* 0x008fe80000100a00 */
[----:B--2---:R2:W-:Y:S04]  /*162b0*/  STL.64 [R1+0xdb0], R8 ;  /* 0x000db00801007387 */ /* 0x0045e80000100a00 */
[----:B--2---:R-:W1:Y:S04]  /*162c0*/  LDL.LU.64 R8, [R1+0x290] ;  /* 0x0002900001087983 */ /* 0x004e680000300a00 */
[----:B------:R-:W1:Y:S02]  /*162d0*/  LDL.LU.64 R10, [R1+0x298] ;  /* 0x00029800010a7983 */ /* 0x000e640000300a00 */
[-C--:B-1----:R-:W-:Y:S11]  /*162e0*/  HMMA.16816.F32.BF16 R8, R16, R20.reuse, R8 ;  /* 0x000000141008723c */ /* 0x082ff60000041808 */
[----:B------:R-:W-:Y:S11]  /*162f0*/  @!UPT UIADD3 URZ, URZ, URZ, URZ ;  /* 0x0000003f3f3ff290 */ /* 0x000ff6000fffe03f */
[----:B------:R-:W-:Y:S01]  /*16300*/  @!UPT UIADD3 URZ, URZ, URZ, URZ ;  /* 0x0000003f3f3ff290 */ /* 0x000fe2000fffe03f */
[----:B------:R-:W-:Y:S04]  /*16310*/  STL.64 [R1+0x20], R8 ;  /* 0x0000200801007387 */ /* 0x000fe80000100a00 */
[----:B------:R1:W-:Y:S04]  /*16320*/  STL.64 [R1+0x28], R10 ;  /* 0x0000280a01007387 */ /* 0x0003e80000100a00 */
[----:B-1----:R-:W0:Y:S04]  /*16330*/  LDL.LU.64 R10, [R1+0xdb8] ;  /* 0x000db800010a7983 */ /* 0x002e280000300a00 */
[----:B------:R-:W0:Y:S02]  /*16340*/  LDL.LU.64 R8, [R1+0xdb0] ;  /* 0x000db00001087983 */ /* 0x000e240000300a00 */
[----:B0-----:R-:W-:Y:S11]  /*16350*/  HMMA.16816.F32.BF16 R8, R12, R20, R8 ;  /* 0x000000140c08723c */ /* 0x001ff60000041808 */
[----:B------:R-:W-:Y:S11]  /*16360*/  @!UPT UIADD3 URZ, URZ, URZ, URZ ;  /* 0x0000003f3f3ff290 */ /* 0x000ff6000fffe03f */
[----:B------:R-:W-:Y:S01]  /*16370*/  @!UPT UIADD3 URZ, URZ, URZ, URZ ;  /* 0x0000003f3f3ff290 */ /* 0x000fe2000fffe03f */
[----:B------:R0:W-:Y:S01]  /*16380*/  STL.64 [R1], R8 ;  /* 0x0000000801007387 */ /* 0x0001e20000100a00 */
[----:B------:R-:W-:Y:S02]  /*16390*/  IMAD.MOV.U32 R28, RZ, RZ, R10 ;  /* 0x000000ffff1c7224 */ /* 0x000fe400078e000a */
[----:B------:R-:W-:Y:S02]  /*163a0*/  IMAD.MOV.U32 R29, RZ, RZ, R11 ;  /* 0x000000ffff1d7224 */ /* 0x000fe400078e000b */
[----:B------:R-:W2:Y:S04]  /*163b0*/  LDL.LU.64 R10, [R1+0xda8] ;  /* 0x000da800010a7983 */ /* 0x000ea80000300a00 */
[----:B0-----:R-:W2:Y:S04]  /*163c0*/  LDL.LU.64 R8, [R1+0xda0] ;  /* 0x000da00001087983 */ /* 0x001ea80000300a00 */
[----:B------:R0:W-:Y:S04]  /*163d0*/  STL.64 [R1+0xd80], R22 ;  /* 0x000d801601007387 */ /* 0x0001e80000100a00 */
[----:B------:R-:W3:Y:S04]  /*163e0*/  LDL.LU.64 R20, [R1+0x200] ;  /* 0x0002000001147983 */ /* 0x000ee80000300a00 */
[----:B0-----:R-:W3:Y:S01]  /*163f0*/  LDL.LU.64 R22, [R1+0x208] ;  /* 0x0002080001167983 */ /* 0x001ee20000300a00 */
[-C--:B--2---:R-:W-:Y:S11]  /*16400*/  HMMA.16816.F32.BF16 R8, R16, R24.reuse, R8 ;  /* 0x000000181008723c */ /* 0x084ff60000041808 */
[----:B------:R-:W-:Y:S11]  /*16410*/  @!UPT UIADD3 URZ, URZ, URZ, URZ ;  /* 0x0000003f3f3ff290 */ /* 0x000ff6000fffe03f */
[----:B------:R-:W-:Y:S01]  /*16420*/  @!UPT UIADD3 URZ, URZ, URZ, URZ ;  /* 0x0000003f3f3ff290 */ /* 0x000fe2000fffe03f */
[----:B------:R-:W-:Y:S04]  /*16430*/  STL.64 [R1+0x40], R8 ;  /* 0x0000400801007387 */ /* 0x000fe80000100a00 */
[----:B------:R0:W-:Y:S04]  /*16440*/  STL.64 [R1+0x48], R10 ;  /* 0x0000480a01007387 */ /* 0x0001e80000100a00 */
[----:B0-----:R-:W2:Y:S01]  /*16450*/  LDL.LU R11, [R1+0xd9c] ;  /* 0x000d9c00010b7983 */ /* 0x001ea20000300800 */
[----:B---3--:R-:W-:Y:S11]  /*16460*/  HMMA.16816.F32.BF16 R20, R12, R24, R20 ;  /* 0x000000180c14723c */ /* 0x008ff60000041814 */
[----:B------:R-:W-:Y:S11]  /*16470*/  @!UPT UIADD3 URZ, URZ, URZ, URZ ;  /* 0x0000003f3f3ff290 */ /* 0x000ff6000fffe03f */
[----:B------:R-:W-:Y:S01]  /*16480*/  @!UPT UIADD3 URZ, URZ, URZ, URZ ;  /* 0x0000003f3f3ff290 */ /* 0x000fe2000fffe03f */
[----:B------:R-:W-:Y:S04]  /*16490*/  STL.64 [R1+0x30], R20 ;  /* 0x0000301401007387 */ /* 0x000fe80000100a00 */
[----:B------:R-:W-:Y:S04]  /*164a0*/  STL.64 [R1+0x38], R22 ;  /* 0x0000381601007387 */ /* 0x000fe80000100a00 */
[----:B------:R-:W0:Y:S02]  /*164b0*/  LDSM.16.M88.4 R20, [R0+0x800] ;  /* 0x000800000014783b */ /* 0x000e240000000200 */
[----:B0-----:R-:W-:-:S02]  /*164c0*/  IMAD.MOV.U32 R2, RZ, RZ, R23 ;  /* 0x000000ffff027224 */ /* 0x001fc400078e0017 */
[----:B------:R-:W-:-:S03]  /*164d0*/  IMAD.MOV.U32 R3, RZ, RZ, R22 ;  /* 0x000000ffff037224 */ /* 0x000fc600078e0016 */
[----:B------:R-:W-:Y:S04]  /*164e0*/  STL [R1+0xd3c], R2 ;  /* 0x000d3c0201007387 */ /* 0x000fe80000100800 */
[----:B------:R-:W-:Y:S04]  /*164f0*/  STL [R1+0xd38], R3 ;  /* 0x000d380301007387 */ /* 0x000fe80000100800 */
[----:B--2---:R-:W0:Y:S04]  /*16500*/  LDSM.16.MT88.4 R8, [R11+0x4400] ;  /* 0x004400000b08783b */ /* 0x004e280000004200 */
[----:B0-----:R-:W-:Y:S04]  /*16510*/  STL.64 [R1+0xd90], R10 ;  /* 0x000d900a01007387 */ /* 0x001fe80000100a00 */
[----:B------:R0:W-:Y:S04]  /*16520*/  STL.64 [R1+0xd88], R8 ;  /* 0x000d880801007387 */ /* 0x0001e80000100a00 */
[----:B0-----:R-:W2:Y:S04]  /*16530*/  LDL.LU.64 R8, [R1+0x270] ;  /* 0x0002700001087983 */ /* 0x001ea80000300a00 */
[----:B------:R-:W2:Y:S04]  /*16540*/  LDL.LU.64 R10, [R1+0x278] ;  /* 0x00027800010a7983 */ /* 0x000ea80000300a00 */
[----:B------:R-:W-:Y:S04]  /*16550*/  STL.64 [R1+0xd78], R6 ;  /* 0x000d780601007387 */ /* 0x000fe80000100a00 */
[----:B------:R0:W-:Y:S04]  /*16560*/  STL.64 [R1+0xd70], R4 ;  /* 0x000d700401007387 */ /* 0x0001e80000100a00 */
[----:B0-----:R-:W3:Y:S04]  /*16570*/  LDL.LU R4, [R1+0x20] ;  /* 0x0000200001047983 */ /* 0x001ee80000300800 */
[----:B------:R-:W3:Y:S04]  /*16580*/  LDL.LU R5, [R1+0x24] ;  /* 0x0000240001057983 */ /* 0x000ee80000300800 */
[----:B------:R-:W3:Y:S04]  /*16590*/  LDL.LU R6, [R1+0x28] ;  /* 0x0000280001067983 */ /* 0x000ee80000300800 */
[----:B------:R-:W3:Y:S01]  /*165a0*/  LDL.LU R7, [R1+0x2c] ;  /* 0x00002c0001077983 */ /* 0x000ee20000300800 */
[----:B--2---:R-:W-:Y:S11]  /*165b0*/  HMMA.16816.F32.BF16 R8, R16, R20, R8 ;  /* 0x000000141008723c */ /* 0x004ff60000041808 */
[----:B------:R-:W-:Y:S11]  /*165c0*/  @!UPT UIADD3 URZ, URZ, URZ, URZ ;  /* 0x0000003f3f3ff290 */ /* 0x000ff6000fffe03f */
[----:B------:R-:W-:Y:S01]  /*165d0*/  @!UPT UIADD3 URZ, URZ, URZ, URZ ;  /* 0x0000003f3f3ff290 */ /* 0x000fe2000fffe03f */
[----:B------:R0:W-:Y:S01]  /*165e0*/  STL.64 [R1+0x80], R8 ;  /* 0x0000800801007387 */ /* 0x0001e20000100a00 */
[----:B------:R-:W-:Y:S02]  /*165f0*/  IMAD.MOV.U32 R25, RZ, RZ, R10 ;  /* 0x000000ffff197224 */ /* 0x000fe400078e000a */
[----:B------:R-:W-:Y:S01]  /*16600*/  IMAD.MOV.U32 R24, RZ, RZ, R11 ;  /* 0x000000ffff187224 */ /* 0x000fe200078e000b */
[----:B0-----:R-:W2:Y:S04]  /*16610*/  LDL.LU.64 R8, [R1+0x1f0] ;  /* 0x0001f00001087983 */ /* 0x001ea80000300a00 */
[----:B------:R-:W2:Y:S04]  /*16620*/  LDL.LU.64 R10, [R1+0x1f8] ;  /* 0x0001f800010a7983 */ /* 0x000ea80000300a00 */
[----:B------:R0:W-:Y:S04]  /*16630*/  STL.64 [R1+0xd68], R18 ;  /* 0x000d681201007387 */ /* 0x0001e80000100a00 */
[----:B------:R1:W-:Y:S01]  /*16640*/  STL.64 [R1+0xd60], R16 ;  /* 0x000d601001007387 */ /* 0x0003e20000100a00 */
[----:B0-----:R-:W-:-:S03]  /*16650*/  IMAD.MOV.U32 R18, RZ, RZ, R28 ;  /* 0x000000ffff127224 */ /* 0x001fc600078e001c */
[----:B-1----:R-:W4:Y:S04]  /*16660*/  LDL.LU R16, [R1] ;  /* 0x0000000001107983 */ /* 0x002f280000300800 */
[----:B------:R-:W4:Y:S04]  /*16670*/  LDL.LU R17, [R1+0x4] ;  /* 0x0000040001117983 */ /* 0x000f280000300800 */
[----:B------:R-:W3:Y:S04]  /*16680*/  LDL.LU R28, [R1+0xd98] ;  /* 0x000d9800011c7983 */ /* 0x000ee80000300800 */
[----:B------:R-:W-:Y:S04]  /*16690*/  STL.64 [R1+0xd48], R26 ;  /* 0x000d481a01007387 */ /* 0x000fe80000100a00 */
[----:B------:R0:W-:Y:S04]  /*166a0*/  STL.64 [R1+0xd40], R24 ;  /* 0x000d401801007387 */ /* 0x0001e80000100a00 */
[----:B0-----:R-:W3:Y:S04]  /*166b0*/  LDL.LU.64 R24, [R1+0x1e0] ;  /* 0x0001e00001187983 */ /* 0x001ee80000300a00 */
[----:B------:R-:W3:Y:S01]  /*166c0*/  LDL.LU.64 R26, [R1+0x1e8] ;  /* 0x0001e800011a7983 */ /* 0x000ee20000300a00 */
[----:B--2---:R-:W-:Y:S11]  /*166d0*/  HMMA.16816.F32.BF16 R20, R12, R20, R8 ;  /* 0x000000140c14723c */ /* 0x004ff60000041808 */
[----:B------:R-:W-:Y:S11]  /*166e0*/  @!UPT UIADD3 URZ, URZ, URZ, URZ ;  /* 0x0000003f3f3ff290 */ /* 0x000ff6000fffe03f */
[----:B------:R-:W-:Y:S02]  /*166f0*/  @!UPT UIADD3 URZ, URZ, URZ, URZ ;  /* 0x0000003f3f3ff290 */ /* 0x000fe4000fffe03f */
[----:B------:R-:W-:Y:S02]  /*16700*/  IMAD.MOV.U32 R2, RZ, RZ, R22 ;  /* 0x000000ffff027224 */ /* 0x000fe400078e0016 */
[----:B------:R-:W-:Y:S01]  /*16710*/  IMAD.MOV.U32 R3, RZ, RZ, R23 ;  /* 0x000000ffff037224 */ /* 0x000fe200078e0017 */
[----:B---3--:R-:W-:Y:S04]  /*16720*/  STL.64 [R1+0xd58], R26 ;  /* 0x000d581a01007387 */ /* 0x008fe80000100a00 */
[----:B------:R0:W-:Y:S04]  /*16730*/  STL.64 [R1+0xd50], R24 ;  /* 0x000d501801007387 */ /* 0x0001e80000100a00 */
[----:B0-----:R-:W2:Y:S04]  /*16740*/  LDL.LU.64 R24, [R1+0x260] ;  /* 0x0002600001187983 */ /* 0x001ea80000300a00 */
[----:B------:R-:W2:Y:S04]  /*16750*/  LDL.LU.64 R26, [R1+0x268] ;  /* 0x00026800011a7983 */ /* 0x000ea80000300a00 */
[----:B------:R-:W3:Y:S04]  /*16760*/  LDL.LU.64 R10, [R1+0xd90] ;  /* 0x000d9000010a7983 */ /* 0x000ee80000300a00 */
[----:B------:R-:W3:Y:S04]  /*16770*/  LDL.LU.64 R8, [R1+0xd88] ;  /* 0x000d880001087983 */ /* 0x000ee80000300a00 */
[----:B------:R-:W-:Y:S04]  /*16780*/  STL.64 [R1+0x70], R20 ;  /* 0x0000701401007387 */ /* 0x000fe80000100a00 */
[----:B------:R-:W3:Y:S02]  /*16790*/  LDL.LU.64 R22, [R1+0xd80] ;  /* 0x000d800001167983 */ /* 0x000ee40000300a00 */
[----:B---3--:R-:W-:Y:S11]  /*167a0*/  HMMA.16816.F32.BF16 R4, R8, R22, R4 ;  /* 0x000000160804723c */ /* 0x008ff60000041804 */
[----:B------:R-:W-:Y:S11]  /*167b0*/  @!UPT UIADD3 URZ, URZ, URZ, URZ ;  /* 0x0000003f3f3ff290 */ /* 0x000ff6000fffe03f */
[----:B------:R-:W-:Y:S01]  /*167c0*/  @!UPT UIADD3 URZ, URZ, URZ, URZ ;  /* 0x0000003f3f3ff290 */ /* 0x000fe2000fffe03f */
[----:B------:R-:W-:Y:S04]  /*167d0*/  STL.64 [R1+0x290], R4 ;  /* 0x0002900401007387 */ /* 0x000fe80000100a00 */
[----:B------:R0:W-:Y:S04]  /*167e0*/  STL.64 [R1+0x298], R6 ;  /* 0x0002980601007387 */ /* 0x0001e80000100a00 */
[----:B0-----:R-:W4:Y:S04]  /*167f0*/  LDL.LU.64 R6, [R1+0xd78] ;  /* 0x000d780001067983 */ /* 0x001f280000300a00 */
[----:B------:R-:W4:Y:S01]  /*16800*/  LDL.LU.64 R4, [R1+0xd70] ;  /* 0x000d700001047983 */ /* 0x000f220000300a00 */
[----:B------:R-:W-:-:S07]  /*16810*/  IMAD.MOV.U32 R19, RZ, RZ, R29 ;  /* 0x000000ffff137224 */ /* 0x000fce00078e001d */
[----:B----4-:R-:W-:Y:S01]  /*16820*/  HMMA.16816.F32.BF16 R20, R4, R22, R16 ;  /* 0x000000160414723c */ /* 0x010fe20000041810 */
[----:B------:R-:W2:Y:S04]  /*16830*/  LDL.LU.64 R18, [R1+0xd68] ;  /* 0x000d680001127983 */ /* 0x000ea80000300a00 */
[----:B------:R-:W2:Y:S11]  /*16840*/  LDL.LU.64 R16, [R1+0xd60] ;  /* 0x000d600001107983 */ /* 0x000eb60000300a00 */
[----:B------:R-:W-:Y:S07]  /*16850*/  @!UPT UIADD3 URZ, URZ, URZ, URZ ;  /* 0x0000003f3f3ff290 */ /* 0x000fee000fffe03f */
[----:B------:R-:W-:Y:S04]  /*16860*/  STL.64 [R1+0x210], R20 ;  /* 0x0002101401007387 */ /* 0x000fe80000100a00 */
[----:B------:R-:W-:Y:S04]  /*16870*/  STL.64 [R1+0x218], R22 ;  /* 0x0002181601007387 */ /* 0x000fe80000100a00 */
[----:B------:R-:W2:Y:S02]  /*16880*/  LDSM.16.M88.4 R20, [R0+0xc00] ;  /* 0x000c00000014783b */ /* 0x000ea40000000200 */
[----:B--2---:R-:W-:Y:S11]  /*16890*/  HMMA.16816.F32.BF16 R24, R16, R20, R24 ;  /* 0x000000141018723c */ /* 0x004ff60000041818 */
[----:B------:R-:W-:Y:S11]  /*168a0*/  @!UPT UIADD3 URZ, URZ, URZ, URZ ;  /* 0x0000003f3f3ff290 */ /* 0x000ff6000fffe03f */
[----:B------:R-:W-:Y:S01]  /*168b0*/  @!UPT UIADD3 URZ, URZ, URZ, URZ ;  /* 0x0000003f3f3ff290 */ /* 0x000fe2000fffe03f */
[----:B------:R-:W-:Y:S01]  /*168c0*/  STL.64 [R1+0x60], R24 ;  /* 0x0000601801007387 */ /* 0x000fe20000100a00 */
[----:B------:R-:W-:-:S03]  /*168d0*/  IMAD.MOV.U32 R29, RZ, RZ, R27 ;  /* 0x000000ffff1d7224 */ /* 0x000fc600078e001b */
[----:B------:R0:W-:Y:S04]  /*168e0*/  STL [R1+0x68], R26 ;  /* 0x0000681a01007387 */ /* 0x0001e80000100800 */
[----:B0-----:R-:W2:Y:S04]  /*168f0*/  LDL.LU.64 R26, [R1+0xd58] ;  /* 0x000d5800011a7983 */ /* 0x001ea80000300a00 */
[----:B------:R-:W2:Y:S02]  /*16900*/  LDL.LU.64 R24, [R1+0xd50] ;  /* 0x000d500001187983 */ /* 0x000ea40000300a00 */
[----:B--2---:R-:W-:Y:S11]  /*16910*/  HMMA.16816.F32.BF16 R24, R12, R20, R24 ;  /* 0x000000140c18723c */ /* 0x004ff60000041818 */
[----:B------:R-:W-:Y:S11]  /*16920*/  @!UPT UIADD3 URZ, URZ, URZ, URZ ;  /* 0x0000003f3f3ff290 */ /* 0x000ff6000fffe03f */
[----:B------:R-:W-:Y:S01]  /*16930*/  @!UPT UIADD3 URZ, URZ, URZ, URZ ;  /* 0x0000003f3f3ff290 */ /* 0x000fe2000fffe03f */
[----:B------:R-:W-:Y:S04]  /*16940*/  STL.64 [R1+0x50], R24 ;  /* 0x0000501801007387 */ /* 0x000fe80000100a00 */
[----:B------:R0:W-:Y:S04]  /*16950*/  STL.64 [R1+0x58], R26 ;  /* 0x0000581a01007387 */ /* 0x0001e80000100a00 */
[----:B0-----:R-:W2:Y:S04]  /*16960*/  LDL.LU.64 R26, [R1+0xd48] ;  /* 0x000d4800011a7983 */ /* 0x001ea80000300a00 */
[----:B------:R-:W3:Y:S04]  /*16970*/  LDL.LU.64 R24, [R1+0xd40] ;  /* 0x000d400001187983 */ /* 0x000ee80000300a00 */
[----:B------:R-:W-:Y:S04]  /*16980*/  STL.64 [R1+0xd30], R14 ;  /* 0x000d300e01007387 */ /* 0x000fe80000100a00 */
[----:B------:R0:W-:Y:S04]  /*16990*/  STL.64 [R1+0xd28], R12 ;  /* 0x000d280c01007387 */ /* 0x0001e80000100a00 */
[----:B0-----:R-:W2:Y:S04]  /*169a0*/  LDL.LU R12, [R1+0x40] ;  /* 0x00004000010c7983 */ /* 0x001ea80000300800 */
[----:B------:R-:W2:Y:S04]  /*169b0*/  LDL.LU R13, [R1+0x44] ;  /* 0x00004400010d7983 */ /* 0x000ea80000300800 */
[----:B------:R-:W2:Y:S04]  /*169c0*/  LDL.LU R14, [R1+0x48] ;  /* 0x00004800010e7983 */ /* 0x000ea80000300800 */
[----:B------:R-:W2:Y:S04]  /*169d0*/  LDL.LU R15, [R1+0x4c] ;  /* 0x00004c00010f7983 */ /* 0x000ea80000300800 */
[----:B------:R2:W-:Y:S02]  /*169e0*/  STL.64 [R1+0xcf0], R22 ;  /* 0x000cf01601007387 */ /* 0x0005e40000100a00 */
[----:B--2---:R-:W-:Y:S02]  /*169f0*/  HMMA.16816.F32.BF16 R20, R8, R26, R12 ;  /* 0x0000001a0814723c */ /* 0x004fe4000004180c */
[----:B------:R-:W2:Y:S04]  /*16a00*/  LDL.LU.64 R12, [R1+0x250] ;  /* 0x00025000010c7983 */ /* 0x000ea80000300a00 */
[----:B------:R-:W2:Y:S11]  /*16a10*/  LDL.LU.64 R14, [R1+0x258] ;  /* 0x00025800010e7983 */ /* 0x000eb60000300a00 */
[----:B------:R-:W-:Y:S06]  /*16a20*/  @!UPT UIADD3 URZ, URZ, URZ, URZ ;  /* 0x0000003f3f3ff290 */ /* 0x000fec000fffe03f */
[----:B------:R-:W-:Y:S04]  /*16a30*/  STL.64 [R1+0x280], R20 ;  /* 0x0002801401007387 */ /* 0x000fe80000100a00 */
[----:B------:R-:W-:Y:S04]  /*16a40*/  STL.64 [R1+0x288], R22 ;  /* 0x0002881601007387 */ /* 0x000fe80000100a00 */
[----:B------:R-:W-:Y:S04]  /*16a50*/  STL.64 [R1+0xd10], R10 ;  /* 0x000d100a01007387 */ /* 0x000fe80000100a00 */
[----:B------:R0:W-:Y:S04]  /*16a60*/  STL.64 [R1+0xd08], R8 ;  /* 0x000d080801007387 */ /* 0x0001e80000100a00 */
[----:B0-----:R-:W4:Y:S04]  /*16a70*/  LDL.LU R8, [R1+0x30] ;  /* 0x0000300001087983 */ /* 0x001f280000300800 */
[----:B------:R-:W4:Y:S04]  /*16a80*/  LDL.LU R9, [R1+0x34] ;  /* 0x0000340001097983 */ /* 0x000f280000300800 */
[----:B------:R-:W4:Y:S04]  /*16a90*/  LDL.LU R10, [R1+0x38] ;  /* 0x00003800010a7983 */ /* 0x000f280000300800 */
[----:B------:R-:W4:Y:S04]  /*16aa0*/  LDL.LU R11, [R1+0x3c] ;  /* 0x00003c00010b7983 */ /* 0x000f280000300800 */
[----:B------:R-:W2:Y:S04]  /*16ab0*/  LDL.LU R20, [R1+0x70] ;  /* 0x0000700001147983 */ /* 0x000ea80000300800 */
[----:B------:R-:W2:Y:S01]  /*16ac0*/  LDL.LU R21, [R1+0x74] ;  /* 0x0000740001157983 */ /* 0x000ea20000300800 */
[----:B------:R-:W-:-:S02]  /*16ad0*/  IMAD.MOV.U32 R22, RZ, RZ, R2 ;  /* 0x000000ffff167224 */ /* 0x000fc400078e0002 */
[----:B------:R-:W-:Y:S01]  /*16ae0*/  IMAD.MOV.U32 R23, RZ, RZ, R3 ;  /* 0x000000ffff177224 */ /* 0x000fe200078e0003 */
[----:B------:R-:W3:Y:S04]  /*16af0*/  LDL.LU R2, [R1+0xd3c] ;  /* 0x000d3c0001027983 */ /* 0x000ee80000300800 */
[----:B------:R-:W3:Y:S04]  /*16b00*/  LDL.LU R3, [R1+0xd38] ;  /* 0x000d380001037983 */ /* 0x000ee80000300800 */
[----:B------:R-:W-:Y:S04]  /*16b10*/  STL.64 [R1+0xd00], R22 ;  /* 0x000d001601007387 */ /* 0x000fe80000100a00 */
[----:B--2---:R0:W-:Y:S04]  /*16b20*/  STL.64 [R1+0xcf8], R20 ;  /* 0x000cf81401007387 */ /* 0x0041e80000100a00 */
[----:B0-----:R-:W2:Y:S04]  /*16b30*/  LDL.LU R20, [R1+0x80] ;  /* 0x0000800001147983 */ /* 0x001ea80000300800 */
[----:B------:R-:W2:Y:S01]  /*16b40*/  LDL.LU R21, [R1+0x84] ;  /* 0x0000840001157983 */ /* 0x000ea20000300800 */
[----:B----4-:R-:W-:Y:S01]  /*16b50*/  HMMA.16816.F32.BF16 R8, R4, R26, R8 ;  /* 0x0000001a0408723c */ /* 0x010fe20000041808 */
[----:B---3--:R-:W-:-:S02]  /*16b60*/  IMAD.MOV.U32 R22, RZ, RZ, R25 ;  /* 0x000000ffff167224 */ /* 0x008fc400078e0019 */
[----:B------:R-:W-:-:S05]  /*16b70*/  IMAD.MOV.U32 R23, RZ, RZ, R24 ;  /* 0x000000ffff177224 */ /* 0x000fca00078e0018 */
[----:B------:R-:W-:Y:S04]  /*16b80*/  STL.64 [R1+0xd20], R22 ;  /* 0x000d201601007387 */ /* 0x000fe80000100a00 */
[----:B--2---:R0:W-:Y:S04]  /*16b90*/  STL.64 [R1+0xd18], R20 ;  /* 0x000d181401007387 */ /* 0x0041e80000100a00 */
[----:B0-----:R-:W2:Y:S04]  /*16ba0*/  LDL.LU.64 R20, [R1+0x1d0] ;  /* 0x0001d00001147983 */ /* 0x001ea80000300a00 */
[----:B------:R-:W2:Y:S04]  /*16bb0*/  LDL.LU.64 R22, [R1+0x1d8] ;  /* 0x0001d80001167983 */ /* 0x000ea80000300a00 */
[----:B------:R-:W-:Y:S04]  /*16bc0*/  STL.64 [R1+0x200], R8 ;  /* 0x0002000801007387 */ /* 0x000fe80000100a00 */
[----:B------:R-:W-:Y:S04]  /*16bd0*/  STL.64 [R1+0x208], R10 ;  /* 0x0002080a01007387 */ /* 0x000fe80000100a00 */
[----:B------:R-:W0:Y:S02]  /*16be0*/  LDSM.16.M88.4 R8, [R0+0x1000] ;  /* 0x001000000008783b */ /* 0x000e240000000200 */
[----:B0-----:R-:W-:Y:S02]  /*16bf0*/  HMMA.16816.F32.BF16 R12, R16, R8, R12 ;  /* 0x00000008100c723c */ /* 0x001fe4000004180c */
[----:B------:R-:W-:Y:S11]  /*16c00*/  STL.64 [R1+0x8], R10 ;  /* 0x0000080a01007387 */ /* 0x000ff60000100a00 */
[----:B------:R-:W-:Y:S11]  /*16c10*/  @!UPT UIADD3 URZ, URZ, URZ, URZ ;  /* 0x0000003f3f3ff290 */ /* 0x000ff6000fffe03f */
[----:B------:R-:W-:Y:S02]  /*16c20*/  IMAD.MOV.U32 R25, RZ, RZ, R14 ;  /* 0x000000ffff197224 */ /* 0x000fe400078e000e */
[----:B------:R-:W-:Y:S02]  /*16c30*/  IMAD.MOV.U32 R24, RZ, RZ, R15 ;  /* 0x000000ffff187224 */ /* 0x000fe400078e000f */
[----:B------:R-:W-:Y:S01]  /*16c40*/  IMAD.MOV.U32 R27, RZ, RZ, R12 ;  /* 0x000000ffff1b7224 */ /* 0x000fe200078e000c */
[----:B------:R-:W2:Y:S01]  /*16c50*/  LDL.LU.64 R14, [R1+0xd30] ;  /* 0x000d3000010e7983 */ /* 0x000ea20000300a00 */
[----:B------:R-:W-:-:S03]  /*16c60*/  IMAD.MOV.U32 R26, RZ, RZ, R13 ;  /* 0x000000ffff1a7224 */ /* 0x000fc600078e000d */
[----:B------:R-:W2:Y:S04]  /*16c70*/  LDL.LU.64 R12, [R1+0xd28] ;  /* 0x000d2800010c7983 */ /* 0x000ea80000300a00 */
[----:B------:R-:W-:Y:S04]  /*16c80*/  STL.64 [R1+0xcb8], R26 ;  /* 0x000cb81a01007387 */ /* 0x000fe80000100a00 */
[----:B------:R0:W-:Y:S04]  /*16c90*/  STL.64 [R1+0xcb0], R24 ;  /* 0x000cb01801007387 */ /* 0x0001e80000100a00 */
[----:B0-----:R-:W3:Y:S04]  /*16ca0*/  LDL.LU R24, [R1+0x60] ;  /* 0x0000600001187983 */ /* 0x001ee80000300800 */
[----:B------:R-:W3:Y:S04]  /*16cb0*/  LDL.LU R25, [R1+0x64] ;  /* 0x0000640001197983 */ /* 0x000ee80000300800 */
[----:B------:R-:W4:Y:S01]  /*16cc0*/  LDL.LU R26, [R1+0x68] ;  /* 0x00006800011a7983 */ /* 0x000f220000300800 */
[----:B------:R-:W-:Y:S01]  /*16cd0*/  IMAD.MOV.U32 R27, RZ, RZ, R29 ;  /* 0x000000ffff1b7224 */ /* 0x000fe200078e001d */
[----:B--2---:R-:W-:Y:S04]  /*16ce0*/  HMMA.16816.F32.BF16 R8, R12, R8, R20 ;  /* 0x000000080c08723c */ /* 0x004fe80000041814 */
[----:B----4-:R0:W-:Y:S04]  /*16cf0*/  STL.64 [R1+0xcc8], R26 ;  /* 0x000cc81a01007387 */ /* 0x0101e80000100a00 */
[----:B---3--:R-:W-:Y:S11]  /*16d00*/  STL.64 [R1+0xcc0], R24 ;  /* 0x000cc01801007387 */ /* 0x008ff60000100a00 */
[----:B------:R-:W-:Y:S05]  /*16d10*/  @!UPT UIADD3 URZ, URZ, URZ, URZ ;  /* 0x0000003f3f3ff290 */ /* 0x000fea000fffe03f */
[----:B------:R-:W-:Y:S01]  /*16d20*/  IMAD.MOV.U32 R29, RZ, RZ, R9 ;  /* 0x000000ffff1d7224 */ /* 0x000fe200078e0009 */
[----:B------:R-:W2:Y:S01]  /*16d30*/  LDL.LU.64 R22, [R1+0xd20] ;  /* 0x000d200001167983 */ /* 0x000ea20000300a00 */
[----:B0-----:R-:W-:-:S03]  /*16d40*/  IMAD.MOV.U32 R26, RZ, RZ, R3 ;  /* 0x000000ffff1a7224 */ /* 0x001fc600078e0003 */
[----:B------:R-:W2:Y:S01]  /*16d50*/  LDL.LU.64 R20, [R1+0xd18] ;  /* 0x000d180001147983 */ /* 0x000ea20000300a00 */
[----:B------:R-:W-:Y:S02]  /*16d60*/  IMAD.MOV.U32 R27, RZ, RZ, R2 ;  /* 0x000000ffff1b7224 */ /* 0x000fe400078e0002 */
[----:B------:R-:W-:Y:S01]  /*16d70*/  IMAD.MOV.U32 R3, RZ, RZ, R10 ;  /* 0x000000ffff037224 */ /* 0x000fe200078e000a */
[----:B------:R0:W-:Y:S01]  /*16d80*/  STL [R1+0x20], R8 ;  /* 0x0000200801007387 */ /* 0x0001e20000100800 */
[----:B------:R-:W-:-:S03]  /*16d90*/  IMAD.MOV.U32 R2, RZ, RZ, R11 ;  /* 0x000000ffff027224 */ /* 0x000fc600078e000b */
[----:B------:R-:W2:Y:S04]  /*16da0*/  LDL.LU.64 R10, [R1+0xd10] ;  /* 0x000d1000010a7983 */ /* 0x000ea80000300a00 */
[----:B0-----:R-:W2:Y:S04]  /*16db0*/  LDL.LU.64 R8, [R1+0xd08] ;  /* 0x000d080001087983 */ /* 0x001ea80000300a00 */
[----:B------:R-:W-:Y:S04]  /*16dc0*/  STL.64 [R1+0xce8], R14 ;  /* 0x000ce80e01007387 */ /* 0x000fe80000100a00 */
[----:B------:R0:W-:Y:S04]  /*16dd0*/  STL.64 [R1+0xce0], R12 ;  /* 0x000ce00c01007387 */ /* 0x0001e80000100a00 */
[----:B0-----:R-:W3:Y:S04]  /*16de0*/  LDL.LU.64 R12, [R1+0x240] ;  /* 0x00024000010c7983 */ /* 0x001ee80000300a00 */
[----:B------:R-:W3:Y:S01]  /*16df0*/  LDL.LU.64 R14, [R1+0x248] ;  /* 0x00024800010e7983 */ /* 0x000ee20000300a00 */
[-C--:B--2---:R-:W-:Y:S11]  /*16e00*/  HMMA.16816.F32.BF16 R20, R8, R26.reuse, R20 ;  /* 0x0000001a0814723c */ /* 0x084ff60000041814 */
[----:B------:R-:W-:Y:S11]  /*16e10*/  @!UPT UIADD3 URZ, URZ, URZ, URZ ;  /* 0x0000003f3f3ff290 */ /* 0x000ff6000fffe03f */
[----:B------:R-:W-:Y:S01]  /*16e20*/  @!UPT UIADD3 URZ, URZ, URZ, URZ ;  /* 0x0000003f3f3ff290 */ /* 0x000fe2000fffe03f */
[----:B------:R-:W-:Y:S04]  /*16e30*/  STL.64 [R1+0x270], R20 ;  /* 0x0002701401007387 */ /* 0x000fe80000100a00 */
[----:B------:R0:W-:Y:S04]  /*16e40*/  STL.64 [R1+0x278], R22 ;  /* 0x0002781601007387 */ /* 0x0001e80000100a00 */
[----:B0-----:R-:W2:Y:S04]  /*16e50*/  LDL.LU.64 R22, [R1+0xd00] ;  /* 0x000d000001167983 */ /* 0x001ea80000300a00 */
[----:B------:R-:W2:Y:S04]  /*16e60*/  LDL.LU.64 R20, [R1+0xcf8] ;  /* 0x000cf80001147983 */ /* 0x000ea80000300a00 */
[----:B------:R-:W-:Y:S04]  /*16e70*/  STL.64 [R1+0xcd8], R10 ;  /* 0x000cd80a01007387 */ /* 0x000fe80000100a00 */
[----:B------:R0:W-:Y:S04]  /*16e80*/  STL.64 [R1+0xcd0], R8 ;  /* 0x000cd00801007387 */ /* 0x0001e80000100a00 */
[----:B0-----:R-:W4:Y:S04]  /*16e90*/  LDL.LU.64 R8, [R1+0x1c0] ;  /* 0x0001c00001087983 */ /* 0x001f280000300a00 */
[----:B------:R-:W4:Y:S01]  /*16ea0*/  LDL.LU.64 R10, [R1+0x1c8] ;  /* 0x0001c800010a7983 */ /* 0x000f220000300a00 */
[----:B--2---:R-:W-:Y:S03]  /*16eb0*/  HMMA.16816.F32.BF16 R24, R4, R26, R20 ;  /* 0x0000001a0418723c */ /* 0x004fe60000041814 */
[----:B------:R-:W2:Y:S04]  /*16ec0*/  LDL.LU.64 R22, [R1+0xcf0] ;  /* 0x000cf00001167983 */ /* 0x000ea80000300a00 */
[----:B------:R-:W-:Y:S11]  /*16ed0*/  STL [R1+0xc48], R28 ;  /* 0x000c481c01007387 */ /* 0x000ff60000100800 */
[----:B------:R-:W-:Y:S05]  /*16ee0*/  @!UPT UIADD3 URZ, URZ, URZ, URZ ;  /* 0x0000003f3f3ff290 */ /* 0x000fea000fffe03f */
[----:B------:R-:W-:Y:S04]  /*16ef0*/  STL.64 [R1+0x1f0], R24 ;  /* 0x0001f01801007387 */ /* 0x000fe80000100a00 */
[----:B------:R-:W-:Y:S04]  /*16f00*/  STL.64 [R1+0x1f8], R26 ;  /* 0x0001f81a01007387 */ /* 0x000fe80000100a00 */
[----:B------:R-:W3:Y:S02]  /*16f10*/  LDSM.16.M88.4 R24, [R0+0x1400] ;  /* 0x001400000018783b */ /* 0x000ee40000000200 */
[-C--:B---3--:R-:W-:Y:S02]  /*16f20*/  HMMA.16816.F32.BF16 R12, R16, R24.reuse, R12 ;  /* 0x00000018100c723c */ /* 0x088fe4000004180c */
[----:B------:R-:W-:Y:S11]  /*16f30*/  STL.64 [R1+0x18], R26 ;  /* 0x0000181a01007387 */ /* 0x000ff60000100a00 */
[----:B------:R-:W-:Y:S10]  /*16f40*/  @!UPT UIADD3 URZ, URZ, URZ, URZ ;  /* 0x0000003f3f3ff290 */ /* 0x000ff4000fffe03f */
[----:B------:R0:W-:Y:S01]  /*16f50*/  STL.64 [R1+0x80], R12 ;  /* 0x0000800c01007387 */ /* 0x0001e20000100a00 */
[----:B------:R-:W-:Y:S02]  /*16f60*/  IMAD.MOV.U32 R21, RZ, RZ, R14 ;  /* 0x000000ffff157224 */ /* 0x000fe400078e000e */
[----:B------:R-:W-:Y:S02]  /*16f70*/  IMAD.MOV.U32 R20, RZ, RZ, R15 ;  /* 0x000000ffff147224 */ /* 0x000fe400078e000f */
[----:B------:R-:W4:Y:S04]  /*16f80*/  LDL.LU.64 R14, [R1+0xce8] ;  /* 0x000ce800010e7983 */ /* 0x000f280000300a00 */
[----:B0-----:R-:W4:Y:S02]  /*16f90*/  LDL.LU.64 R12, [R1+0xce0] ;  /* 0x000ce000010c7983 */ /* 0x001f240000300a00 */
[----:B----4-:R-:W-:Y:S02]  /*16fa0*/  HMMA.16816.F32.BF16 R24, R12, R24, R8 ;  /* 0x000000180c18723c */ /* 0x010fe40000041808 */
[----:B------:R-:W2:Y:S04]  /*16fb0*/  LDL.LU.64 R10, [R1+0xcd8] ;  /* 0x000cd800010a7983 */ /* 0x000ea80000300a00 */
[----:B------:R-:W2:Y:S11]  /*16fc0*/  LDL.LU.64 R8, [R1+0xcd0] ;  /* 0x000cd00001087983 */ /* 0x000eb60000300a00 */
[----:B------:R-:W-:Y:S06]  /*16fd0*/  @!UPT UIADD3 URZ, URZ, URZ, URZ ;  /* 0x0000003f3f3ff290 */ /* 0x000fec000fffe03f */
[----:B------:R-:W-:Y:S04]  /*16fe0*/  STL.64 [R1+0x70], R24 ;  /* 0x0000701801007387 */ /* 0x000fe80000100a00 */
[----:B------:R0:W-:Y:S04]  /*16ff0*/  STL.64 [R1+0x78], R26 ;  /* 0x0000781a01007387 */ /* 0x0001e80000100a00 */
[----:B0-----:R-:W2:Y:S04]  /*17000*/  LDL.LU.64 R26, [R1+0xcc8] ;  /* 0x000cc800011a7983 */ /* 0x001ea80000300a00 */
[----:B------:R-:W2:Y:S04]  /*17010*/  LDL.LU.64 R24, [R1+0xcc0] ;  /* 0x000cc00001187983 */ /* 0x000ea80000300a00 */
        /* <DEDUP_REMOVED lines=10> */
[----:B------:R-:W4:Y:S04]  /*170c0*/  LDL.LU.64 R24, [R1+0xcb0] ;  /* 0x000cb00001187983 */ /* 0x000f280000300a00 */
[----:B------:R-:W-:Y:S04]  /*170d0*/  STL.64 [R1+0xc98], R10 ;  /* 0x000c980a01007387 */ /* 0x000fe80000100a00 */
[----:B------:R0:W-:Y:S04]  /*170e0*/  STL.64 [R1+0xc90], R8 ;  /* 0x000c900801007387 */ /* 0x0001e80000100a00 */
[----:B0-----:R-:W2:Y:S04]  /*170f0*/  LDL.LU R8, [R1+0x50] ;  /* 0x0000500001087983 */ /* 0x001ea80000300800 */
[----:B------:R-:W2:Y:S04]  /*17100*/  LDL.LU R9, [R1+0x54] ;  /* 0x0000540001097983 */ /* 0x000ea80000300800 */
[----:B------:R-:W2:Y:S04]  /*17110*/  LDL.LU R10, [R1+0x58] ;  /* 0x00005800010a7983 */ /* 0x000ea80000300800 */
[----:B------:R-:W2:Y:S02]  /*17120*/  LDL.LU R11, [R1+0x5c] ;  /* 0x00005c00010b7983 */ /* 0x000ea40000300800 */
[----:B--2---:R-:W-:Y:S11]  /*17130*/  HMMA.16816.F32.BF16 R8, R4, R22, R8 ;  /* 0x000000160408723c */ /* 0x004ff60000041808 */
[----:B------:R-:W-:Y:S11]  /*17140*/  @!UPT UIADD3 URZ, URZ, URZ, URZ ;  /* 0x0000003f3f3ff290 */ /* 0x000ff6000fffe03f */
[----:B------:R-:W-:Y:S01]  /*17150*/  @!UPT UIADD3 URZ, URZ, URZ, URZ ;  /* 0x0000003f3f3ff290 */ /* 0x000fe2000fffe03f */
[----:B------:R0:W-:Y:S04]  /*17160*/  STL.64 [R1+0x1e0], R8 ;  /* 0x0001e00801007387 */ /* 0x0001e80000100a00 */
[----:B------:R1:W-:Y:S04]  /*17170*/  STL.64 [R1+0x1e8], R10 ;  /* 0x0001e80a01007387 */ /* 0x0003e80000100a00 */
[----:B0-----:R-:W2:Y:S04]  /*17180*/  LDL.LU.64 R8, [R1+0x1b0] ;  /* 0x0001b00001087983 */ /* 0x001ea80000300a00 */
[----:B-1----:R-:W2:Y:S04]  /*17190*/  LDL.LU.64 R10, [R1+0x1b8] ;  /* 0x0001b800010a7983 */ /* 0x002ea80000300a00 */
[----:B------:R4:W-:Y:S04]  /*171a0*/  STL.64 [R1+0xc88], R6 ;  /* 0x000c880601007387 */ /* 0x0009e80000100a00 */
[----:B------:R0:W-:Y:S04]  /*171b0*/  STL.64 [R1+0xc80], R4 ;  /* 0x000c800401007387 */ /* 0x0001e80000100a00 */
[----:B------:R-:W2:Y:S01]  /*171c0*/  LDL.LU R22, [R1+0x8] ;  /* 0x0000080001167983 */ /* 0x000ea20000300800 */
[----:B----4-:R-:W-:-:S03]  /*171d0*/  IMAD.MOV.U32 R6, RZ, RZ, R25 ;  /* 0x000000ffff067224 */ /* 0x010fc600078e0019 */
[----:B------:R-:W4:Y:S01]  /*171e0*/  LDL.LU R23, [R1+0xc] ;  /* 0x00000c0001177983 */ /* 0x000f220000300800 */
[----:B------:R-:W-:Y:S02]  /*171f0*/  IMAD.MOV.U32 R7, RZ, RZ, R24 ;  /* 0x000000ffff077224 */ /* 0x000fe400078e0018 */
[----:B0-----:R-:W-:Y:S02]  /*17200*/  IMAD.MOV.U32 R4, RZ, RZ, R27 ;  /* 0x000000ffff047224 */ /* 0x001fe400078e001b */
[----:B------:R-:W-:Y:S02]  /*17210*/  IMAD.MOV.U32 R5, RZ, RZ, R26 ;  /* 0x000000ffff057224 */ /* 0x000fe400078e001a */
[----:B------:R-:W3:Y:S02]  /*17220*/  LDSM.16.M88.4 R24, [R0+0x1800] ;  /* 0x001800000018783b */ /* 0x000ee40000000200 */
[----:B---3--:R-:W-:Y:S11]  /*17230*/  HMMA.16816.F32.BF16 R12, R16, R24, R12 ;  /* 0x00000018100c723c */ /* 0x008ff6000004180c */
[----:B------:R-:W-:Y:S11]  /*17240*/  @!UPT UIADD3 URZ, URZ, URZ, URZ ;  /* 0x0000003f3f3ff290 */ /* 0x000ff6000fffe03f */
[----:B------:R-:W-:Y:S01]  /*17250*/  @!UPT UIADD3 URZ, URZ, URZ, URZ ;  /* 0x0000003f3f3ff290 */ /* 0x000fe2000fffe03f */
[----:B------:R-:W-:Y:S01]  /*17260*/  STL.64 [R1+0x50], R12 ;  /* 0x0000500c01007387 */ /* 0x000fe20000100a00 */
[----:B------:R-:W-:-:S03]  /*17270*/  IMAD.MOV.U32 R28, RZ, RZ, R15 ;  /* 0x000000ffff1c7224 */ /* 0x000fc600078e000f */
[----:B------:R0:W-:Y:S04]  /*17280*/  STL [R1+0x58], R14 ;  /* 0x0000580e01007387 */ /* 0x0001e80000100800 */
[----:B0-----:R-:W2:Y:S04]  /*17290*/  LDL.LU.64 R14, [R1+0xca8] ;  /* 0x000ca800010e7983 */ /* 0x001ea80000300a00 */
[----:B------:R-:W2:Y:S04]  /*172a0*/  LDL.LU.64 R12, [R1+0xca0] ;  /* 0x000ca000010c7983 */ /* 0x000ea80000300a00 */
[----:B------:R0:W-:Y:S04]  /*172b0*/  STL.64 [R1+0xc78], R18 ;  /* 0x000c781201007387 */ /* 0x0001e80000100a00 */
[----:B------:R1:W-:Y:S01]  /*172c0*/  STL.64 [R1+0xc70], R16 ;  /* 0x000c701001007387 */ /* 0x0003e20000100a00 */
[----:B0-----:R-:W-:-:S02]  /*172d0*/  IMAD.MOV.U32 R18, RZ, RZ, R3 ;  /* 0x000000ffff127224 */ /* 0x001fc400078e0003 */
[----:B------:R-:W-:Y:S01]  /*172e0*/  IMAD.MOV.U32 R19, RZ, RZ, R2 ;  /* 0x000000ffff137224 */ /* 0x000fe200078e0002 */
[----:B-1----:R-:W3:Y:S01]  /*172f0*/  LDL.LU R16, [R1+0x20] ;  /* 0x0000200001107983 */ /* 0x002ee20000300800 */
[----:B------:R-:W-:Y:S01]  /*17300*/  IMAD.MOV.U32 R17, RZ, RZ, R29 ;  /* 0x000000ffff117224 */ /* 0x000fe200078e001d */
[----:B--2---:R-:W-:Y:S11]  /*17310*/  HMMA.16816.F32.BF16 R8, R12, R24, R8 ;  /* 0x000000180c08723c */ /* 0x004ff60000041808 */
[----:B------:R-:W-:Y:S11]  /*17320*/  @!UPT UIADD3 URZ, URZ, URZ, URZ ;  /* 0x0000003f3f3ff290 */ /* 0x000ff6000fffe03f */
[----:B------:R-:W-:Y:S01]  /*17330*/  @!UPT UIADD3 URZ, URZ, URZ, URZ ;  /* 0x0000003f3f3ff290 */ /* 0x000fe2000fffe03f */
[----:B------:R0:W-:Y:S01]  /*17340*/  STL [R1+0x40], R8 ;  /* 0x0000400801007387 */ /* 0x0001e20000100800 */
[----:B------:R-:W-:Y:S02]  /*17350*/  IMAD.MOV.U32 R3, RZ, RZ, R10 ;  /* 0x000000ffff037224 */ /* 0x000fe400078e000a */
[----:B------:R-:W-:Y:S02]  /*17360*/  IMAD.MOV.U32 R2, RZ, RZ, R11 ;  /* 0x000000ffff027224 */ /* 0x000fe400078e000b */
[----:B------:R-:W-:Y:S01]  /*17370*/  IMAD.MOV.U32 R29, RZ, RZ, R9 ;  /* 0x000000ffff1d7224 */ /* 0x000fe200078e0009 */
[----:B------:R-:W4:Y:S04]  /*17380*/  LDL.LU.64 R10, [R1+0xc98] ;  /* 0x000c9800010a7983 */ /* 0x000f280000300a00 */
[----:B0-----:R-:W4:Y:S04]  /*17390*/  LDL.LU.64 R8, [R1+0xc90] ;  /* 0x000c900001087983 */ /* 0x001f280000300a00 */
[----:B------:R-:W-:Y:S04]  /*173a0*/  STL.64 [R1+0xc68], R14 ;  /* 0x000c680e01007387 */ /* 0x000fe80000100a00 */
[----:B------:R0:W-:Y:S04]  /*173b0*/  STL.64 [R1+0xc60], R12 ;  /* 0x000c600c01007387 */ /* 0x0001e80000100a00 */
[----:B0-----:R-:W2:Y:S04]  /*173c0*/  LDL.LU.64 R12, [R1+0x220] ;  /* 0x00022000010c7983 */ /* 0x001ea80000300a00 */
[----:B------:R-:W2:Y:S04]  /*173d0*/  LDL.LU.64 R14, [R1+0x228] ;  /* 0x00022800010e7983 */ /* 0x000ea80000300a00 */
[----:B------:R0:W-:Y:S04]  /*173e0*/  STL.64 [R1+0xc30], R26 ;  /* 0x000c301a01007387 */ /* 0x0001e80000100a00 */
[----:B------:R-:W2:Y:S04]  /*173f0*/  LDL.LU R24, [R1+0x70] ;  /* 0x0000700001187983 */ /* 0x000ea80000300800 */
[----:B------:R-:W2:Y:S04]  /*17400*/  LDL.LU R25, [R1+0x74] ;  /* 0x0000740001197983 */ /* 0x000ea80000300800 */
[----:B0-----:R-:W2:Y:S04]  /*17410*/  LDL.LU R26, [R1+0x78] ;  /* 0x00007800011a7983 */ /* 0x001ea80000300800 */
[----:B------:R-:W2:Y:S04]  /*17420*/  LDL.LU R27, [R1+0x7c] ;  /* 0x00007c00011b7983 */ /* 0x000ea80000300800 */
[----:B--2---:R-:W-:Y:S04]  /*17430*/  STL.64 [R1+0xc40], R26 ;  /* 0x000c401a01007387 */ /* 0x004fe80000100a00 */
[----:B------:R0:W-:Y:S04]  /*17440*/  STL.64 [R1+0xc38], R24 ;  /* 0x000c381801007387 */ /* 0x0001e80000100a00 */
[----:B0-----:R-:W2:Y:S04]  /*17450*/  LDL.LU R24, [R1+0x80] ;  /* 0x0000800001187983 */ /* 0x001ea80000300800 */
[----:B------:R-:W2:Y:S01]  /*17460*/  LDL.LU R25, [R1+0x84] ;  /* 0x0000840001197983 */ /* 0x000ea20000300800 */
[----:B----4-:R-:W-:Y:S01]  /*17470*/  HMMA.16816.F32.BF16 R4, R8, R22, R4 ;  /* 0x000000160804723c */ /* 0x010fe20000041804 */
[----:B------:R-:W-:-:S02]  /*17480*/  IMAD.MOV.U32 R26, RZ, RZ, R21 ;  /* 0x000000ffff1a7224 */ /* 0x000fc400078e0015 */
[----:B------:R-:W-:-:S05]  /*17490*/  IMAD.MOV.U32 R27, RZ, RZ, R20 ;  /* 0x000000ffff1b7224 */ /* 0x000fca00078e0014 */
[----:B------:R-:W-:Y:S04]  /*174a0*/  STL.64 [R1+0xc58], R26 ;  /* 0x000c581a01007387 */ /* 0x000fe80000100a00 */
[----:B--2---:R0:W-:Y:S04]  /*174b0*/  STL.64 [R1+0xc50], R24 ;  /* 0x000c501801007387 */ /* 0x0041e80000100a00 */
[----:B0-----:R-:W2:Y:S04]  /*174c0*/  LDL.LU.64 R24, [R1+0x1a0] ;  /* 0x0001a00001187983 */ /* 0x001ea80000300a00 */
[----:B------:R-:W2:Y:S04]  /*174d0*/  LDL.LU.64 R26, [R1+0x1a8] ;  /* 0x0001a800011a7983 */ /* 0x000ea80000300a00 */
[----:B------:R-:W-:Y:S04]  /*174e0*/  STL.64 [R1+0x250], R4 ;  /* 0x0002500401007387 */ /* 0x000fe80000100a00 */
[----:B------:R0:W-:Y:S04]  /*174f0*/  STL.64 [R1+0x258], R6 ;  /* 0x0002580601007387 */ /* 0x0001e80000100a00 */
[----:B0-----:R-:W3:Y:S04]  /*17500*/  LDL.LU.64 R6, [R1+0xc88] ;  /* 0x000c880001067983 */ /* 0x001ee80000300a00 */
[----:B------:R-:W3:Y:S02]  /*17510*/  LDL.LU.64 R4, [R1+0xc80] ;  /* 0x000c800001047983 */ /* 0x000ee40000300a00 */
[----:B---3--:R-:W-:Y:S02]  /*17520*/  HMMA.16816.F32.BF16 R20, R4, R22, R16 ;  /* 0x000000160414723c */ /* 0x008fe40000041810 */
[----:B------:R-:W3:Y:S04]  /*17530*/  LDL.LU.64 R18, [R1+0xc78] ;  /* 0x000c780001127983 */ /* 0x000ee80000300a00 */
[----:B------:R-:W3:Y:S11]  /*17540*/  LDL.LU.64 R16, [R1+0xc70] ;  /* 0x000c700001107983 */ /* 0x000ef60000300a00 */
[----:B------:R-:W-:Y:S06]  /*17550*/  @!UPT UIADD3 URZ, URZ, URZ, URZ ;  /* 0x0000003f3f3ff290 */ /* 0x000fec000fffe03f */
[----:B------:R-:W-:Y:S04]  /*17560*/  STL.64 [R1+0x1d0], R20 ;  /* 0x0001d01401007387 */ /* 0x000fe80000100a00 */
[----:B------:R-:W-:Y:S04]  /*17570*/  STL.64 [R1+0x1d8], R22 ;  /* 0x0001d81601007387 */ /* 0x000fe80000100a00 */
[----:B------:R-:W3:Y:S02]  /*17580*/  LDSM.16.M88.4 R20, [R0+0x1c00] ;  /* 0x001c00000014783b */ /* 0x000ee40000000200 */
[-C--:B---3--:R-:W-:Y:S11]  /*17590*/  HMMA.16816.F32.BF16 R12, R16, R20.reuse, R12 ;  /* 0x00000014100c723c */ /* 0x088ff6000004180c */
[----:B------:R-:W-:Y:S11]  /*175a0*/  @!UPT UIADD3 URZ, URZ, URZ, URZ ;  /* 0x0000003f3f3ff290 */ /* 0x000ff6000fffe03f */
[----:B------:R-:W-:Y:S01]  /*175b0*/  @!UPT UIADD3 URZ, URZ, URZ, URZ ;  /* 0x0000003f3f3ff290 */ /* 0x000fe2000fffe03f */
[----:B------:R-:W-:Y:S04]  /*175c0*/  STL.64 [R1+0x30], R12 ;  /* 0x0000300c01007387 */ /* 0x000fe80000100a00 */
[----:B------:R0:W-:Y:S04]  /*175d0*/  STL.64 [R1+0x38], R14 ;  /* 0x0000380e01007387 */ /* 0x0001e80000100a00 */
        /* <DEDUP_REMOVED lines=11> */
[----:B0-----:R-:W3:Y:S04]  /*17690*/  LDL.LU.64 R12, [R1+0x190] ;  /* 0x00019000010c7983 */ /* 0x001ee80000300a00 */
[----:B------:R-:W3:Y:S04]  /*176a0*/  LDL.LU.64 R14, [R1+0x198] ;  /* 0x00019800010e7983 */ /* 0x000ee80000300a00 */
[----:B------:R0:W-:Y:S04]  /*176b0*/  STL.64 [R1+0xbf8], R22 ;  /* 0x000bf81601007387 */ /* 0x0001e80000100a00 */
[----:B------:R-:W4:Y:S04]  /*176c0*/  LDL.LU R20, [R1+0x50] ;  /* 0x0000500001147983 */ /* 0x000f280000300800 */
[----:B------:R-:W4:Y:S04]  /*176d0*/  LDL.LU R21, [R1+0x54] ;  /* 0x0000540001157983 */ /* 0x000f280000300800 */
[----:B0-----:R-:W2:Y:S01]  /*176e0*/  LDL.LU R22, [R1+0x58] ;  /* 0x0000580001167983 */ /* 0x001ea20000300800 */
[----:B------:R-:W-:-:S03]  /*176f0*/  IMAD.MOV.U32 R23, RZ, RZ, R28 ;  /* 0x000000ffff177224 */ /* 0x000fc600078e001c */
[----:B------:R-:W3:Y:S04]  /*17700*/  LDL.LU R28, [R1+0xc48] ;  /* 0x000c4800011c7983 */ /* 0x000ee80000300800 */
[----:B--2---:R0:W-:Y:S04]  /*17710*/  STL.64 [R1+0xc08], R22 ;  /* 0x000c081601007387 */ /* 0x0041e80000100a00 */
[----:B----4-:R-:W-:Y:S04]  /*17720*/  STL.64 [R1+0xc00], R20 ;  /* 0x000c001401007387 */ /* 0x010fe80000100a00 */
[----:B0-----:R-:W2:Y:S04]  /*17730*/  LDL.LU R22, [R1+0x18] ;  /* 0x0000180001167983 */ /* 0x001ea80000300800 */
[----:B------:R-:W2:Y:S02]  /*17740*/  LDL.LU R23, [R1+0x1c] ;  /* 0x00001c0001177983 */ /* 0x000ea40000300800 */
        /* <DEDUP_REMOVED lines=12> */
[----:B------:R-:W2:Y:S11]  /*17810*/  LDL.LU.64 R26, [R1+0xc30] ;  /* 0x000c3000011a7983 */ /* 0x000eb60000300a00 */
[----:B------:R-:W-:Y:S09]  /*17820*/  @!UPT UIADD3 URZ, URZ, URZ, URZ ;  /* 0x0000003f3f3ff290 */ /* 0x000ff2000fffe03f */
[----:B------:R-:W-:Y:S04]  /*17830*/  STL.64 [R1+0x1c0], R20 ;  /* 0x0001c01401007387 */ /* 0x000fe80000100a00 */
[----:B------:R-:W-:Y:S04]  /*17840*/  STL.64 [R1+0x1c8], R22 ;  /* 0x0001c81601007387 */ /* 0x000fe80000100a00 */
[----:B------:R-:W3:Y:S02]  /*17850*/  LDSM.16.M88.4 R20, [R0+0x2000] ;  /* 0x002000000014783b */ /* 0x000ee40000000200 */
[----:B---3--:R-:W-:Y:S11]  /*17860*/  HMMA.16816.F32.BF16 R12, R16, R20, R12 ;  /* 0x00000014100c723c */ /* 0x008ff6000004180c */
[----:B------:R-:W-:Y:S11]  /*17870*/  @!UPT UIADD3 URZ, URZ, URZ, URZ ;  /* 0x0000003f3f3ff290 */ /* 0x000ff6000fffe03f */
[----:B------:R-:W-:Y:S01]  /*17880*/  @!UPT UIADD3 URZ, URZ, URZ, URZ ;  /* 0x0000003f3f3ff290 */ /* 0x000fe2000fffe03f */
[----:B------:R-:W-:Y:S04]  /*17890*/  STL.64 [R1+0x80], R12 ;  /* 0x0000800c01007387 */ /* 0x000fe80000100a00 */
[----:B------:R0:W-:Y:S04]  /*178a0*/  STL.64 [R1+0x88], R14 ;  /* 0x0000880e01007387 */ /* 0x0001e80000100a00 */
[----:B0-----:R-:W4:Y:S04]  /*178b0*/  LDL.LU.64 R14, [R1+0xc28] ;  /* 0x000c2800010e7983 */ /* 0x001f280000300a00 */
[----:B------:R-:W4:Y:S01]  /*178c0*/  LDL.LU.64 R12, [R1+0xc20] ;  /* 0x000c2000010c7983 */ /* 0x000f220000300a00 */
[----:B------:R-:W-:-:S02]  /*178d0*/  IMAD.MOV.U32 R25, RZ, RZ, R22 ;  /* 0x000000ffff197224 */ /* 0x000fc400078e0016 */
[----:B------:R-:W-:Y:S02]  /*178e0*/  IMAD.MOV.U32 R24, RZ, RZ, R23 ;  /* 0x000000ffff187224 */ /* 0x000fe400078e0017 */
[----:B----4-:R-:W-:Y:S01]  /*178f0*/  HMMA.16816.F32.BF16 R20, R12, R20, R8 ;  /* 0x000000140c14723c */ /* 0x010fe20000041808 */
[----:B------:R-:W2:Y:S04]  /*17900*/  LDL.LU.64 R10, [R1+0xc18] ;  /* 0x000c1800010a7983 */ /* 0x000ea80000300a00 */
[----:B------:R-:W2:Y:S11]  /*17910*/  LDL.LU.64 R8, [R1+0xc10] ;  /* 0x000c100001087983 */ /* 0x000eb60000300a00 */
[----:B------:R-:W-:Y:S07]  /*17920*/  @!UPT UIADD3 URZ, URZ, URZ, URZ ;  /* 0x0000003f3f3ff290 */ /* 0x000fee000fffe03f */
        /* <DEDUP_REMOVED lines=8> */
[----:B--2---:R-:W-:Y:S11]  /*179b0*/  HMMA.16816.F32.BF16 R20, R8, R26, R20 ;  /* 0x0000001a0814723c */ /* 0x004ff60000041814 */
[----:B------:R-:W-:Y:S11]  /*179c0*/  @!UPT UIADD3 URZ, URZ, URZ, URZ ;  /* 0x0000003f3f3ff290 */ /* 0x000ff6000fffe03f */
[----:B------:R-:W-:Y:S01]  /*179d0*/  @!UPT UIADD3 URZ, URZ, URZ, URZ ;  /* 0x0000003f3f3ff290 */ /* 0x000fe2000fffe03f */
[----:B------:R-:W-:Y:S04]  /*179e0*/  STL.64 [R1+0x230], R20 ;  /* 0x0002301401007387 */ /* 0x000fe80000100a00 */
[----:B------:R0:W-:Y:S04]  /*179f0*/  STL.64 [R1+0x238], R22 ;  /* 0x0002381601007387 */ /* 0x0001e80000100a00 */
[----:B0-----:R-:W2:Y:S04]  /*17a00*/  LDL.LU.64 R22, [R1+0xbf8] ;  /* 0x000bf80001167983 */ /* 0x001ea80000300a00 */
[----:B------:R-:W-:Y:S04]  /*17a10*/  STL.64 [R1+0xbd8], R10 ;  /* 0x000bd80a01007387 */ /* 0x000fe80000100a00 */
[----:B------:R0:W-:Y:S04]  /*17a20*/  STL.64 [R1+0xbd0], R8 ;  /* 0x000bd00801007387 */ /* 0x0001e80000100a00 */
[----:B0-----:R-:W4:Y:S01]  /*17a30*/  LDL.LU R8, [R1+0x40] ;  /* 0x0000400001087983 */ /* 0x001f220000300800 */
[----:B------:R-:W-:-:S02]  /*17a40*/  IMAD.MOV.U32 R9, RZ, RZ, R29 ;  /* 0x000000ffff097224 */ /* 0x000fc400078e001d */
[----:B------:R-:W-:Y:S02]  /*17a50*/  IMAD.MOV.U32 R10, RZ, RZ, R3 ;  /* 0x000000ffff0a7224 */ /* 0x000fe400078e0003 */
[----:B------:R-:W-:Y:S01]  /*17a60*/  IMAD.MOV.U32 R11, RZ, RZ, R2 ;  /* 0x000000ffff0b7224 */ /* 0x000fe200078e0002 */
[----:B------:R0:W-:Y:S04]  /*17a70*/  STL.64 [R1+0xbe0], R24 ;  /* 0x000be01801007387 */ /* 0x0001e80000100a00 */
[----:B0-----:R-:W2:Y:S02]  /*17a80*/  LDL.LU.64 R24, [R1+0x100] ;  /* 0x0001000001187983 */ /* 0x001ea40000300a00 */
[----:B----4-:R-:W-:Y:S11]  /*17a90*/  HMMA.16816.F32.BF16 R8, R4, R26, R8 ;  /* 0x0000001a0408723c */ /* 0x010ff60000041808 */
[----:B------:R-:W-:Y:S11]  /*17aa0*/  @!UPT UIADD3 URZ, URZ, URZ, URZ ;  /* 0x0000003f3f3ff290 */ /* 0x000ff6000fffe03f */
[----:B------:R-:W-:Y:S01]  /*17ab0*/  @!UPT UIADD3 URZ, URZ, URZ, URZ ;  /* 0x0000003f3f3ff290 */ /* 0x000fe2000fffe03f */
[----:B------:R-:W-:Y:S04]  /*17ac0*/  STL.64 [R1+0x1b0], R8 ;  /* 0x0001b00801007387 */ /* 0x000fe80000100a00 */
[----:B------:R-:W-:Y:S04]  /*17ad0*/  STL.64 [R1+0x1b8], R10 ;  /* 0x0001b80a01007387 */ /* 0x000fe80000100a00 */
[----:B------:R-:W3:Y:S04]  /*17ae0*/  LDSM.16.M88.4 R8, [R0+0x2400] ;  /* 0x002400000008783b */ /* 0x000ee80000000200 */
[----:B------:R-:W2:Y:S01]  /*17af0*/  LDL.LU.64 R26, [R1+0x108] ;  /* 0x00010800011a7983 */ /* 0x000ea20000300a00 */
[----:B---3--:R-:W-:Y:S03]  /*17b00*/  HMMA.16816.F32.BF16 R12, R16, R8, R12 ;  /* 0x00000008100c723c */ /* 0x008fe6000004180c */
[----:B------:R2:W-:Y:S11]  /*17b10*/  STL.64 [R1+0x8], R10 ;  /* 0x0000080a01007387 */ /* 0x0005f60000100a00 */
[----:B------:R-:W-:Y:S10]  /*17b20*/  @!UPT UIADD3 URZ, URZ, URZ, URZ ;  /* 0x0000003f3f3ff290 */ /* 0x000ff4000fffe03f */
[----:B------:R-:W-:Y:S02]  /*17b30*/  IMAD.MOV.U32 R3, RZ, RZ, R14 ;  /* 0x000000ffff037224 */ /* 0x000fe400078e000e */
[----:B------:R-:W-:Y:S02]  /*17b40*/  IMAD.MOV.U32 R2, RZ, RZ, R15 ;  /* 0x000000ffff027224 */ /* 0x000fe400078e000f */
[----:B------:R-:W-:Y:S01]  /*17b50*/  IMAD.MOV.U32 R21, RZ, RZ, R12 ;  /* 0x000000ffff157224 */ /* 0x000fe200078e000c */
[----:B------:R-:W2:Y:S01]  /*17b60*/  LDL.LU.64 R14, [R1+0xbf0] ;  /* 0x000bf000010e7983 */ /* 0x000ea20000300a00 */
[----:B------:R-:W-:-:S03]  /*17b70*/  IMAD.MOV.U32 R20, RZ, RZ, R13 ;  /* 0x000000ffff147224 */ /* 0x000fc600078e000d */
[----:B------:R-:W2:Y:S02]  /*17b80*/  LDL.LU.64 R12, [R1+0xbe8] ;  /* 0x000be800010c7983 */ /* 0x000ea40000300a00 */
[----:B--2---:R-:W-:Y:S02]  /*17b90*/  HMMA.16816.F32.BF16 R8, R12, R8, R24 ;  /* 0x000000080c08723c */ /* 0x004fe40000041818 */
[----:B------:R-:W2:Y:S11]  /*17ba0*/  LDL.LU.64 R24, [R1+0xbe0] ;  /* 0x000be00001187983 */ /* 0x000eb60000300a00 */
[----:B------:R-:W-:Y:S10]  /*17bb0*/  @!UPT UIADD3 URZ, URZ, URZ, URZ ;  /* 0x0000003f3f3ff290 */ /* 0x000ff4000fffe03f */
[----:B------:R-:W-:Y:S01]  /*17bc0*/  STL.64 [R1+0x50], R8 ;  /* 0x0000500801007387 */ /* 0x000fe20000100a00 */
[----:B------:R-:W-:-:S03]  /*17bd0*/  IMAD.MOV.U32 R29, RZ, RZ, R11 ;  /* 0x000000ffff1d7224 */ /* 0x000fc600078e000b */
[----:B------:R0:W-:Y:S04]  /*17be0*/  STL [R1+0x58], R10 ;  /* 0x0000580a01007387 */ /* 0x0001e80000100800 */
[----:B0-----:R-:W3:Y:S04]  /*17bf0*/  LDL.LU.64 R10, [R1+0xbd8] ;  /* 0x000bd800010a7983 */ /* 0x001ee80000300a00 */
[----:B------:R-:W3:Y:S04]  /*17c00*/  LDL.LU.64 R8, [R1+0xbd0] ;  /* 0x000bd00001087983 */ /* 0x000ee80000300a00 */
[----:B------:R-:W-:Y:S04]  /*17c10*/  STL.64 [R1+0xbc8], R14 ;  /* 0x000bc80e01007387 */ /* 0x000fe80000100a00 */
[----:B------:R0:W-:Y:S04]  /*17c20*/  STL.64 [R1+0xbc0], R12 ;  /* 0x000bc00c01007387 */ /* 0x0001e80000100a00 */
[----:B0-----:R-:W3:Y:S04]  /*17c30*/  LDL.LU R12, [R1+0x30] ;  /* 0x00003000010c7983 */ /* 0x001ee80000300800 */
[----:B------:R-:W3:Y:S04]  /*17c40*/  LDL.LU R13, [R1+0x34] ;  /* 0x00003400010d7983 */ /* 0x000ee80000300800 */
[----:B------:R-:W3:Y:S04]  /*17c50*/  LDL.LU R14, [R1+0x38] ;  /* 0x00003800010e7983 */ /* 0x000ee80000300800 */
[----:B------:R-:W3:Y:S02]  /*17c60*/  LDL.LU R15, [R1+0x3c] ;  /* 0x00003c00010f7983 */ /* 0x000ee40000300800 */
[-C--:B---3--:R-:W-:Y:S11]  /*17c70*/  HMMA.16816.F32.BF16 R12, R8, R22.reuse, R12 ;  /* 0x00000016080c723c */ /* 0x088ff6000004180c */
[----:B------:R-:W-:Y:S11]  /*17c80*/  @!UPT UIADD3 URZ, URZ, URZ, URZ ;  /* 0x0000003f3f3ff290 */ /* 0x000ff6000fffe03f */
[----:B------:R-:W-:Y:S01]  /*17c90*/  @!UPT UIADD3 URZ, URZ, URZ, URZ ;  /* 0x0000003f3f3ff290 */ /* 0x000fe2000fffe03f */
[----:B------:R0:W-:Y:S04]  /*17ca0*/  STL.64 [R1+0x220], R12 ;  /* 0x0002200c01007387 */ /* 0x0001e80000100a00 */
[----:B------:R1:W-:Y:S04]  /*17cb0*/  STL.64 [R1+0x228], R14 ;  /* 0x0002280e01007387 */ /* 0x0003e80000100a00 */
[----:B0-----:R-:W3:Y:S04]  /*17cc0*/  LDL.LU.64 R12, [R1+0x170] ;  /* 0x00017000010c7983 */ /* 0x001ee80000300a00 */
[----:B-1----:R-:W3:Y:S04]  /*17cd0*/  LDL.LU.64 R14, [R1+0x178] ;  /* 0x00017800010e7983 */ /* 0x002ee80000300a00 */
[----:B------:R-:W-:Y:S04]  /*17ce0*/  STL.64 [R1+0xbb8], R10 ;  /* 0x000bb80a01007387 */ /* 0x000fe80000100a00 */
[----:B------:R0:W-:Y:S04]  /*17cf0*/  STL.64 [R1+0xbb0], R8 ;  /* 0x000bb00801007387 */ /* 0x0001e80000100a00 */
[----:B0-----:R-:W4:Y:S04]  /*17d00*/  LDL.LU R8, [R1+0x20] ;  /* 0x0000200001087983 */ /* 0x001f280000300800 */
[----:B------:R-:W4:Y:S04]  /*17d10*/  LDL.LU R9, [R1+0x24] ;  /* 0x0000240001097983 */ /* 0x000f280000300800 */
[----:B------:R-:W4:Y:S04]  /*17d20*/  LDL.LU R10, [R1+0x28] ;  /* 0x00002800010a7983 */ /* 0x000f280000300800 */
[----:B------:R-:W4:Y:S02]  /*17d30*/  LDL.LU R11, [R1+0x2c] ;  /* 0x00002c00010b7983 */ /* 0x000f240000300800 */
[----:B----4-:R-:W-:Y:S07]  /*17d40*/  HMMA.16816.F32.BF16 R8, R4, R22, R8 ;  /* 0x000000160408723c */ /* 0x010fee0000041808 */
[----:B--2---:R-:W-:-:S02]  /*17d50*/  IMAD.MOV.U32 R22, RZ, RZ, R25 ;  /* 0x000000ffff167224 */ /* 0x004fc400078e0019 */
[----:B------:R-:W-:Y:S02]  /*17d60*/  IMAD.MOV.U32 R23, RZ, RZ, R24 ;  /* 0x000000ffff177224 */ /* 0x000fe400078e0018 */
[----:B------:R-:W3:Y:S11]  /*17d70*/  LDSM.16.M88.4 R24, [R0+0x2800] ;  /* 0x002800000018783b */ /* 0x000ef60000000200 */
[----:B------:R-:W-:Y:S01]  /*17d80*/  @!UPT UIADD3 URZ, URZ, URZ, URZ ;  /* 0x0000003f3f3ff290 */ /* 0x000fe2000fffe03f */
[----:B------:R0:W-:Y:S04]  /*17d90*/  STL.64 [R1+0x1a0], R8 ;  /* 0x0001a00801007387 */ /* 0x0001e80000100a00 */
[----:B------:R1:W-:Y:S04]  /*17da0*/  STL.64 [R1+0x1a8], R10 ;  /* 0x0001a80a01007387 */ /* 0x0003e80000100a00 */
[----:B0-----:R-:W2:Y:S04]  /*17db0*/  LDL.LU.64 R8, [R1+0xf0] ;  /* 0x0000f00001087983 */ /* 0x001ea80000300a00 */
[----:B-1----:R-:W2:Y:S01]  /*17dc0*/  LDL.LU.64 R10, [R1+0xf8] ;  /* 0x0000f800010a7983 */ /* 0x002ea20000300a00 */
[-C--:B---3--:R-:W-:Y:S03]  /*17dd0*/  HMMA.16816.F32.BF16 R12, R16, R24.reuse, R12 ;  /* 0x00000018100c723c */ /* 0x088fe6000004180c */
[----:B------:R-:W-:Y:S04]  /*17de0*/  STL.64 [R1+0xba8], R6 ;  /* 0x000ba80601007387 */ /* 0x000fe80000100a00 */
[----:B------:R0:W-:Y:S04]  /*17df0*/  STL.64 [R1+0xba0], R4 ;  /* 0x000ba00401007387 */ /* 0x0001e80000100a00 */
[----:B0-----:R-:W3:Y:S04]  /*17e00*/  LDL.LU R4, [R1+0x80] ;  /* 0x0000800001047983 */ /* 0x001ee80000300800 */
[----:B------:R-:W3:Y:S04]  /*17e10*/  LDL.LU R5, [R1+0x84] ;  /* 0x0000840001057983 */ /* 0x000ee80000300800 */
[----:B------:R-:W3:Y:S04]  /*17e20*/  LDL.LU R6, [R1+0x88] ;  /* 0x0000880001067983 */ /* 0x000ee80000300800 */
[----:B------:R-:W3:Y:S04]  /*17e30*/  LDL.LU R7, [R1+0x8c] ;  /* 0x00008c0001077983 */ /* 0x000ee80000300800 */
[----:B------:R-:W-:Y:S04]  /*17e40*/  STL.64 [R1+0xb88], R20 ;  /* 0x000b881401007387 */ /* 0x000fe80000100a00 */
[----:B------:R-:W-:Y:S04]  /*17e50*/  STL.64 [R1+0x40], R12 ;  /* 0x0000400c01007387 */ /* 0x000fe80000100a00 */
[----:B------:R0:W-:Y:S04]  /*17e60*/  STL.64 [R1+0x48], R14 ;  /* 0x0000480e01007387 */ /* 0x0001e80000100a00 */
[----:B0-----:R-:W2:Y:S04]  /*17e70*/  LDL.LU.64 R14, [R1+0xbc8] ;  /* 0x000bc800010e7983 */ /* 0x001ea80000300a00 */
[----:B------:R-:W2:Y:S04]  /*17e80*/  LDL.LU.64 R12, [R1+0xbc0] ;  /* 0x000bc000010c7983 */ /* 0x000ea80000300a00 */
[----:B------:R-:W-:Y:S04]  /*17e90*/  STL.64 [R1+0xb98], R18 ;  /* 0x000b981201007387 */ /* 0x000fe80000100a00 */
[----:B------:R0:W-:Y:S04]  /*17ea0*/  STL.64 [R1+0xb90], R16 ;  /* 0x000b901001007387 */ /* 0x0001e80000100a00 */
[----:B0-----:R-:W4:Y:S04]  /*17eb0*/  LDL.LU R16, [R1+0x70] ;  /* 0x0000700001107983 */ /* 0x001f280000300800 */
[----:B------:R-:W4:Y:S04]  /*17ec0*/  LDL.LU R17, [R1+0x74] ;  /* 0x0000740001117983 */ /* 0x000f280000300800 */
[----:B------:R-:W4:Y:S04]  /*17ed0*/  LDL.LU R18, [R1+0x78] ;  /* 0x0000780001127983 */ /* 0x000f280000300800 */
[----:B------:R-:W4:Y:S01]  /*17ee0*/  LDL.LU R19, [R1+0x7c] ;  /* 0x00007c0001137983 */ /* 0x000f220000300800 */
[----:B--2---:R-:W-:Y:S11]  /*17ef0*/  HMMA.16816.F32.BF16 R8, R12, R24, R8 ;  /* 0x000000180c08723c */ /* 0x004ff60000041808 */
[----:B------:R-:W-:Y:S11]  /*17f00*/  @!UPT UIADD3 URZ, URZ, URZ, URZ ;  /* 0x0000003f3f3ff290 */ /* 0x000ff6000fffe03f */
[----:B------:R-:W-:Y:S01]  /*17f10*/  @!UPT UIADD3 URZ, URZ, URZ, URZ ;  /* 0x0000003f3f3ff290 */ /* 0x000fe2000fffe03f */
[----:B------:R-:W-:Y:S04]  /*17f20*/  STL.64 [R1+0x30], R8 ;  /* 0x0000300801007387 */ /* 0x000fe80000100a00 */
[----:B------:R0:W-:Y:S04]  /*17f30*/  STL.64 [R1+0x38], R10 ;  /* 0x0000380a01007387 */ /* 0x0001e80000100a00 */
[----:B0-----:R-:W3:Y:S04]  /*17f40*/  LDL.LU.64 R10, [R1+0xbb8] ;  /* 0x000bb800010a7983 */ /* 0x001ee80000300a00 */
[----:B------:R-:W3:Y:S04]  /*17f50*/  LDL.LU.64 R8, [R1+0xbb0] ;  /* 0x000bb00001087983 */ /* 0x000ee80000300a00 */
[----:B------:R-:W-:Y:S04]  /*17f60*/  STL.64 [R1+0xb80], R14 ;  /* 0x000b800e01007387 */ /* 0x000fe80000100a00 */
[----:B------:R-:W-:Y:S04]  /*17f70*/  STL.64 [R1+0xb78], R12 ;  /* 0x000b780c01007387 */ /* 0x000fe80000100a00 */
[----:B------:R0:W-:Y:S04]  /*17f80*/  STL.64 [R1+0xb40], R26 ;  /* 0x000b401a01007387 */ /* 0x0001e80000100a00 */
[----:B------:R-:W2:Y:S04]  /*17f90*/  LDL.LU R24, [R1+0x50] ;  /* 0x0000500001187983 */ /* 0x000ea80000300800 */
[----:B------:R-:W2:Y:S04]  /*17fa0*/  LDL.LU R25, [R1+0x54] ;  /* 0x0000540001197983 */ /* 0x000ea80000300800 */
[----:B0-----:R-:W2:Y:S01]  /*17fb0*/  LDL.LU R26, [R1+0x58] ;  /* 0x00005800011a7983 */ /* 0x001ea20000300800 */
[----:B------:R-:W-:-:S03]  /*17fc0*/  IMAD.MOV.U32 R27, RZ, RZ, R29 ;  /* 0x000000ffff1b7224 */ /* 0x000fc600078e001d */
[----:B------:R-:W3:Y:S04]  /*17fd0*/  LDL.LU.64 R12, [R1+0x160] ;  /* 0x00016000010c7983 */ /* 0x000ee80000300a00 */
[----:B------:R-:W3:Y:S04]  /*17fe0*/  LDL.LU.64 R14, [R1+0x168] ;  /* 0x00016800010e7983 */ /* 0x000ee80000300a00 */
[----:B--2---:R0:W-:Y:S04]  /*17ff0*/  STL.64 [R1+0xb58], R26 ;  /* 0x000b581a01007387 */ /* 0x0041e80000100a00 */
[----:B------:R1:W-:Y:S04]  /*18000*/  STL.64 [R1+0xb50], R24 ;  /* 0x000b501801007387 */ /* 0x0003e80000100a00 */
[----:B0-----:R-:W2:Y:S01]  /*18010*/  LDL.LU.64 R26, [R1+0x8] ;  /* 0x00000800011a7983 */ /* 0x001ea20000300a00 */
[-C--:B---3--:R-:W-:Y:S03]  /*18020*/  HMMA.16816.F32.BF16 R4, R8, R22.reuse, R4 ;  /* 0x000000160804723c */ /* 0x088fe60000041804 */
[----:B--2---:R0:W-:Y:S04]  /*18030*/  STL.64 [R1+0xb70], R26 ;  /* 0x000b701a01007387 */ /* 0x0041e80000100a00 */
[----:B-1----:R-:W2:Y:S04]  /*18040*/  LDL.LU.64 R24, [R1+0xe0] ;  /* 0x0000e00001187983 */ /* 0x002ea80000300a00 */
[----:B0-----:R-:W2:Y:S11]  /*18050*/  LDL.LU.64 R26, [R1+0xe8] ;  /* 0x0000e800011a7983 */ /* 0x001eb60000300a00 */
[----:B------:R-:W-:Y:S01]  /*18060*/  @!UPT UIADD3 URZ, URZ, URZ, URZ ;  /* 0x0000003f3f3ff290 */ /* 0x000fe2000fffe03f */
[----:B------:R-:W-:Y:S04]  /*18070*/  STL.64 [R1+0x190], R4 ;  /* 0x0001900401007387 */ /* 0x000fe80000100a00 */
[----:B------:R0:W-:Y:S04]  /*18080*/  STL.64 [R1+0x198], R6 ;  /* 0x0001980601007387 */ /* 0x0001e80000100a00 */
[----:B0-----:R-:W4:Y:S04]  /*18090*/  LDL.LU.64 R6, [R1+0xba8] ;  /* 0x000ba80001067983 */ /* 0x001f280000300a00 */
[----:B------:R-:W4:Y:S02]  /*180a0*/  LDL.LU.64 R4, [R1+0xba0] ;  /* 0x000ba00001047983 */ /* 0x000f240000300a00 */
[----:B----4-:R-:W-:Y:S02]  /*180b0*/  HMMA.16816.F32.BF16 R20, R4, R22, R16 ;  /* 0x000000160414723c */ /* 0x010fe40000041810 */
[----:B------:R-:W3:Y:S04]  /*180c0*/  LDL.LU.64 R18, [R1+0xb98] ;  /* 0x000b980001127983 */ /* 0x000ee80000300a00 */
[----:B------:R-:W3:Y:S11]  /*180d0*/  LDL.LU.64 R16, [R1+0xb90] ;  /* 0x000b900001107983 */ /* 0x000ef60000300a00 */
[----:B------:R-:W-:Y:S06]  /*180e0*/  @!UPT UIADD3 URZ, URZ, URZ, URZ ;  /* 0x0000003f3f3ff290 */ /* 0x000fec000fffe03f */
[----:B------:R0:W-:Y:S04]  /*180f0*/  STL.64 [R1+0x110], R20 ;  /* 0x0001101401007387 */ /* 0x0001e80000100a00 */
[----:B------:R-:W-:Y:S04]  /*18100*/  STL.64 [R1+0x118], R22 ;  /* 0x0001181601007387 */ /* 0x000fe80000100a00 */
[----:B0-----:R-:W4:Y:S04]  /*18110*/  LDL.LU.64 R20, [R1+0xb88] ;  /* 0x000b880001147983 */ /* 0x001f280000300a00 */
[----:B------:R-:W-:Y:S04]  /*18120*/  STL.64 [R1+0xb68], R6 ;  /* 0x000b680601007387 */ /* 0x000fe80000100a00 */
[----:B------:R4:W-:Y:S02]  /*18130*/  STL.64 [R1+0xb60], R4 ;  /* 0x000b600401007387 */ /* 0x0009e40000100a00 */
[----:B----4-:R-:W-:-:S02]  /*18140*/  IMAD.MOV.U32 R4, RZ, RZ, R21 ;  /* 0x000000ffff047224 */ /* 0x010fc400078e0015 */
[----:B------:R-:W-:Y:S02]  /*18150*/  IMAD.MOV.U32 R5, RZ, RZ, R20 ;  /* 0x000000ffff057224 */ /* 0x000fe400078e0014 */
[----:B------:R-:W3:Y:S02]  /*18160*/  LDSM.16.M88.4 R20, [R0+0x2c00] ;  /* 0x002c00000014783b */ /* 0x000ee40000000200 */
[----:B---3--:R-:W-:Y:S02]  /*18170*/  HMMA.16816.F32.BF16 R12, R16, R20, R12 ;  /* 0x00000014100c723c */ /* 0x008fe4000004180c */
[----:B------:R-:W-:Y:S04]  /*18180*/  STL [R1+0xb4c], R22 ;  /* 0x000b4c1601007387 */ /* 0x000fe80000100800 */
[----:B------:R-:W-:Y:S11]  /*18190*/  STL [R1+0xb48], R23 ;  /* 0x000b481701007387 */ /* 0x000ff60000100800 */
[----:B------:R-:W-:Y:S06]  /*181a0*/  @!UPT UIADD3 URZ, URZ, URZ, URZ ;  /* 0x0000003f3f3ff290 */ /* 0x000fec000fffe03f */
[----:B------:R-:W-:Y:S01]  /*181b0*/  STL.64 [R1+0x80], R12 ;  /* 0x0000800c01007387 */ /* 0x000fe20000100a00 */
[----:B------:R-:W-:-:S03]  /*181c0*/  IMAD.MOV.U32 R29, RZ, RZ, R15 ;  /* 0x000000ffff1d7224 */ /* 0x000fc600078e000f */
[----:B------:R0:W-:Y:S04]  /*181d0*/  STL [R1+0x88], R14 ;  /* 0x0000880e01007387 */ /* 0x0001e80000100800 */
[----:B0-----:R-:W2:Y:S04]  /*181e0*/  LDL.LU.64 R14, [R1+0xb80] ;  /* 0x000b8000010e7983 */ /* 0x001ea80000300a00 */
[----:B------:R-:W2:Y:S01]  /*181f0*/  LDL.LU.64 R12, [R1+0xb78] ;  /* 0x000b7800010c7983 */ /* 0x000ea20000300a00 */
[----:B------:R-:W-:Y:S01]  /*18200*/  IMAD.MOV.U32 R7, RZ, RZ, R2 ;  /* 0x000000ffff077224 */ /* 0x000fe200078e0002 */
[----:B--2---:R-:W-:Y:S11]  /*18210*/  HMMA.16816.F32.BF16 R24, R12, R20, R24 ;  /* 0x000000140c18723c */ /* 0x004ff60000041818 */
[----:B------:R-:W-:Y:S11]  /*18220*/  @!UPT UIADD3 URZ, URZ, URZ, URZ ;  /* 0x0000003f3f3ff290 */ /* 0x000ff6000fffe03f */
[----:B------:R-:W-:Y:S02]  /*18230*/  @!UPT UIADD3 URZ, URZ, URZ, URZ ;  /* 0x0000003f3f3ff290 */ /* 0x000fe4000fffe03f */
[----:B------:R-:W-:Y:S02]  /*18240*/  IMAD.MOV.U32 R2, RZ, RZ, R26 ;  /* 0x000000ffff027224 */ /* 0x000fe400078e001a */
[----:B------:R-:W-:Y:S02]  /*18250*/  IMAD.MOV.U32 R0, RZ, RZ, R27 ;  /* 0x000000ffff007224 */ /* 0x000fe400078e001b */
[----:B------:R-:W2:Y:S01]  /*18260*/  LDL.LU.64 R26, [R1+0xb70] ;  /* 0x000b7000011a7983 */ /* 0x000ea20000300a00 */
[----:B------:R-:W-:-:S03]  /*18270*/  IMAD.MOV.U32 R6, RZ, RZ, R3 ;  /* 0x000000ffff067224 */ /* 0x000fc600078e0003 */
[----:B------:R-:W-:Y:S04]  /*18280*/  STL.64 [R1+0xb38], R14 ;  /* 0x000b380e01007387 */ /* 0x000fe80000100a00 */
[----:B------:R0:W-:Y:S01]  /*18290*/  STL.64 [R1+0xb30], R12 ;  /* 0x000b300c01007387 */ /* 0x0001e20000100a00 */
[----:B------:R-:W-:Y:S02]  /*182a0*/  IMAD.MOV.U32 R20, RZ, RZ, R24 ;  /* 0x000000ffff147224 */ /* 0x000fe400078e0018 */
[----:B------:R-:W-:Y:S01]  /*182b0*/  IMAD.MOV.U32 R3, RZ, RZ, R25 ;  /* 0x000000ffff037224 */ /* 0x000fe200078e0019 */
[----:B0-----:R-:W3:Y:S04]  /*182c0*/  LDL.LU.64 R12, [R1+0x150] ;  /* 0x00015000010c7983 */ /* 0x001ee80000300a00 */
[----:B------:R-:W3:Y:S04]  /*182d0*/  LDL.LU.64 R14, [R1+0x158] ;  /* 0x00015800010e7983 */ /* 0x000ee80000300a00 */
[----:B------:R-:W4:Y:S01]  /*182e0*/  LDL R21, [R1+0x94] ;  /* 0x0000940001157983 */ /* 0x000f220000100800 */
[----:B--2---:R-:W-:Y:S01]  /*182f0*/  HMMA.16816.F32.BF16 R4, R8, R26, R4 ;  /* 0x0000001a0804723c */ /* 0x004fe20000041804 */
[----:B------:R-:W-:-:S02]  /*18300*/  IMAD.MOV.U32 R22, RZ, RZ, R26 ;  /* 0x000000ffff167224 */ /* 0x000fc400078e001a */
[----:B------:R-:W-:Y:S11]  /*18310*/  IMAD.MOV.U32 R23, RZ, RZ, R27 ;  /* 0x000000ffff177224 */ /* 0x000ff600078e001b */
[----:B------:R-:W-:Y:S09]  /*18320*/  @!UPT UIADD3 URZ, URZ, URZ, URZ ;  /* 0x0000003f3f3ff290 */ /* 0x000ff2000fffe03f */
[----:B------:R-:W-:Y:S04]  /*18330*/  STL.64 [R1+0x180], R4 ;  /* 0x0001800401007387 */ /* 0x000fe80000100a00 */
[----:B------:R0:W-:Y:S04]  /*18340*/  STL.64 [R1+0x188], R6 ;  /* 0x0001880601007387 */ /* 0x0001e80000100a00 */
[----:B0-----:R-:W2:Y:S04]  /*18350*/  LDL.LU.64 R6, [R1+0xb68] ;  /* 0x000b680001067983 */ /* 0x001ea80000300a00 */
[----:B------:R-:W2:Y:S04]  /*18360*/  LDL.LU.64 R4, [R1+0xb60] ;  /* 0x000b600001047983 */ /* 0x000ea80000300a00 */
[----:B------:R-:W2:Y:S04]  /*18370*/  LDL.LU.64 R26, [R1+0xb58] ;  /* 0x000b5800011a7983 */ /* 0x000ea80000300a00 */
[----:B------:R-:W2:Y:S04]  /*18380*/  LDL.LU.64 R24, [R1+0xb50] ;  /* 0x000b500001187983 */ /* 0x000ea80000300a00 */
[----:B------:R0:W-:Y:S04]  /*18390*/  STL.64 [R1+0xb18], R10 ;  /* 0x000b180a01007387 */ /* 0x0001e80000100a00 */
[----:B------:R2:W-:Y:S01]  /*183a0*/  STL.64 [R1+0xb10], R8 ;  /* 0x000b100801007387 */ /* 0x0005e20000100a00 */
[----:B0-----:R-:W-:-:S02]  /*183b0*/  IMAD.MOV.U32 R10, RZ, RZ, R22 ;  /* 0x000000ffff0a7224 */ /* 0x001fc400078e0016 */
[----:B------:R-:W-:Y:S01]  /*183c0*/  IMAD.MOV.U32 R11, RZ, RZ, R23 ;  /* 0x000000ffff0b7224 */ /* 0x000fe200078e0017 */
[----:B------:R-:W3:Y:S04]  /*183d0*/  LDL.LU R22, [R1+0xb4c] ;  /* 0x000b4c0001167983 */ /* 0x000ee80000300800 */
[----:B------:R-:W3:Y:S02]  /*183e0*/  LDL.LU R23, [R1+0xb48] ;  /* 0x000b480001177983 */ /* 0x000ee40000300800 */
[----:B--2---:R-:W-:Y:S02]  /*183f0*/  HMMA.16816.F32.BF16 R8, R4, R10, R24 ;  /* 0x0000000a0408723c */ /* 0x004fe40000041818 */
[----:B------:R-:W2:Y:S04]  /*18400*/  LDL.LU.64 R26, [R1+0xb40] ;  /* 0x000b4000011a7983 */ /* 0x000ea80000300a00 */
[----:B------:R-:W-:Y:S04]  /*18410*/  STL.64 [R1+0xb08], R6 ;  /* 0x000b080601007387 */ /* 0x000fe80000100a00 */
[----:B------:R0:W-:Y:S11]  /*18420*/  STL.64 [R1+0xb00], R4 ;  /* 0x000b000401007387 */ /* 0x0001f60000100a00 */
[----:B------:R-:W-:Y:S02]  /*18430*/  @!UPT UIADD3 URZ, URZ, URZ, URZ ;  /* 0x0000003f3f3ff290 */ /* 0x000fe4000fffe03f */
[----:B------:R-:W-:Y:S04]  /*18440*/  STL.64 [R1+0x100], R8 ;  /* 0x0001000801007387 */ /* 0x000fe80000100a00 */
[----:B------:R-:W-:Y:S04]  /*18450*/  STL.64 [R1+0x108], R10 ;  /* 0x0001080a01007387 */ /* 0x000fe80000100a00 */
[----:B0-----:R-:W2:Y:S04]  /*18460*/  LDL.LU R4, [R1+0x40] ;  /* 0x0000400001047983 */ /* 0x001ea80000300800 */
[----:B------:R-:W2:Y:S04]  /*18470*/  LDL.LU R5, [R1+0x44] ;  /* 0x0000440001057983 */ /* 0x000ea80000300800 */
[----:B------:R-:W2:Y:S04]  /*18480*/  LDL.LU R6, [R1+0x48] ;  /* 0x0000480001067983 */ /* 0x000ea80000300800 */
[----:B------:R-:W2:Y:S04]  /*18490*/  LDL.LU R7, [R1+0x4c] ;  /* 0x00004c0001077983 */ /* 0x000ea80000300800 */
[----:B----4-:R-:W3:Y:S02]  /*184a0*/  LDSM.16.M88.4 R8, [R21+0x3000] ;  /* 0x003000001508783b */ /* 0x010ee40000000200 */
[-C--:B---3--:R-:W-:Y:S11]  /*184b0*/  HMMA.16816.F32.BF16 R12, R16, R8.reuse, R12 ;  /* 0x00000008100c723c */ /* 0x088ff6000004180c */
[----:B------:R-:W-:Y:S11]  /*184c0*/  @!UPT UIADD3 URZ, URZ, URZ, URZ ;  /* 0x0000003f3f3ff290 */ /* 0x000ff6000fffe03f */
[----:B------:R-:W-:Y:S02]  /*184d0*/  @!UPT UIADD3 URZ, URZ, URZ, URZ ;  /* 0x0000003f3f3ff290 */ /* 0x000fe4000fffe03f */
[----:B------:R-:W-:Y:S02]  /*184e0*/  IMAD.MOV.U32 R25, RZ, RZ, R14 ;  /* 0x000000ffff197224 */ /* 0x000fe400078e000e */
[----:B------:R-:W-:Y:S01]  /*184f0*/  IMAD.MOV.U32 R24, RZ, RZ, R15 ;  /* 0x000000ffff187224 */ /* 0x000fe200078e000f */
[----:B--2---:R-:W-:Y:S04]  /*18500*/  STL.64 [R1+0xb28], R6 ;  /* 0x000b280601007387 */ /* 0x004fe80000100a00 */
[----:B------:R0:W-:Y:S04]  /*18510*/  STL.64 [R1+0xb20], R4 ;  /* 0x000b200401007387 */ /* 0x0001e80000100a00 */
[----:B0-----:R-:W2:Y:S04]  /*18520*/  LDL.LU.64 R4, [R1+0xd0] ;  /* 0x0000d00001047983 */ /* 0x001ea80000300a00 */
[----:B------:R-:W2:Y:S04]  /*18530*/  LDL.LU.64 R6, [R1+0xd8] ;  /* 0x0000d80001067983 */ /* 0x000ea80000300a00 */
[----:B------:R-:W-:Y:S04]  /*18540*/  STL.64 [R1+0x8], R10 ;  /* 0x0000080a01007387 */ /* 0x000fe80000100a00 */
[----:B------:R0:W-:Y:S04]  /*18550*/  STL.64 [R1+0x70], R12 ;  /* 0x0000700c01007387 */ /* 0x0001e80000100a00 */
[----:B------:R-:W2:Y:S04]  /*18560*/  LDL.LU.64 R14, [R1+0xb38] ;  /* 0x000b3800010e7983 */ /* 0x000ea80000300a00 */
[----:B0-----:R-:W2:Y:S02]  /*18570*/  LDL.LU.64 R12, [R1+0xb30] ;  /* 0x000b3000010c7983 */ /* 0x001ea40000300a00 */
[----:B--2---:R-:W-:Y:S02]  /*18580*/  HMMA.16816.F32.BF16 R8, R12, R8, R4 ;  /* 0x000000080c08723c */ /* 0x004fe40000041804 */
        /* <DEDUP_REMOVED lines=13> */
[-C--:B--2---:R-:W-:Y:S11]  /*18660*/  HMMA.16816.F32.BF16 R4, R8, R26.reuse, R4 ;  /* 0x0000001a0804723c */ /* 0x084ff60000041804 */
[----:B------:R-:W-:Y:S11]  /*18670*/  @!UPT UIADD3 URZ, URZ, URZ, URZ ;  /* 0x0000003f3f3ff290 */ /* 0x000ff6000fffe03f */
[----:B------:R-:W-:Y:S01]  /*18680*/  @!UPT UIADD3 URZ, URZ, URZ, URZ ;  /* 0x0000003f3f3ff290 */ /* 0x000fe2000fffe03f */
[----:B------:R-:W-:Y:S04]  /*18690*/  STL.64 [R1+0x170], R4 ;  /* 0x0001700401007387 */ /* 0x000fe80000100a00 */
[----:B------:R0:W-:Y:S04]  /*186a0*/  STL.64 [R1+0x178], R6 ;  /* 0x0001780601007387 */ /* 0x0001e80000100a00 */
[----:B0-----:R-:W3:Y:S04]  /*186b0*/  LDL.LU.64 R6, [R1+0xb08] ;  /* 0x000b080001067983 */ /* 0x001ee80000300a00 */
[----:B------:R-:W3:Y:S04]  /*186c0*/  LDL.LU.64 R4, [R1+0xb00] ;  /* 0x000b000001047983 */ /* 0x000ee80000300a00 */
[----:B------:R-:W-:Y:S04]  /*186d0*/  STL.64 [R1+0xad8], R10 ;  /* 0x000ad80a01007387 */ /* 0x000fe80000100a00 */
[----:B------:R3:W-:Y:S02]  /*186e0*/  STL.64 [R1+0xad0], R8 ;  /* 0x000ad00801007387 */ /* 0x0007e40000100a00 */
[----:B---3--:R-:W-:Y:S02]  /*186f0*/  HMMA.16816.F32.BF16 R8, R4, R26, R12 ;  /* 0x0000001a0408723c */ /* 0x008fe4000004180c */
[----:B------:R-:W2:Y:S04]  /*18700*/  LDL.LU.64 R12, [R1+0x140] ;  /* 0x00014000010c7983 */ /* 0x000ea80000300a00 */
[----:B------:R-:W2:Y:S11]  /*18710*/  LDL.LU.64 R14, [R1+0x148] ;  /* 0x00014800010e7983 */ /* 0x000eb60000300a00 */
[----:B------:R-:W-:Y:S06]  /*18720*/  @!UPT UIADD3 URZ, URZ, URZ, URZ ;  /* 0x0000003f3f3ff290 */ /* 0x000fec000fffe03f */
[----:B------:R-:W-:Y:S04]  /*18730*/  STL.64 [R1+0xf0], R8 ;  /* 0x0000f00801007387 */ /* 0x000fe80000100a00 */
[----:B------:R-:W-:Y:S04]  /*18740*/  STL.64 [R1+0xf8], R10 ;  /* 0x0000f80a01007387 */ /* 0x000fe80000100a00 */
[----:B------:R-:W-:Y:S04]  /*18750*/  STL.64 [R1+0xac8], R6 ;  /* 0x000ac80601007387 */ /* 0x000fe80000100a00 */
[----:B------:R0:W-:Y:S04]  /*18760*/  STL.64 [R1+0xac0], R4 ;  /* 0x000ac00401007387 */ /* 0x0001e80000100a00 */
[----:B------:R-:W2:Y:S04]  /*18770*/  LDSM.16.M88.4 R8, [R21+0x3400] ;  /* 0x003400001508783b */ /* 0x000ea80000000200 */
[----:B0-----:R-:W3:Y:S04]  /*18780*/  LDL.LU R4, [R1+0x80] ;  /* 0x0000800001047983 */ /* 0x001ee80000300800 */
[----:B------:R-:W3:Y:S04]  /*18790*/  LDL.LU R5, [R1+0x84] ;  /* 0x0000840001057983 */ /* 0x000ee80000300800 */
[----:B------:R-:W4:Y:S01]  /*187a0*/  LDL.LU R6, [R1+0x88] ;  /* 0x0000880001067983 */ /* 0x000f220000300800 */
[----:B------:R-:W-:Y:S01]  /*187b0*/  IMAD.MOV.U32 R7, RZ, RZ, R29 ;  /* 0x000000ffff077224 */ /* 0x000fe200078e001d */
[----:B--2---:R-:W-:Y:S04]  /*187c0*/  HMMA.16816.F32.BF16 R12, R16, R8, R12 ;  /* 0x00000008100c723c */ /* 0x004fe8000004180c */
[----:B----4-:R-:W-:Y:S04]  /*187d0*/  STL.64 [R1+0xae8], R6 ;  /* 0x000ae80601007387 */ /* 0x010fe80000100a00 */
[----:B---3--:R0:W-:Y:S04]  /*187e0*/  STL.64 [R1+0xae0], R4 ;  /* 0x000ae00401007387 */ /* 0x0081e80000100a00 */
[----:B0-----:R-:W2:Y:S04]  /*187f0*/  LDL.LU.64 R4, [R1+0xa0] ;  /* 0x0000a00001047983 */ /* 0x001ea80000300a00 */
[----:B------:R-:W2:Y:S04]  /*18800*/  LDL.LU.64 R6, [R1+0xa8] ;  /* 0x0000a80001067983 */ /* 0x000ea80000300a00 */
[----:B------:R0:W-:Y:S04]  /*18810*/  STL.64 [R1+0xab8], R24 ;  /* 0x000ab81801007387 */ /* 0x0001e80000100a00 */
[----:B------:R-:W-:Y:S04]  /*18820*/  STL.64 [R1+0x18], R10 ;  /* 0x0000180a01007387 */ /* 0x000fe80000100a00 */
[----:B------:R-:W-:Y:S01]  /*18830*/  STL.64 [R1+0x60], R12 ;  /* 0x0000600c01007387 */ /* 0x000fe20000100a00 */
[----:B0-----:R-:W-:-:S03]  /*18840*/  IMAD.MOV.U32 R24, RZ, RZ, R20 ;  /* 0x000000ffff187224 */ /* 0x001fc600078e0014 */
[----:B------:R0:W-:Y:S01]  /*18850*/  STL [R1+0x68], R14 ;  /* 0x0000680e01007387 */ /* 0x0001e20000100800 */
[----:B------:R-:W-:-:S03]  /*18860*/  IMAD.MOV.U32 R20, RZ, RZ, R15 ;  /* 0x000000ffff147224 */ /* 0x000fc600078e000f */
[----:B0-----:R-:W2:Y:S04]  /*18870*/  LDL.LU.64 R14, [R1+0xaf8] ;  /* 0x000af800010e7983 */ /* 0x001ea80000300a00 */
[----:B------:R-:W2:Y:S01]  /*18880*/  LDL.LU.64 R12, [R1+0xaf0] ;  /* 0x000af000010c7983 */ /* 0x000ea20000300a00 */
[----:B------:R-:W-:Y:S02]  /*18890*/  IMAD.MOV.U32 R25, RZ, RZ, R3 ;  /* 0x000000ffff197224 */ /* 0x000fe400078e0003 */
[----:B------:R-:W-:Y:S01]  /*188a0*/  IMAD.MOV.U32 R26, RZ, RZ, R2 ;  /* 0x000000ffff1a7224 */ /* 0x000fe200078e0002 */
[----:B------:R-:W-:Y:S01]  /*188b0*/  STL [R1+0xa80], R20 ;  /* 0x000a801401007387 */ /* 0x000fe20000100800 */
[----:B------:R-:W-:Y:S02]  /*188c0*/  IMAD.MOV.U32 R3, RZ, RZ, R28 ;  /* 0x000000ffff037224 */ /* 0x000fe400078e001c */
[----:B------:R-:W-:Y:S01]  /*188d0*/  IMAD.MOV.U32 R27, RZ, RZ, R0 ;  /* 0x000000ffff1b7224 */ /* 0x000fe200078e0000 */
[----:B--2---:R-:W-:Y:S01]  /*188e0*/  HMMA.16816.F32.BF16 R8, R12, R8, R4 ;  /* 0x000000080c08723c */ /* 0x004fe20000041804 */
[----:B------:R-:W2:Y:S04]  /*188f0*/  LDL.LU.64 R6, [R1+0xae8] ;  /* 0x000ae80001067983 */ /* 0x000ea80000300a00 */
[----:B------:R-:W2:Y:S11]  /*18900*/  LDL.LU.64 R4, [R1+0xae0] ;  /* 0x000ae00001047983 */ /* 0x000eb60000300a00 */
[----:B------:R-:W-:Y:S08]  /*18910*/  @!UPT UIADD3 URZ, URZ, URZ, URZ ;  /* 0x0000003f3f3ff290 */ /* 0x000ff0000fffe03f */
        /* <DEDUP_REMOVED lines=8> */
[----:B0-----:R-:W3:Y:S04]  /*189a0*/  LDL.LU.64 R12, [R1+0x130] ;  /* 0x00013000010c7983 */ /* 0x001ee80000300a00 */
[----:B------:R-:W3:Y:S04]  /*189b0*/  LDL.LU.64 R14, [R1+0x138] ;  /* 0x00013800010e7983 */ /* 0x000ee80000300a00 */
[----:B------:R-:W-:Y:S04]  /*189c0*/  STL [R1+0xa5c], R28 ;  /* 0x000a5c1c01007387 */ /* 0x000fe80000100800 */
[----:B------:R-:W-:Y:S04]  /*189d0*/  STL [R1+0xa58], R2 ;  /* 0x000a580201007387 */ /* 0x000fe80000100800 */
[----:B------:R-:W-:Y:S04]  /*189e0*/  STL [R1+0xa54], R29 ;  /* 0x000a541d01007387 */ /* 0x000fe80000100800 */
[----:B------:R-:W-:Y:S01]  /*189f0*/  STL [R1+0xa50], R0 ;  /* 0x000a500001007387 */ /* 0x000fe20000100800 */
        /* <DEDUP_REMOVED lines=11> */
[----:B--2---:R-:W-:Y:S11]  /*18ab0*/  HMMA.16816.F32.BF16 R24, R4, R22, R24 ;  /* 0x000000160418723c */ /* 0x004ff60000041818 */
[----:B------:R-:W-:Y:S11]  /*18ac0*/  @!UPT UIADD3 URZ, URZ, URZ, URZ ;  /* 0x0000003f3f3ff290 */ /* 0x000ff6000fffe03f */
[----:B------:R-:W-:Y:S01]  /*18ad0*/  @!UPT UIADD3 URZ, URZ, URZ, URZ ;  /* 0x0000003f3f3ff290 */ /* 0x000fe2000fffe03f */
[----:B------:R0:W-:Y:S04]  /*18ae0*/  STL.64 [R1+0xe0], R24 ;  /* 0x0000e01801007387 */ /* 0x0001e80000100a00 */
[----:B------:R-:W-:Y:S04]  /*18af0*/  STL.64 [R1+0xe8], R26 ;  /* 0x0000e81a01007387 */ /* 0x000fe80000100a00 */
[----:B0-----:R-:W2:Y:S04]  /*18b00*/  LDL.LU.64 R24, [R1+0xab8] ;  /* 0x000ab80001187983 */ /* 0x001ea80000300a00 */
[----:B------:R-:W-:Y:S04]  /*18b10*/  STL.64 [R1+0xa90], R6 ;  /* 0x000a900601007387 */ /* 0x000fe80000100a00 */
[----:B------:R0:W-:Y:S04]  /*18b20*/  STL.64 [R1+0xa88], R4 ;  /* 0x000a880401007387 */ /* 0x0001e80000100a00 */
[----:B0-----:R-:W3:Y:S04]  /*18b30*/  LDL.LU R4, [R1+0x70] ;  /* 0x0000700001047983 */ /* 0x001ee80000300800 */
[----:B------:R-:W3:Y:S01]  /*18b40*/  LDL.LU R5, [R1+0x74] ;  /* 0x0000740001057983 */ /* 0x000ee20000300800 */
[----:B--2---:R-:W-:-:S02]  /*18b50*/  IMAD.MOV.U32 R6, RZ, RZ, R25 ;  /* 0x000000ffff067224 */ /* 0x004fc400078e0019 */
[----:B------:R-:W-:Y:S02]  /*18b60*/  IMAD.MOV.U32 R7, RZ, RZ, R24 ;  /* 0x000000ffff077224 */ /* 0x000fe400078e0018 */
[----:B------:R-:W3:Y:S02]  /*18b70*/  LDSM.16.M88.4 R24, [R21+0x3800] ;  /* 0x003800001518783b */ /* 0x000ee40000000200 */
[-C--:B---3--:R-:W-:Y:S11]  /*18b80*/  HMMA.16816.F32.BF16 R12, R16, R24.reuse, R12 ;  /* 0x00000018100c723c */ /* 0x088ff6000004180c */
[----:B------:R-:W-:Y:S11]  /*18b90*/  @!UPT UIADD3 URZ, URZ, URZ, URZ ;  /* 0x0000003f3f3ff290 */ /* 0x000ff6000fffe03f */
[----:B------:R-:W-:Y:S01]  /*18ba0*/  @!UPT UIADD3 URZ, URZ, URZ, URZ ;  /* 0x0000003f3f3ff290 */ /* 0x000fe2000fffe03f */
[----:B------:R0:W-:Y:S01]  /*18bb0*/  STL [R1+0x30], R12 ;  /* 0x0000300c01007387 */ /* 0x0001e20000100800 */
[----:B------:R-:W-:Y:S02]  /*18bc0*/  IMAD.MOV.U32 R23, RZ, RZ, R14 ;  /* 0x000000ffff177224 */ /* 0x000fe400078e000e */
[----:B------:R-:W-:Y:S02]  /*18bd0*/  IMAD.MOV.U32 R22, RZ, RZ, R15 ;  /* 0x000000ffff167224 */ /* 0x000fe400078e000f */
[----:B------:R-:W-:Y:S01]  /*18be0*/  IMAD.MOV.U32 R20, RZ, RZ, R13 ;  /* 0x000000ffff147224 */ /* 0x000fe200078e000d */
[----:B------:R-:W4:Y:S04]  /*18bf0*/  LDL.LU.64 R14, [R1+0xab0] ;  /* 0x000ab000010e7983 */ /* 0x000f280000300a00 */
[----:B0-----:R-:W4:Y:S02]  /*18c00*/  LDL.LU.64 R12, [R1+0xaa8] ;  /* 0x000aa800010c7983 */ /* 0x001f240000300a00 */
[----:B----4-:R-:W-:Y:S11]  /*18c10*/  HMMA.16816.F32.BF16 R8, R12, R24, R8 ;  /* 0x000000180c08723c */ /* 0x010ff60000041808 */
[----:B------:R-:W-:Y:S11]  /*18c20*/  @!UPT UIADD3 URZ, URZ, URZ, URZ ;  /* 0x0000003f3f3ff290 */ /* 0x000ff6000fffe03f */
[----:B------:R-:W-:Y:S02]  /*18c30*/  @!UPT UIADD3 URZ, URZ, URZ, URZ ;  /* 0x0000003f3f3ff290 */ /* 0x000fe4000fffe03f */
[----:B------:R-:W-:Y:S02]  /*18c40*/  IMAD.MOV.U32 R29, RZ, RZ, R10 ;  /* 0x000000ffff1d7224 */ /* 0x000fe400078e000a */
[----:B------:R-:W-:Y:S02]  /*18c50*/  IMAD.MOV.U32 R0, RZ, RZ, R11 ;  /* 0x000000ffff007224 */ /* 0x000fe400078e000b */
[----:B------:R-:W-:Y:S01]  /*18c60*/  IMAD.MOV.U32 R28, RZ, RZ, R8 ;  /* 0x000000ffff1c7224 */ /* 0x000fe200078e0008 */
[----:B------:R-:W2:Y:S01]  /*18c70*/  LDL.LU.64 R10, [R1+0xaa0] ;  /* 0x000aa000010a7983 */ /* 0x000ea20000300a00 */
[----:B------:R-:W-:-:S03]  /*18c80*/  IMAD.MOV.U32 R2, RZ, RZ, R9 ;  /* 0x000000ffff027224 */ /* 0x000fc600078e0009 */
[----:B------:R-:W2:Y:S04]  /*18c90*/  LDL.LU.64 R8, [R1+0xa98] ;  /* 0x000a980001087983 */ /* 0x000ea80000300a00 */
[----:B------:R-:W3:Y:S04]  /*18ca0*/  LDL.LU R25, [R1+0x598] ;  /* 0x0005980001197983 */ /* 0x000ee80000300800 */
[----:B------:R-:W4:Y:S04]  /*18cb0*/  LDL.LU R24, [R1+0x580] ;  /* 0x0005800001187983 */ /* 0x000f280000300800 */
[----:B------:R0:W-:Y:S04]  /*18cc0*/  STL.64 [R1+0xa78], R14 ;  /* 0x000a780e01007387 */ /* 0x0001e80000100a00 */
[----:B------:R-:W-:Y:S04]  /*18cd0*/  STL.64 [R1+0xa70], R12 ;  /* 0x000a700c01007387 */ /* 0x000fe80000100a00 */
        /* <DEDUP_REMOVED lines=11> */
[----:B0-----:R-:W2:Y:S04]  /*18d90*/  LDL.LU R8, [R1+0x50] ;  /* 0x0000500001087983 */ /* 0x001ea80000300800 */
[----:B------:R-:W2:Y:S04]  /*18da0*/  LDL.LU R9, [R1+0x54] ;  /* 0x0000540001097983 */ /* 0x000ea80000300800 */
[----:B------:R-:W2:Y:S04]  /*18db0*/  LDL.LU R10, [R1+0x58] ;  /* 0x00005800010a7983 */ /* 0x000ea80000300800 */
[----:B------:R-:W2:Y:S04]  /*18dc0*/  LDL.LU R11, [R1+0x5c] ;  /* 0x00005c00010b7983 */ /* 0x000ea80000300800 */
[----:B------:R-:W3:Y:S01]  /*18dd0*/  LDL.LU.64 R12, [R1+0x120] ;  /* 0x00012000010c7983 */ /* 0x000ee20000300a00 */
[----:B--2---:R-:W-:Y:S11]  /*18de0*/  HMMA.16816.F32.BF16 R8, R4, R14, R8 ;  /* 0x0000000e0408723c */ /* 0x004ff60000041808 */
[----:B------:R-:W-:Y:S11]  /*18df0*/  @!UPT UIADD3 URZ, URZ, URZ, URZ ;  /* 0x0000003f3f3ff290 */ /* 0x000ff6000fffe03f */
[----:B------:R-:W-:Y:S01]  /*18e00*/  @!UPT UIADD3 URZ, URZ, URZ, URZ ;  /* 0x0000003f3f3ff290 */ /* 0x000fe2000fffe03f */
[----:B------:R0:W-:Y:S04]  /*18e10*/  STL.64 [R1+0xd0], R8 ;  /* 0x0000d00801007387 */ /* 0x0001e80000100a00 */
[----:B------:R1:W-:Y:S04]  /*18e20*/  STL.64 [R1+0xd8], R10 ;  /* 0x0000d80a01007387 */ /* 0x0003e80000100a00 */
[----:B------:R-:W3:Y:S04]  /*18e30*/  LDL.LU.64 R14, [R1+0x128] ;  /* 0x00012800010e7983 */ /* 0x000ee80000300a00 */
[----:B0-----:R-:W2:Y:S04]  /*18e40*/  LDL.LU.64 R8, [R1+0xc0] ;  /* 0x0000c00001087983 */ /* 0x001ea80000300a00 */
[----:B-1----:R-:W2:Y:S04]  /*18e50*/  LDL.LU.64 R10, [R1+0xc8] ;  /* 0x0000c800010a7983 */ /* 0x002ea80000300a00 */
[----:B------:R-:W-:Y:S04]  /*18e60*/  STL.64 [R1+0xa38], R6 ;  /* 0x000a380601007387 */ /* 0x000fe80000100a00 */
[----:B------:R0:W-:Y:S04]  /*18e70*/  STL.64 [R1+0xa30], R4 ;  /* 0x000a300401007387 */ /* 0x0001e80000100a00 */
[----:B0-----:R-:W2:Y:S01]  /*18e80*/  LDL.LU R4, [R1+0x30] ;  /* 0x0000300001047983 */ /* 0x001ea20000300800 */
[----:B------:R-:W-:-:S03]  /*18e90*/  IMAD.MOV.U32 R5, RZ, RZ, R20 ;  /* 0x000000ffff057224 */ /* 0x000fc600078e0014 */
[----:B------:R-:W2:Y:S01]  /*18ea0*/  LDL.LU R20, [R1+0xa80] ;  /* 0x000a800001147983 */ /* 0x000ea20000300800 */
[----:B------:R-:W-:Y:S02]  /*18eb0*/  IMAD.MOV.U32 R6, RZ, RZ, R23 ;  /* 0x000000ffff067224 */ /* 0x000fe400078e0017 */
[----:B------:R-:W-:-:S05]  /*18ec0*/  IMAD.MOV.U32 R7, RZ, RZ, R22 ;  /* 0x000000ffff077224 */ /* 0x000fca00078e0016 */
[----:B------:R2:W-:Y:S02]  /*18ed0*/  STL.64 [R1+0xa48], R6 ;  /* 0x000a480601007387 */ /* 0x0005e40000100a00 */
[----:B--2---:R-:W-:Y:S02]  /*18ee0*/  IMAD.MOV.U32 R7, RZ, RZ, R20 ;  /* 0x000000ffff077224 */ /* 0x004fe400078e0014 */
[----:B------:R-:W3:Y:S04]  /*18ef0*/  LDSM.16.M88.4 R20, [R21+0x3c00] ;  /* 0x003c00001514783b */ /* 0x000ee80000000200 */
[----:B------:R0:W-:Y:S04]  /*18f00*/  STL.64 [R1+0xa40], R4 ;  /* 0x000a400401007387 */ /* 0x0001e80000100a00 */
[----:B0-----:R-:W2:Y:S04]  /*18f10*/  LDL.LU R4, [R1+0x60] ;  /* 0x0000600001047983 */ /* 0x001ea80000300800 */
[----:B------:R-:W2:Y:S04]  /*18f20*/  LDL.LU R5, [R1+0x64] ;  /* 0x0000640001057983 */ /* 0x000ea80000300800 */
[----:B------:R-:W2:Y:S01]  /*18f30*/  LDL.LU R6, [R1+0x68] ;  /* 0x0000680001067983 */ /* 0x000ea20000300800 */
[-C--:B---3--:R-:W-:Y:S03]  /*18f40*/  HMMA.16816.F32.BF16 R16, R16, R20.reuse, R12 ;  /* 0x000000141010723c */ /* 0x088fe6000004180c */
[----:B------:R-:W3:Y:S04]  /*18f50*/  LDL.LU.64 R14, [R1+0xa78] ;  /* 0x000a7800010e7983 */ /* 0x000ee80000300a00 */
[----:B------:R-:W3:Y:S02]  /*18f60*/  LDL.LU.64 R12, [R1+0xa70] ;  /* 0x000a7000010c7983 */ /* 0x000ee40000300a00 */
[----:B---3--:R-:W-:Y:S02]  /*18f70*/  HMMA.16816.F32.BF16 R12, R12, R20, R8 ;  /* 0x000000140c0c723c */ /* 0x008fe40000041808 */
[----:B------:R-:W2:Y:S04]  /*18f80*/  LDL.LU.64 R10, [R1+0xa68] ;  /* 0x000a6800010a7983 */ /* 0x000ea80000300a00 */
[----:B------:R-:W2:Y:S11]  /*18f90*/  LDL.LU.64 R8, [R1+0xa60] ;  /* 0x000a600001087983 */ /* 0x000eb60000300a00 */
[----:B------:R-:W-:Y:S06]  /*18fa0*/  @!UPT UIADD3 URZ, URZ, URZ, URZ ;  /* 0x0000003f3f3ff290 */ /* 0x000fec000fffe03f */
[----:B------:R0:W-:Y:S04]  /*18fb0*/  STL.64 [R1+0x9f8], R14 ;  /* 0x0009f80e01007387 */ /* 0x0001e80000100a00 */
[----:B------:R1:W-:Y:S01]  /*18fc0*/  STL.64 [R1+0x9f0], R12 ;  /* 0x0009f00c01007387 */ /* 0x0003e20000100a00 */
[----:B0-----:R-:W-:Y:S02]  /*18fd0*/  IMAD.MOV.U32 R14, RZ, RZ, R29 ;  /* 0x000000ffff0e7224 */ /* 0x001fe400078e001d */
[----:B------:R-:W-:Y:S02]  /*18fe0*/  IMAD.MOV.U32 R15, RZ, RZ, R0 ;  /* 0x000000ffff0f7224 */ /* 0x000fe400078e0000 */
[----:B-1----:R-:W-:Y:S02]  /*18ff0*/  IMAD.MOV.U32 R12, RZ, RZ, R28 ;  /* 0x000000ffff0c7224 */ /* 0x002fe400078e001c */
[----:B------:R-:W3:Y:S01]  /*19000*/  LDL.LU R28, [R1+0xa5c] ;  /* 0x000a5c00011c7983 */ /* 0x000ee20000300800 */
[----:B------:R-:W-:-:S03]  /*19010*/  IMAD.MOV.U32 R13, RZ, RZ, R2 ;  /* 0x000000ffff0d7224 */ /* 0x000fc600078e0002 */
[----:B------:R-:W2:Y:S04]  /*19020*/  LDL.LU R2, [R1+0xa58] ;  /* 0x000a580001027983 */ /* 0x000ea80000300800 */
[----:B------:R-:W2:Y:S04]  /*19030*/  LDL.LU R29, [R1+0xa54] ;  /* 0x000a5400011d7983 */ /* 0x000ea80000300800 */
[----:B------:R-:W2:Y:S04]  /*19040*/  LDL.LU R0, [R1+0xa50] ;  /* 0x000a500001007983 */ /* 0x000ea80000300800 */
[----:B------:R-:W-:Y:S04]  /*19050*/  STL.64 [R1+0xa08], R14 ;  /* 0x000a080e01007387 */ /* 0x000fe80000100a00 */
[----:B------:R0:W-:Y:S04]  /*19060*/  STL.64 [R1+0xa00], R12 ;  /* 0x000a000c01007387 */ /* 0x0001e80000100a00 */
[----:B0-----:R-:W2:Y:S04]  /*19070*/  LDL.LU R12, [R1+0x68c] ;  /* 0x00068c00010c7983 */ /* 0x001ea80000300800 */
[----:B------:R-:W2:Y:S04]  /*19080*/  LDL.LU R13, [R1+0x590] ;  /* 0x00059000010d7983 */ /* 0x000ea80000300800 */
[----:B------:R-:W2:Y:S04]  /*19090*/  LDL.LU R14, [R1+0x18] ;  /* 0x00001800010e7983 */ /* 0x000ea80000300800 */
[----:B------:R-:W2:Y:S04]  /*190a0*/  LDL.LU R15, [R1+0x1c] ;  /* 0x00001c00010f7983 */ /* 0x000ea80000300800 */
[----:B------:R-:W3:Y:S01]  /*190b0*/  LDL.LU R20, [R1+0x69c] ;  /* 0x00069c0001147983 */ /* 0x000ee20000300800 */
[C---:B--2---:R-:W-:Y:S11]  /*190c0*/  HMMA.16816.F32.BF16 R4, R8.reuse, R14, R4 ;  /* 0x0000000e0804723c */ /* 0x044ff60000041804 */
[----:B------:R-:W-:Y:S11]  /*190d0*/  @!UPT UIADD3 URZ, URZ, URZ, URZ ;  /* 0x0000003f3f3ff290 */ /* 0x000ff6000fffe03f */
[----:B------:R-:W-:Y:S01]  /*190e0*/  @!UPT UIADD3 URZ, URZ, URZ, URZ ;  /* 0x0000003f3f3ff290 */ /* 0x000fe2000fffe03f */
[----:B------:R-:W-:Y:S04]  /*190f0*/  STL.64 [R1+0x140], R4 ;  /* 0x0001400401007387 */ /* 0x000fe80000100a00 */
[----:B------:R0:W-:Y:S04]  /*19100*/  STL.64 [R1+0x148], R6 ;  /* 0x0001480601007387 */ /* 0x0001e80000100a00 */
[----:B0-----:R-:W2:Y:S04]  /*19110*/  LDL.LU.64 R6, [R1+0xa48] ;  /* 0x000a480001067983 */ /* 0x001ea80000300a00 */
[----:B------:R-:W2:Y:S02]  /*19120*/  LDL.LU.64 R4, [R1+0xa40] ;  /* 0x000a400001047983 */ /* 0x000ea40000300a00 */
[C---:B--2---:R-:W-:Y:S11]  /*19130*/  HMMA.16816.F32.BF16 R4, R8.reuse, R26, R4 ;  /* 0x0000001a0804723c */ /* 0x044ff60000041804 */
[----:B------:R-:W-:Y:S11]  /*19140*/  @!UPT UIADD3 URZ, URZ, URZ, URZ ;  /* 0x0000003f3f3ff290 */ /* 0x000ff6000fffe03f */
[----:B------:R-:W-:Y:S01]  /*19150*/  @!UPT UIADD3 URZ, URZ, URZ, URZ ;  /* 0x0000003f3f3ff290 */ /* 0x000fe2000fffe03f */
[----:B------:R-:W-:Y:S04]  /*19160*/  STL.64 [R1+0x130], R4 ;  /* 0x0001300401007387 */ /* 0x000fe80000100a00 */
[----:B------:R0:W-:Y:S04]  /*19170*/  STL.64 [R1+0x138], R6 ;  /* 0x0001380601007387 */ /* 0x0001e80000100a00 */
[----:B0-----:R-:W2:Y:S04]  /*19180*/  LDL.LU.64 R6, [R1+0xa38] ;  /* 0x000a380001067983 */ /* 0x001ea80000300a00 */
[----:B------:R-:W2:Y:S01]  /*19190*/  LDL.LU.64 R4, [R1+0xa30] ;  /* 0x000a300001047983 */ /* 0x000ea20000300a00 */
[----:B------:R-:W-:Y:S01]  /*191a0*/  HMMA.16816.F32.BF16 R8, R8, R22, R16 ;  /* 0x000000160808723c */ /* 0x000fe20000041810 */
[----:B------:R-:W-:-:S02]  /*191b0*/  IMAD.MOV.U32 R21, RZ, RZ, R25 ;  /* 0x000000ffff157224 */ /* 0x000fc400078e0019 */
[----:B------:R0:W-:Y:S01]  /*191c0*/  STL.64 [R1+0xa18], R26 ;  /* 0x000a181a01007387 */ /* 0x0001e20000100a00 */
[----:B------:R-:W-:-:S03]  /*191d0*/  IMAD.MOV.U32 R25, RZ, RZ, R29 ;  /* 0x000000ffff197224 */ /* 0x000fc600078e001d */
[----:B----4-:R1:W-:Y:S01]  /*191e0*/  STL [R1+0xa10], R24 ;  /* 0x000a101801007387 */ /* 0x0103e20000100800 */
[----:B------:R-:W-:Y:S02]  /*191f0*/  IMAD.MOV.U32 R17, RZ, RZ, R12 ;  /* 0x000000ffff117224 */ /* 0x000fe400078e000c */
[----:B0-----:R-:W-:Y:S02]  /*19200*/  IMAD.MOV.U32 R26, RZ, RZ, R2 ;  /* 0x000000ffff1a7224 */ /* 0x001fe400078e0002 */
[----:B-1----:R-:W-:Y:S02]  /*19210*/  IMAD.MOV.U32 R24, RZ, RZ, R0 ;  /* 0x000000ffff187224 */ /* 0x002fe400078e0000 */
[----:B------:R0:W5:Y:S01]  /*19220*/  LDL.LU R0, [R1+0xa2c] ;  /* 0x000a2c0001007983 */ /* 0x0001620000300800 */
[----:B---3--:R-:W-:-:S03]  /*19230*/  IMAD.MOV.U32 R27, RZ, RZ, R28 ;  /* 0x000000ffff1b7224 */ /* 0x008fc600078e001c */
[----:B------:R-:W3:Y:S04]  /*19240*/  LDL.LU R29, [R1+0xa28] ;  /* 0x000a2800011d7983 */ /* 0x000ee80000300800 */
[----:B------:R0:W5:Y:S04]  /*19250*/  LDL.LU R2, [R1+0xa24] ;  /* 0x000a240001027983 */ /* 0x0001680000300800 */
[----:B------:R-:W4:Y:S04]  /*19260*/  LDL.LU R28, [R1+0xa20] ;  /* 0x000a2000011c7983 */ /* 0x000f280000300800 */
[----:B------:R1:W-:Y:S04]  /*19270*/  STL.64 [R1+0x120], R8 ;  /* 0x0001200801007387 */ /* 0x0003e80000100a00 */
[----:B------:R0:W-:Y:S04]  /*19280*/  STL.64 [R1+0x128], R10 ;  /* 0x0001280a01007387 */ /* 0x0001e80000100a00 */
[----:B-1----:R-:W3:Y:S01]  /*19290*/  LDL.LU R9, [R1+0x694] ;  /* 0x0006940001097983 */ /* 0x002ee20000300800 */
[----:B0-----:R-:W-:-:S03]  /*192a0*/  IMAD.MOV.U32 R11, RZ, RZ, R13 ;  /* 0x000000ffff0b7224 */ /* 0x001fc600078e000d */
[----:B------:R-:W3:Y:S04]  /*192b0*/  LDL.LU R16, [R1+0x698] ;  /* 0x0006980001107983 */ /* 0x000ee80000300800 */
[----:B------:R-:W3:Y:S04]  /*192c0*/  LDL.LU R19, [R1+0x39c] ;  /* 0x00039c0001137983 */ /* 0x000ee80000300800 */
[----:B------:R-:W3:Y:S01]  /*192d0*/  LDL.LU R18, [R1+0x594] ;  /* 0x0005940001127983 */ /* 0x000ee20000300800 */
[C---:B--2---:R-:W-:Y:S03]  /*192e0*/  HMMA.16816.F32.BF16 R12, R4.reuse, R14, R24 ;  /* 0x0000000e040c723c */ /* 0x044fe60000041818 */
[----:B------:R-:W2:Y:S04]  /*192f0*/  LDL.LU.64 R26, [R1+0xa18] ;  /* 0x000a1800011a7983 */ /* 0x000ea80000300a00 */
[----:B------:R-:W2:Y:S11]  /*19300*/  LDL.LU R24, [R1+0xa10] ;  /* 0x000a100001187983 */ /* 0x000eb60000300800 */
[----:B------:R-:W-:Y:S05]  /*19310*/  @!UPT UIADD3 URZ, URZ, URZ, URZ ;  /* 0x0000003f3f3ff290 */ /* 0x000fea000fffe03f */
[----:B------:R-:W-:Y:S04]  /*19320*/  STL.64 [R1+0xa0], R12 ;  /* 0x0000a00c01007387 */ /* 0x000fe80000100a00 */
[----:B------:R0:W-:Y:S04]  /*19330*/  STL.64 [R1+0xa8], R14 ;  /* 0x0000a80e01007387 */ /* 0x0001e80000100a00 */
[----:B0-----:R-:W2:Y:S04]  /*19340*/  LDL.LU.64 R14, [R1+0xa08] ;  /* 0x000a0800010e7983 */ /* 0x001ea80000300a00 */
[----:B------:R-:W2:Y:S02]  /*19350*/  LDL.LU.64 R12, [R1+0xa00] ;  /* 0x000a0000010c7983 */ /* 0x000ea40000300a00 */
[----:B--2---:R-:W-:Y:S11]  /*19360*/  HMMA.16816.F32.BF16 R12, R4, R26, R12 ;  /* 0x0000001a040c723c */ /* 0x004ff6000004180c */
[----:B------:R-:W-:Y:S11]  /*19370*/  @!UPT UIADD3 URZ, URZ, URZ, URZ ;  /* 0x0000003f3f3ff290 */ /* 0x000ff6000fffe03f */
[----:B------:R-:W-:Y:S01]  /*19380*/  @!UPT UIADD3 URZ, URZ, URZ, URZ ;  /* 0x0000003f3f3ff290 */ /* 0x000fe2000fffe03f */
[----:B------:R-:W-:Y:S01]  /*19390*/  STL.64 [R1+0xb0], R12 ;  /* 0x0000b00c01007387 */ /* 0x000fe20000100a00 */
[----:B------:R-:W-:-:S03]  /*193a0*/  IMAD.MOV.U32 R10, RZ, RZ, R15 ;  /* 0x000000ffff0a7224 */ /* 0x000fc600078e000f */
[----:B------:R0:W-:Y:S04]  /*193b0*/  STL.64 [R1+0xb8], R14 ;  /* 0x0000b80e01007387 */ /* 0x0001e80000100a00 */
[----:B0-----:R-:W2:Y:S04]  /*193c0*/  LDL.LU.64 R14, [R1+0x9f8] ;  /* 0x0009f800010e7983 */ /* 0x001ea80000300a00 */
[----:B------:R-:W2:Y:S04]  /*193d0*/  LDL.LU.64 R12, [R1+0x9f0] ;  /* 0x0009f000010c7983 */ /* 0x000ea80000300a00 */
[----:B------:R-:W3:Y:S01]  /*193e0*/  LDL.LU R26, [R1+0x588] ;  /* 0x00058800011a7983 */ /* 0x000ee20000300800 */
[----:B--2---:R-:W-:Y:S11]  /*193f0*/  HMMA.16816.F32.BF16 R4, R4, R22, R12 ;  /* 0x000000160404723c */ /* 0x004ff6000004180c */
[----:B------:R-:W-:Y:S11]  /*19400*/  @!UPT UIADD3 URZ, URZ, URZ, URZ ;  /* 0x0000003f3f3ff290 */ /* 0x000ff6000fffe03f */
[----:B------:R-:W-:Y:S01]  /*19410*/  @!UPT UIADD3 URZ, URZ, URZ, URZ ;  /* 0x0000003f3f3ff290 */ /* 0x000fe2000fffe03f */
[----:B------:R0:W-:Y:S04]  /*19420*/  STL.64 [R1+0xc0], R4 ;  /* 0x0000c00401007387 */ /* 0x0001e80000100a00 */
[----:B------:R1:W-:Y:S04]  /*19430*/  STL.64 [R1+0xc8], R6 ;  /* 0x0000c80601007387 */ /* 0x0003e80000100a00 */
[----:B------:R-:W2:Y:S04]  /*19440*/  LDL.LU R13, [R1+0x574] ;  /* 0x00057400010d7983 */ /* 0x000ea80000300800 */
[----:B------:R-:W2:Y:S04]  /*19450*/  LDL.LU R22, [R1+0x554] ;  /* 0x0005540001167983 */ /* 0x000ea80000300800 */
[----:B------:R-:W2:Y:S04]  /*19460*/  LDL.LU R14, [R1+0x394] ;  /* 0x00039400010e7983 */ /* 0x000ea80000300800 */
[----:B------:R-:W2:Y:S04]  /*19470*/  LDL.LU R12, [R1+0x578] ;  /* 0x00057800010c7983 */ /* 0x000ea80000300800 */
[----:B------:R-:W2:Y:S04]  /*19480*/  LDL.LU R23, [R1+0x38c] ;  /* 0x00038c0001177983 */ /* 0x000ea80000300800 */
[----:B------:R-:W2:Y:S04]  /*19490*/  LDL.LU R15, [R1+0x584] ;  /* 0x00058400010f7983 */ /* 0x000ea80000300800 */
[----:B0-----:R-:W2:Y:S04]  /*194a0*/  LDL.LU R4, [R1+0x3a0] ;  /* 0x0003a00001047983 */ /* 0x001ea80000300800 */
[----:B------:R-:W2:Y:S01]  /*194b0*/  LDL.LU R5, [R1+0x5a0] ;  /* 0x0005a00001057983 */ /* 0x000ea20000300800 */
[----:B------:R-:W-:-:S02]  /*194c0*/  IMAD.MOV.U32 R25, RZ, RZ, c[0x0][0x18c] ;  /* 0x00006300ff197624 */ /* 0x000fc400078e00ff */
[----:B---3--:R-:W-:Y:S01]  /*194d0*/  IMAD.MOV.U32 R27, RZ, RZ, R9 ;  /* 0x000000ffff1b7224 */ /* 0x008fe200078e0009 */
[----:B-1----:R-:W3:Y:S01]  /*194e0*/  LDL.LU R6, [R1+0x3a8] ;  /* 0x0003a80001067983 */ /* 0x002ee20000300800 */
[----:B------:R-:W-:Y:S02]  /*194f0*/  IMAD.SHL.U32 R25, R25, 0x20, RZ ;  /* 0x0000002019197824 */ /* 0x000fe400078e00ff */
[----:B------:R-:W-:Y:S02]  /*19500*/  IMAD.MOV.U32 R9, RZ, RZ, R7 ;  /* 0x000000ffff097224 */ /* 0x000fe400078e0007 */
[----:B------:R-:W3:Y:S01]  /*19510*/  LDL.LU R7, [R1+0x5a4] ;  /* 0x0005a40001077983 */ /* 0x000ee20000300800 */
[----:B--2---:R-:W-:-:S04]  /*19520*/  LOP3.LUT R5, R5, R4, RZ, 0x3c, !PT ;  /* 0x0000000405057212 */ /* 0x004fc800078e3cff */
[----:B------:R-:W-:-:S04]  /*19530*/  LOP3.LUT R4, R5, R4, RZ, 0x3c, !PT ;  /* 0x0000000405047212 */ /* 0x000fc800078e3cff */
[----:B------:R-:W-:-:S05]  /*19540*/  LOP3.LUT R5, R5, R4, RZ, 0x3c, !PT ;  /* 0x0000000405057212 */ /* 0x000fca00078e3cff */
[----:B------:R-:W-:-:S05]  /*19550*/  IMAD.WIDE R4, R25, 0x2, R4 ;  /* 0x0000000219047825 */ /* 0x000fca00078e0204 */
[----:B------:R0:W-:Y:S04]  /*19560*/  STL [R1+0x5a0], R4 ;  /* 0x0005a00401007387 */ /* 0x0001e80000100800 */
[----:B------:R1:W-:Y:S04]  /*19570*/  STL [R1+0x3a0], R5 ;  /* 0x0003a00501007387 */ /* 0x0003e80000100800 */
[----:B0-----:R-:W2:Y:S04]  /*19580*/  LDL.LU R4, [R1+0x2a4] ;  /* 0x0002a40001047983 */ /* 0x001ea80000300800 */
[----:B-1----:R-:W2:Y:S01]  /*19590*/  LDL.LU R5, [R1+0x3a4] ;  /* 0x0003a40001057983 */ /* 0x002ea20000300800 */
[----:B---3--:R-:W-:-:S04]  /*195a0*/  LOP3.LUT R7, R7, R6, RZ, 0x3c, !PT ;  /* 0x0000000607077212 */ /* 0x008fc800078e3cff */
[----:B------:R-:W-:-:S04]  /*195b0*/  LOP3.LUT R6, R7, R6, RZ, 0x3c, !PT ;  /* 0x0000000607067212 */ /* 0x000fc800078e3cff */
[----:B------:R-:W-:-:S05]  /*195c0*/  LOP3.LUT R7, R7, R6, RZ, 0x3c, !PT ;  /* 0x0000000607077212 */ /* 0x000fca00078e3cff */
[----:B------:R-:W-:Y:S01]  /*195d0*/  IMAD.WIDE R6, R25, 0x2, R6 ;  /* 0x0000000219067825 */ /* 0x000fe200078e0206 */
[----:B--2---:R-:W-:-:S04]  /*195e0*/  LOP3.LUT R5, R5, R4, RZ, 0x3c, !PT ;  /* 0x0000000405057212 */ /* 0x004fc800078e3cff */
[----:B------:R-:W-:-:S04]  /*195f0*/  LOP3.LUT R4, R5, R4, RZ, 0x3c, !PT ;  /* 0x0000000405047212 */ /* 0x000fc800078e3cff */
[----:B------:R-:W-:-:S05]  /*19600*/  LOP3.LUT R5, R5, R4, RZ, 0x3c, !PT ;  /* 0x0000000405057212 */ /* 0x000fca00078e3cff */
[----:B------:R-:W-:-:S05]  /*19610*/  IMAD.WIDE R4, R25, 0x2, R4 ;  /* 0x0000000219047825 */ /* 0x000fca00078e0204 */
[----:B------:R0:W-:Y:S04]  /*19620*/  STL [R1+0x3a4], R4 ;  /* 0x0003a40401007387 */ /* 0x0001e80000100800 */
[----:B------:R1:W-:Y:S04]  /*19630*/  STL [R1+0x2a4], R5 ;  /* 0x0002a40501007387 */ /* 0x0003e80000100800 */
[----:B0-----:R-:W2:Y:S04]  /*19640*/  LDL.LU R4, [R1+0x2a8] ;  /* 0x0002a80001047983 */ /* 0x001ea80000300800 */
[----:B-1----:R-:W2:Y:S04]  /*19650*/  LDL.LU R5, [R1+0x3ac] ;  /* 0x0003ac0001057983 */ /* 0x002ea80000300800 */
[----:B------:R-:W-:Y:S04]  /*19660*/  STL [R1+0x5a4], R6 ;  /* 0x0005a40601007387 */ /* 0x000fe80000100800 */
[----:B------:R0:W-:Y:S04]  /*19670*/  STL [R1+0x3a8], R7 ;  /* 0x0003a80701007387 */ /* 0x0001e80000100800 */
[----:B0-----:R-:W3:Y:S01]  /*19680*/  LDL.LU R7, [R1+0x3b0] ;  /* 0x0003b00001077983 */ /* 0x001ee20000300800 */
[----:B------:R-:W-:-:S03]  /*19690*/  IMAD.MOV.U32 R6, RZ, RZ, R29 ;  /* 0x000000ffff067224 */ /* 0x000fc600078e001d */
        /* <DEDUP_REMOVED lines=9> */
[----:B---3--:R-:W-:-:S05]  /*19730*/  IMAD.WIDE R6, R25, 0x2, R6 ;  /* 0x0000000219067825 */ /* 0x008fca00078e0206 */
[----:B------:R0:W-:Y:S04]  /*19740*/  STL [R1+0x5a8], R6 ;  /* 0x0005a80601007387 */ /* 0x0001e80000100800 */
[----:B------:R1:W-:Y:S04]  /*19750*/  STL [R1+0x3b0], R7 ;  /* 0x0003b00701007387 */ /* 0x0003e80000100800 */
[----:B0-----:R-:W3:Y:S04]  /*19760*/  LDL.LU R6, [R1+0x3b8] ;  /* 0x0003b80001067983 */ /* 0x001ee80000300800 */
[----:B-1----:R-:W3:Y:S01]  /*19770*/  LDL.LU R7, [R1+0x5ac] ;  /* 0x0005ac0001077983 */ /* 0x002ee20000300800 */
[----:B--2---:R-:W-:-:S04]  /*19780*/  LOP3.LUT R5, R5, R4, RZ, 0x3c, !PT ;  /* 0x0000000405057212 */ /* 0x004fc800078e3cff */
[----:B------:R-:W-:-:S04]  /*19790*/  LOP3.LUT R4, R5, R4, RZ, 0x3c, !PT ;  /* 0x0000000405047212 */ /* 0x000fc800078e3cff */
[----:B------:R-:W-:-:S05]  /*197a0*/  LOP3.LUT R5, R5, R4, RZ, 0x3c, !PT ;  /* 0x0000000405057212 */ /* 0x000fca00078e3cff */
[----:B------:R-:W-:-:S05]  /*197b0*/  IMAD.WIDE R4, R25, 0x2, R4 ;  /* 0x0000000219047825 */ /* 0x000fca00078e0204 */
[----:B------:R0:W-:Y:S01]  /*197c0*/  STL [R1+0x3b4], R4 ;  /* 0x0003b40401007387 */ /* 0x0001e20000100800 */
[----:B---3--:R-:W-:-:S03]  /*197d0*/  LOP3.LUT R7, R7, R6, RZ, 0x3c, !PT ;  /* 0x0000000607077212 */ /* 0x008fc600078e3cff */
[----:B------:R1:W-:Y:S01]  /*197e0*/  STL [R1+0x2ac], R5 ;  /* 0x0002ac0501007387 */ /* 0x0003e20000100800 */
[----:B------:R-:W-:-:S03]  /*197f0*/  LOP3.LUT R6, R7, R6, RZ, 0x3c, !PT ;  /* 0x0000000607067212 */ /* 0x000fc600078e3cff */
[----:B0-----:R-:W2:Y:S01]  /*19800*/  LDL.LU R4, [R1+0x2b0] ;  /* 0x0002b00001047983 */ /* 0x001ea20000300800 */
[----:B------:R-:W-:-:S03]  /*19810*/  LOP3.LUT R7, R7, R6, RZ, 0x3c, !PT ;  /* 0x0000000607077212 */ /* 0x000fc600078e3cff */
[----:B-1----:R-:W2:Y:S02]  /*19820*/  LDL.LU R5, [R1+0x3bc] ;  /* 0x0003bc0001057983 */ /* 0x002ea40000300800 */
[----:B------:R-:W-:-:S05]  /*19830*/  IMAD.WIDE R6, R25, 0x2, R6 ;  /* 0x0000000219067825 */ /* 0x000fca00078e0206 */
[----:B------:R-:W-:Y:S04]  /*19840*/  STL [R1+0x5ac], R6 ;  /* 0x0005ac0601007387 */ /* 0x000fe80000100800 */
[----:B------:R0:W-:Y:S04]  /*19850*/  STL [R1+0x3b8], R7 ;  /* 0x0003b80701007387 */ /* 0x0001e80000100800 */
[----:B0-----:R-:W3:Y:S01]  /*19860*/  LDL.LU R7, [R1+0x5b0] ;  /* 0x0005b00001077983 */ /* 0x001ee20000300800 */
[----:B--2---:R-:W-:-:S04]  /*19870*/  LOP3.LUT R5, R5, R4, RZ, 0x3c, !PT ;  /* 0x0000000405057212 */ /* 0x004fc800078e3cff */
[----:B------:R-:W-:-:S04]  /*19880*/  LOP3.LUT R4, R5, R4, RZ, 0x3c, !PT ;  /* 0x0000000405047212 */ /* 0x000fc800078e3cff */
[----:B------:R-:W-:-:S05]  /*19890*/  LOP3.LUT R5, R5, R4, RZ, 0x3c, !PT ;  /* 0x0000000405057212 */ /* 0x000fca00078e3cff */
[----:B------:R-:W-:-:S04]  /*198a0*/  IMAD.WIDE R4, R25, 0x2, R4 ;  /* 0x0000000219047825 */ /* 0x000fc800078e0204 */
[----:B---3--:R-:W-:Y:S02]  /*198b0*/  IMAD.MOV.U32 R6, RZ, RZ, R7 ;  /* 0x000000ffff067224 */ /* 0x008fe400078e0007 */
[----:B----4-:R-:W-:Y:S02]  /*198c0*/  IMAD.MOV.U32 R7, RZ, RZ, R28 ;  /* 0x000000ffff077224 */ /* 0x010fe400078e001c */
[----:B------:R-:W2:Y:S04]  /*198d0*/  LDL.LU R28, [R1+0x9e8] ;  /* 0x0009e800011c7983 */ /* 0x000ea80000300800 */
[----:B------:R0:W-:Y:S04]  /*198e0*/  STL [R1+0x3bc], R4 ;  /* 0x0003bc0401007387 */ /* 0x0001e80000100800 */
[----:B------:R1:W-:Y:S04]  /*198f0*/  STL [R1+0x2b0], R5 ;  /* 0x0002b00501007387 */ /* 0x0003e80000100800 */
[----:B0-----:R-:W3:Y:S04]  /*19900*/  LDL.LU R4, [R1+0x2b4] ;  /* 0x0002b40001047983 */ /* 0x001ee80000300800 */
[----:B-1----:R-:W3:Y:S01]  /*19910*/  LDL.LU R5, [R1+0x3c4] ;  /* 0x0003c40001057983 */ /* 0x002ee20000300800 */
[----:B------:R-:W-:-:S05]  /*19920*/  IMAD.WIDE R6, R25, 0x2, R6 ;  /* 0x0000000219067825 */ /* 0x000fca00078e0206 */
[----:B------:R0:W-:Y:S04]  /*19930*/  STL [R1+0x5b0], R6 ;  /* 0x0005b00601007387 */ /* 0x0001e80000100800 */
[----:B------:R1:W-:Y:S04]  /*19940*/  STL [R1+0x3c0], R7 ;  /* 0x0003c00701007387 */ /* 0x0003e80000100800 */
[----:B0-----:R-:W4:Y:S04]  /*19950*/  LDL.LU R6, [R1+0x3c8] ;  /* 0x0003c80001067983 */ /* 0x001f280000300800 */
[----:B-1----:R-:W4:Y:S01]  /*19960*/  LDL.LU R7, [R1+0x5b4] ;  /* 0x0005b40001077983 */ /* 0x002f220000300800 */
[----:B---3--:R-:W-:-:S04]  /*19970*/  LOP3.LUT R5, R5, R4, RZ, 0x3c, !PT ;  /* 0x0000000405057212 */ /* 0x008fc800078e3cff */
[----:B------:R-:W-:-:S04]  /*19980*/  LOP3.LUT R4, R5, R4, RZ, 0x3c, !PT ;  /* 0x0000000405047212 */ /* 0x000fc800078e3cff */
[----:B------:R-:W-:-:S05]  /*19990*/  LOP3.LUT R5, R5, R4, RZ, 0x3c, !PT ;  /* 0x0000000405057212 */ /* 0x000fca00078e3cff */
[----:B------:R-:W-:-:S05]  /*199a0*/  IMAD.WIDE R4, R25, 0x2, R4 ;  /* 0x0000000219047825 */ /* 0x000fca00078e0204 */
[----:B------:R0:W-:Y:S04]  /*199b0*/  STL [R1+0x3c4], R4 ;  /* 0x0003c40401007387 */ /* 0x0001e80000100800 */
[----:B------:R1:W-:Y:S04]  /*199c0*/  STL [R1+0x2b4], R5 ;  /* 0x0002b40501007387 */ /* 0x0003e80000100800 */
[----:B0-----:R-:W3:Y:S04]  /*199d0*/  LDL.LU R4, [R1+0x2b8] ;  /* 0x0002b80001047983 */ /* 0x001ee80000300800 */
[----:B-1----:R-:W3:Y:S01]  /*199e0*/  LDL.LU R5, [R1+0x3cc] ;  /* 0x0003cc0001057983 */ /* 0x002ee20000300800 */
[----:B----4-:R-:W-:-:S04]  /*199f0*/  LOP3.LUT R7, R7, R6, RZ, 0x3c, !PT ;  /* 0x0000000607077212 */ /* 0x010fc800078e3cff */
[----:B------:R-:W-:-:S04]  /*19a00*/  LOP3.LUT R6, R7, R6, RZ, 0x3c, !PT ;  /* 0x0000000607067212 */ /* 0x000fc800078e3cff */
[----:B------:R-:W-:-:S05]  /*19a10*/  LOP3.LUT R7, R7, R6, RZ, 0x3c, !PT ;  /* 0x0000000607077212 */ /* 0x000fca00078e3cff */
[----:B------:R-:W-:-:S05]  /*19a20*/  IMAD.WIDE R6, R25, 0x2, R6 ;  /* 0x0000000219067825 */ /* 0x000fca00078e0206 */
[----:B------:R2:W-:Y:S04]  /*19a30*/  STL [R1+0x5b4], R6 ;  /* 0x0005b40601007387 */ /* 0x0005e80000100800 */
[----:B------:R0:W-:Y:S01]  /*19a40*/  STL [R1+0x3c8], R7 ;  /* 0x0003c80701007387 */ /* 0x0001e20000100800 */
[----:B--2---:R-:W-:Y:S02]  /*19a50*/  IMAD.MOV.U32 R6, RZ, RZ, R28 ;  /* 0x000000ffff067224 */ /* 0x004fe400078e001c */
[----:B0-----:R-:W-:Y:S02]  /*19a60*/  IMAD.MOV.U32 R7, RZ, RZ, R29 ;  /* 0x000000ffff077224 */ /* 0x001fe400078e001d */
[----:B------:R-:W2:Y:S04]  /*19a70*/  LDL.LU R29, [R1+0x9e4] ;  /* 0x0009e400011d7983 */ /* 0x000ea80000300800 */
[----:B------:R-:W4:Y:S01]  /*19a80*/  LDL.LU R28, [R1+0x9e0] ;  /* 0x0009e000011c7983 */ /* 0x000f220000300800 */
[----:B------:R-:W-:Y:S01]  /*19a90*/  IMAD.WIDE R6, R25, 0x2, R6 ;  /* 0x0000000219067825 */ /* 0x000fe200078e0206 */
[----:B---3--:R-:W-:-:S04]  /*19aa0*/  LOP3.LUT R5, R5, R4, RZ, 0x3c, !PT ;  /* 0x0000000405057212 */ /* 0x008fc800078e3cff */
[----:B------:R-:W-:-:S04]  /*19ab0*/  LOP3.LUT R4, R5, R4, RZ, 0x3c, !PT ;  /* 0x0000000405047212 */ /* 0x000fc800078e3cff */
[----:B------:R-:W-:-:S05]  /*19ac0*/  LOP3.LUT R5, R5, R4, RZ, 0x3c, !PT ;  /* 0x0000000405057212 */ /* 0x000fca00078e3cff */
[----:B------:R-:W-:-:S05]  /*19ad0*/  IMAD.WIDE R4, R25, 0x2, R4 ;  /* 0x0000000219047825 */ /* 0x000fca00078e0204 */
[----:B------:R0:W-:Y:S04]  /*19ae0*/  STL [R1+0x3cc], R4 ;  /* 0x0003cc0401007387 */ /* 0x0001e80000100800 */
[----:B------:R1:W-:Y:S04]  /*19af0*/  STL [R1+0x2b8], R5 ;  /* 0x0002b80501007387 */ /* 0x0003e80000100800 */
[----:B0-----:R-:W3:Y:S04]  /*19b00*/  LDL.LU R4, [R1+0x2bc] ;  /* 0x0002bc0001047983 */ /* 0x001ee80000300800 */
[----:B-1----:R-:W3:Y:S04]  /*19b10*/  LDL.LU R5, [R1+0x3d4] ;  /* 0x0003d40001057983 */ /* 0x002ee80000300800 */
[----:B------:R0:W-:Y:S04]  /*19b20*/  STL [R1+0x5b8], R6 ;  /* 0x0005b80601007387 */ /* 0x0001e80000100800 */
[----:B------:R1:W-:Y:S04]  /*19b30*/  STL [R1+0x3d0], R7 ;  /* 0x0003d00701007387 */ /* 0x0003e80000100800 */
[----:B0-----:R-:W2:Y:S04]  /*19b40*/  LDL.LU R6, [R1+0x3d8] ;  /* 0x0003d80001067983 */ /* 0x001ea80000300800 */
[----:B-1----:R-:W2:Y:S01]  /*19b50*/  LDL.LU R7, [R1+0x5bc] ;  /* 0x0005bc0001077983 */ /* 0x002ea20000300800 */
        /* <DEDUP_REMOVED lines=12> */
[----:B------:R-:W-:Y:S04]  /*19c20*/  STL [R1+0x5bc], R6 ;  /* 0x0005bc0601007387 */ /* 0x000fe80000100800 */
[----:B------:R0:W-:Y:S04]  /*19c30*/  STL [R1+0x3d8], R7 ;  /* 0x0003d80701007387 */ /* 0x0001e80000100800 */
[----:B0-----:R-:W2:Y:S01]  /*19c40*/  LDL.LU R7, [R1+0x3e0] ;  /* 0x0003e00001077983 */ /* 0x001ea20000300800 */
[----:B------:R-:W-:-:S03]  /*19c50*/  IMAD.MOV.U32 R6, RZ, RZ, R29 ;  /* 0x000000ffff067224 */ /* 0x000fc600078e001d */
[----:B------:R-:W4:Y:S01]  /*19c60*/  LDL.LU R29, [R1+0x9dc] ;  /* 0x0009dc00011d7983 */ /* 0x000f220000300800 */
        /* <DEDUP_REMOVED lines=8> */
[----:B--2---:R-:W-:-:S05]  /*19cf0*/  IMAD.WIDE R6, R25, 0x2, R6 ;  /* 0x0000000219067825 */ /* 0x004fca00078e0206 */
        /* <DEDUP_REMOVED lines=8> */
[----:B------:R0:W-:Y:S01]  /*19d80*/  STL [R1+0x3e4], R4 ;  /* 0x0003e40401007387 */ /* 0x0001e20000100800 */
[----:B--2---:R-:W-:-:S03]  /*19d90*/  LOP3.LUT R7, R7, R6, RZ, 0x3c, !PT ;  /* 0x0000000607077212 */ /* 0x004fc600078e3cff */
        /* <DEDUP_REMOVED lines=489> */
[----:B------:R0:W-:Y:S01]  /*1bc30*/  STL [R1+0x4e4], R4 ;  /* 0x0004e40401007387 */ /* 0x0001e20000100800 */
[----:B------:R1:W-:Y:S03]  /*1bc40*/  STL [R1+0x344], R5 ;  /* 0x0003440501007387 */ /* 0x0003e60000100800 */
[----:B0-----:R-:W3:Y:S01]  /*1bc50*/  LDL.LU R4, [R1+0x348] ;  /* 0x0003480001047983 */ /* 0x001ee20000300800 */
[----:B-1----:R-:W3:Y:S01]  /*1bc60*/  LDL.LU R5, [R1+0x4ec] ;  /* 0x0004ec0001057983 */ /* 0x002ee20000300800 */
[----:B----4-:R-:W-:-:S04]  /*1bc70*/  LOP3.LUT R7, R7, R6, RZ, 0x3c, !PT ;  /* 0x0000000607077212 */ /* 0x010fc800078e3cff */
[----:B------:R-:W-:-:S04]  /*1bc80*/  LOP3.LUT R6, R7, R6, RZ, 0x3c, !PT ;  /* 0x0000000607067212 */ /* 0x000fc800078e3cff */
[----:B------:R-:W-:-:S05]  /*1bc90*/  LOP3.LUT R7, R7, R6, RZ, 0x3c, !PT ;  /* 0x0000000607077212 */ /* 0x000fca00078e3cff */
[----:B------:R-:W-:-:S05]  /*1bca0*/  IMAD.WIDE R6, R25, 0x2, R6 ;  /* 0x0000000219067825 */ /* 0x000fca00078e0206 */
[----:B------:R-:W-:Y:S01]  /*1bcb0*/  STL [R1+0x644], R6 ;  /* 0x0006440601007387 */ /* 0x000fe20000100800 */
[----:B------:R0:W-:Y:S02]  /*1bcc0*/  STL [R1+0x4e8], R7 ;  /* 0x0004e80701007387 */ /* 0x0001e40000100800 */
[----:B0-----:R-:W-:Y:S02]  /*1bcd0*/  IMAD.MOV.U32 R7, RZ, RZ, R29 ;  /* 0x000000ffff077224 */ /* 0x001fe400078e001d */
[----:B--2---:R-:W-:Y:S01]  /*1bce0*/  IMAD.MOV.U32 R6, RZ, RZ, R28 ;  /* 0x000000ffff067224 */ /* 0x004fe200078e001c */
[----:B------:R-:W2:Y:S01]  /*1bcf0*/  LDL.LU R29, [R1+0x984] ;  /* 0x00098400011d7983 */ /* 0x000ea20000300800 */
[----:B------:R-:W4:Y:S02]  /*1bd00*/  LDL.LU R28, [R1+0x980] ;  /* 0x00098000011c7983 */ /* 0x000f240000300800 */
[----:B------:R-:W-:Y:S01]  /*1bd10*/  IMAD.WIDE R6, R25, 0x2, R6 ;  /* 0x0000000219067825 */ /* 0x000fe200078e0206 */
[----:B---3--:R-:W-:-:S04]  /*1bd20*/  LOP3.LUT R5, R5, R4, RZ, 0x3c, !PT ;  /* 0x0000000405057212 */ /* 0x008fc800078e3cff */
[----:B------:R-:W-:-:S04]  /*1bd30*/  LOP3.LUT R4, R5, R4, RZ, 0x3c, !PT ;  /* 0x0000000405047212 */ /* 0x000fc800078e3cff */
[----:B------:R-:W-:-:S05]  /*1bd40*/  LOP3.LUT R5, R5, R4, RZ, 0x3c, !PT ;  /* 0x0000000405057212 */ /* 0x000fca00078e3cff */
[----:B------:R-:W-:-:S05]  /*1bd50*/  IMAD.WIDE R4, R25, 0x2, R4 ;  /* 0x0000000219047825 */ /* 0x000fca00078e0204 */
[----:B------:R0:W-:Y:S01]  /*1bd60*/  STL [R1+0x4ec], R4 ;  /* 0x0004ec0401007387 */ /* 0x0001e20000100800 */
[----:B------:R1:W-:Y:S03]  /*1bd70*/  STL [R1+0x348], R5 ;  /* 0x0003480501007387 */ /* 0x0003e60000100800 */
[----:B0-----:R-:W3:Y:S01]  /*1bd80*/  LDL.LU R4, [R1+0x34c] ;  /* 0x00034c0001047983 */ /* 0x001ee20000300800 */
[----:B-1----:R-:W3:Y:S02]  /*1bd90*/  LDL.LU R5, [R1+0x4f4] ;  /* 0x0004f40001057983 */ /* 0x002ee40000300800 */
[----:B------:R0:W-:Y:S02]  /*1bda0*/  STL [R1+0x648], R6 ;  /* 0x0006480601007387 */ /* 0x0001e40000100800 */
[----:B------:R1:W-:Y:S01]  /*1bdb0*/  STL [R1+0x4f0], R7 ;  /* 0x0004f00701007387 */ /* 0x0003e20000100800 */
[----:B0-----:R-:W2:Y:S01]  /*1bdc0*/  LDL.LU R6, [R1+0x4f8] ;  /* 0x0004f80001067983 */ /* 0x001ea20000300800 */
[----:B-1----:R-:W2:Y:S01]  /*1bdd0*/  LDL.LU R7, [R1+0x64c] ;  /* 0x00064c0001077983 */ /* 0x002ea20000300800 */
[----:B---3--:R-:W-:-:S04]  /*1bde0*/  LOP3.LUT R5, R5, R4, RZ, 0x3c, !PT ;  /* 0x0000000405057212 */ /* 0x008fc800078e3cff */
[----:B------:R-:W-:-:S04]  /*1bdf0*/  LOP3.LUT R4, R5, R4, RZ, 0x3c, !PT ;  /* 0x0000000405047212 */ /* 0x000fc800078e3cff */
[----:B------:R-:W-:-:S05]  /*1be00*/  LOP3.LUT R5, R5, R4, RZ, 0x3c, !PT ;  /* 0x0000000405057212 */ /* 0x000fca00078e3cff */
[----:B------:R-:W-:-:S05]  /*1be10*/  IMAD.WIDE R4, R25, 0x2, R4 ;  /* 0x0000000219047825 */ /* 0x000fca00078e0204 */
[----:B------:R0:W-:Y:S01]  /*1be20*/  STL [R1+0x4f4], R4 ;  /* 0x0004f40401007387 */ /* 0x0001e20000100800 */
[----:B------:R1:W-:Y:S01]  /*1be30*/  STL [R1+0x34c], R5 ;  /* 0x00034c0501007387 */ /* 0x0003e20000100800 */
[-C--:B--2---:R-:W-:Y:S02]  /*1be40*/  LOP3.LUT R7, R7, R6.reuse, RZ, 0x3c, !PT ;  /* 0x0000000607077212 */ /* 0x084fe400078e3cff */
[----:B0-----:R-:W2:Y:S01]  /*1be50*/  LDL.LU R4, [R1+0x350] ;  /* 0x0003500001047983 */ /* 0x001ea20000300800 */
[----:B-1----:R-:W2:Y:S01]  /*1be60*/  LDL.LU R5, [R1+0x4fc] ;  /* 0x0004fc0001057983 */ /* 0x002ea20000300800 */
[----:B------:R-:W-:-:S04]  /*1be70*/  LOP3.LUT R6, R7, R6, RZ, 0x3c, !PT ;  /* 0x0000000607067212 */ /* 0x000fc800078e3cff */
[----:B------:R-:W-:-:S05]  /*1be80*/  LOP3.LUT R7, R7, R6, RZ, 0x3c, !PT ;  /* 0x0000000607077212 */ /* 0x000fca00078e3cff */
[----:B------:R-:W-:-:S05]  /*1be90*/  IMAD.WIDE R6, R25, 0x2, R6 ;  /* 0x0000000219067825 */ /* 0x000fca00078e0206 */
[----:B------:R-:W-:Y:S01]  /*1bea0*/  STL [R1+0x64c], R6 ;  /* 0x00064c0601007387 */ /* 0x000fe20000100800 */
[----:B------:R0:W-:Y:S03]  /*1beb0*/  STL [R1+0x4f8], R7 ;  /* 0x0004f80701007387 */ /* 0x0001e60000100800 */
[----:B0-----:R-:W3:Y:S01]  /*1bec0*/  LDL.LU R7, [R1+0x500] ;  /* 0x0005000001077983 */ /* 0x001ee20000300800 */
[----:B------:R-:W-:Y:S02]  /*1bed0*/  IMAD.MOV.U32 R6, RZ, RZ, R29 ;  /* 0x000000ffff067224 */ /* 0x000fe400078e001d */
[----:B------:R-:W3:Y:S01]  /*1bee0*/  LDL.LU R29, [R1+0x97c] ;  /* 0x00097c00011d7983 */ /* 0x000ee20000300800 */
[----:B--2---:R-:W-:-:S04]  /*1bef0*/  LOP3.LUT R5, R5, R4, RZ, 0x3c, !PT ;  /* 0x0000000405057212 */ /* 0x004fc800078e3cff */
[----:B------:R-:W-:-:S04]  /*1bf00*/  LOP3.LUT R4, R5, R4, RZ, 0x3c, !PT ;  /* 0x0000000405047212 */ /* 0x000fc800078e3cff */
[----:B------:R-:W-:-:S05]  /*1bf10*/  LOP3.LUT R5, R5, R4, RZ, 0x3c, !PT ;  /* 0x0000000405057212 */ /* 0x000fca00078e3cff */
[----:B------:R-:W-:-:S05]  /*1bf20*/  IMAD.WIDE R4, R25, 0x2, R4 ;  /* 0x0000000219047825 */ /* 0x000fca00078e0204 */
[----:B------:R0:W-:Y:S01]  /*1bf30*/  STL [R1+0x4fc], R4 ;  /* 0x0004fc0401007387 */ /* 0x0001e20000100800 */
[----:B------:R1:W-:Y:S03]  /*1bf40*/  STL [R1+0x350], R5 ;  /* 0x0003500501007387 */ /* 0x0003e60000100800 */
[----:B0-----:R-:W2:Y:S01]  /*1bf50*/  LDL.LU R4, [R1+0x354] ;  /* 0x0003540001047983 */ /* 0x001ea20000300800 */
[----:B-1----:R-:W2:Y:S02]  /*1bf60*/  LDL.LU R5, [R1+0x504] ;  /* 0x0005040001057983 */ /* 0x002ea40000300800 */
[----:B---3--:R-:W-:-:S05]  /*1bf70*/  IMAD.WIDE R6, R25, 0x2, R6 ;  /* 0x0000000219067825 */ /* 0x008fca00078e0206 */
[----:B------:R0:W-:Y:S01]  /*1bf80*/  STL [R1+0x650], R6 ;  /* 0x0006500601007387 */ /* 0x0001e20000100800 */
[----:B------:R1:W-:Y:S03]  /*1bf90*/  STL [R1+0x500], R7 ;  /* 0x0005000701007387 */ /* 0x0003e60000100800 */
[----:B0-----:R-:W3:Y:S01]  /*1bfa0*/  LDL.LU R6, [R1+0x508] ;  /* 0x0005080001067983 */ /* 0x001ee20000300800 */
[----:B-1----:R-:W3:Y:S01]  /*1bfb0*/  LDL.LU R7, [R1+0x654] ;  /* 0x0006540001077983 */ /* 0x002ee20000300800 */
[----:B--2---:R-:W-:-:S04]  /*1bfc0*/  LOP3.LUT R5, R5, R4, RZ, 0x3c, !PT ;  /* 0x0000000405057212 */ /* 0x004fc800078e3cff */
[----:B------:R-:W-:-:S04]  /*1bfd0*/  LOP3.LUT R4, R5, R4, RZ, 0x3c, !PT ;  /* 0x0000000405047212 */ /* 0x000fc800078e3cff */
[----:B------:R-:W-:-:S05]  /*1bfe0*/  LOP3.LUT R5, R5, R4, RZ, 0x3c, !PT ;  /* 0x0000000405057212 */ /* 0x000fca00078e3cff */
[----:B------:R-:W-:Y:S01]  /*1bff0*/  IMAD.WIDE R4, R25, 0x2, R4 ;  /* 0x0000000219047825 */ /* 0x000fe200078e0204 */
[----:B---3--:R-:W-:-:S04]  /*1c000*/  LOP3.LUT R7, R7, R6, RZ, 0x3c, !PT ;  /* 0x0000000607077212 */ /* 0x008fc800078e3cff */
[----:B------:R0:W-:Y:S01]  /*1c010*/  STL [R1+0x504], R4 ;  /* 0x0005040401007387 */ /* 0x0001e20000100800 */
[----:B------:R1:W-:Y:S01]  /*1c020*/  STL [R1+0x354], R5 ;  /* 0x0003540501007387 */ /* 0x0003e20000100800 */
[----:B------:R-:W-:-:S04]  /*1c030*/  LOP3.LUT R6, R7, R6, RZ, 0x3c, !PT ;  /* 0x0000000607067212 */ /* 0x000fc800078e3cff */
[----:B------:R-:W-:Y:S01]  /*1c040*/  LOP3.LUT R7, R7, R6, RZ, 0x3c, !PT ;  /* 0x0000000607077212 */ /* 0x000fe200078e3cff */
[----:B0-----:R-:W2:Y:S01]  /*1c050*/  LDL.LU R4, [R1+0x358] ;  /* 0x0003580001047983 */ /* 0x001ea20000300800 */
[----:B-1----:R-:W2:Y:S03]  /*1c060*/  LDL.LU R5, [R1+0x50c] ;  /* 0x00050c0001057983 */ /* 0x002ea60000300800 */
[----:B------:R-:W-:-:S05]  /*1c070*/  IMAD.WIDE R6, R25, 0x2, R6 ;  /* 0x0000000219067825 */ /* 0x000fca00078e0206 */
[----:B------:R-:W-:Y:S01]  /*1c080*/  STL [R1+0x654], R6 ;  /* 0x0006540601007387 */ /* 0x000fe20000100800 */
[----:B------:R0:W-:Y:S03]  /*1c090*/  STL [R1+0x508], R7 ;  /* 0x0005080701007387 */ /* 0x0001e60000100800 */
[----:B0-----:R-:W3:Y:S01]  /*1c0a0*/  LDL.LU R7, [R1+0x658] ;  /* 0x0006580001077983 */ /* 0x001ee20000300800 */
[----:B--2---:R-:W-:-:S04]  /*1c0b0*/  LOP3.LUT R5, R5, R4, RZ, 0x3c, !PT ;  /* 0x0000000405057212 */ /* 0x004fc800078e3cff */
[----:B------:R-:W-:-:S04]  /*1c0c0*/  LOP3.LUT R4, R5, R4, RZ, 0x3c, !PT ;  /* 0x0000000405047212 */ /* 0x000fc800078e3cff */
[----:B------:R-:W-:-:S05]  /*1c0d0*/  LOP3.LUT R5, R5, R4, RZ, 0x3c, !PT ;  /* 0x0000000405057212 */ /* 0x000fca00078e3cff */
[----:B------:R-:W-:-:S04]  /*1c0e0*/  IMAD.WIDE R4, R25, 0x2, R4 ;  /* 0x0000000219047825 */ /* 0x000fc800078e0204 */
[----:B---3--:R-:W-:Y:S02]  /*1c0f0*/  IMAD.MOV.U32 R6, RZ, RZ, R7 ;  /* 0x000000ffff067224 */ /* 0x008fe400078e0007 */
[----:B----4-:R-:W-:Y:S02]  /*1c100*/  IMAD.MOV.U32 R7, RZ, RZ, R28 ;  /* 0x000000ffff077224 */ /* 0x010fe400078e001c */
[----:B------:R-:W2:Y:S01]  /*1c110*/  LDL.LU R28, [R1+0x978] ;  /* 0x00097800011c7983 */ /* 0x000ea20000300800 */
[----:B------:R0:W-:Y:S02]  /*1c120*/  STL [R1+0x50c], R4 ;  /* 0x00050c0401007387 */ /* 0x0001e40000100800 */
[----:B------:R1:W-:Y:S01]  /*1c130*/  STL [R1+0x358], R5 ;  /* 0x0003580501007387 */ /* 0x0003e20000100800 */
[----:B0-----:R-:W3:Y:S01]  /*1c140*/  LDL.LU R4, [R1+0x35c] ;  /* 0x00035c0001047983 */ /* 0x001ee20000300800 */
[----:B-1----:R-:W3:Y:S02]  /*1c150*/  LDL.LU R5, [R1+0x514] ;  /* 0x0005140001057983 */ /* 0x002ee40000300800 */
[----:B------:R-:W-:-:S05]  /*1c160*/  IMAD.WIDE R6, R25, 0x2, R6 ;  /* 0x0000000219067825 */ /* 0x000fca00078e0206 */
[----:B------:R0:W-:Y:S01]  /*1c170*/  STL [R1+0x658], R6 ;  /* 0x0006580601007387 */ /* 0x0001e20000100800 */
[----:B------:R1:W-:Y:S03]  /*1c180*/  STL [R1+0x510], R7 ;  /* 0x0005100701007387 */ /* 0x0003e60000100800 */
[----:B0-----:R-:W4:Y:S01]  /*1c190*/  LDL.LU R6, [R1+0x518] ;  /* 0x0005180001067983 */ /* 0x001f220000300800 */
        /* <DEDUP_REMOVED lines=18> */
[----:B------:R-:W4:Y:S01]  /*1c2c0*/  LDL.LU R28, [R1+0x970] ;  /* 0x00097000011c7983 */ /* 0x000f220000300800 */
        /* <DEDUP_REMOVED lines=8> */
[----:B------:R-:W-:-:S05]  /*1c350*/  IMAD.WIDE R6, R25, 0x2, R6 ;  /* 0x0000000219067825 */ /* 0x000fca00078e0206 */
[----:B------:R0:W-:Y:S01]  /*1c360*/  STL [R1+0x660], R6 ;  /* 0x0006600601007387 */ /* 0x0001e20000100800 */
[----:B------:R1:W-:Y:S03]  /*1c370*/  STL [R1+0x520], R7 ;  /* 0x0005200701007387 */ /* 0x0003e60000100800 */
[----:B0-----:R-:W2:Y:S01]  /*1c380*/  LDL.LU R6, [R1+0x528] ;  /* 0x0005280001067983 */ /* 0x001ea20000300800 */
[----:B-1----:R-:W2:Y:S01]  /*1c390*/  LDL.LU R7, [R1+0x664] ;  /* 0x0006640001077983 */ /* 0x002ea20000300800 */
        /* <DEDUP_REMOVED lines=8> */
[----:B--2---:R-:W-:-:S04]  /*1c420*/  LOP3.LUT R7, R7, R6, RZ, 0x3c, !PT ;  /* 0x0000000607077212 */ /* 0x004fc800078e3cff */
[----:B------:R-:W-:-:S04]  /*1c430*/  LOP3.LUT R6, R7, R6, RZ, 0x3c, !PT ;  /* 0x0000000607067212 */ /* 0x000fc800078e3cff */
[----:B------:R-:W-:-:S05]  /*1c440*/  LOP3.LUT R7, R7, R6, RZ, 0x3c, !PT ;  /* 0x0000000607077212 */ /* 0x000fca00078e3cff */
[----:B------:R-:W-:-:S05]  /*1c450*/  IMAD.WIDE R6, R25, 0x2, R6 ;  /* 0x0000000219067825 */ /* 0x000fca00078e0206 */
[----:B------:R-:W-:Y:S01]  /*1c460*/  STL [R1+0x664], R6 ;  /* 0x0006640601007387 */ /* 0x000fe20000100800 */
[----:B------:R0:W-:Y:S02]  /*1c470*/  STL [R1+0x528], R7 ;  /* 0x0005280701007387 */ /* 0x0001e40000100800 */
[----:B0-----:R-:W-:Y:S02]  /*1c480*/  IMAD.MOV.U32 R7, RZ, RZ, R29 ;  /* 0x000000ffff077224 */ /* 0x001fe400078e001d */
[----:B----4-:R-:W-:Y:S01]  /*1c490*/  IMAD.MOV.U32 R6, RZ, RZ, R28 ;  /* 0x000000ffff067224 */ /* 0x010fe200078e001c */
        /* <DEDUP_REMOVED lines=71> */
[----:B-1----:R-:W-:Y:S02]  /*1c910*/  IMAD.MOV.U32 R5, RZ, RZ, R22 ;  /* 0x000000ffff057224 */ /* 0x002fe400078e0016 */
[----:B------:R-:W-:-:S04]  /*1c920*/  IMAD.WIDE R6, R25, 0x2, R6 ;  /* 0x0000000219067825 */ /* 0x000fc800078e0206 */
[----:B------:R-:W-:Y:S02]  /*1c930*/  IMAD.MOV.U32 R22, RZ, RZ, R23 ;  /* 0x000000ffff167224 */ /* 0x000fe400078e0017 */
[----:B------:R-:W-:Y:S01]  /*1c940*/  IMAD.MOV.U32 R23, RZ, RZ, R13 ;  /* 0x000000ffff177224 */ /* 0x000fe200078e000d */
[----:B------:R0:W-:Y:S01]  /*1c950*/  STL [R1+0x678], R6 ;  /* 0x0006780601007387 */ /* 0x0001e20000100800 */
[----:B------:R1:W-:Y:S02]  /*1c960*/  STL [R1+0x550], R7 ;  /* 0x0005500701007387 */ /* 0x0003e40000100800 */
[----:B------:R-:W-:Y:S01]  /*1c970*/  IMAD.MOV.U32 R13, RZ, RZ, R17 ;  /* 0x000000ffff0d7224 */ /* 0x000fe200078e0011 */
[----:B0-----:R-:W2:Y:S01]  /*1c980*/  LDL.LU R6, [R1+0x558] ;  /* 0x0005580001067983 */ /* 0x001ea20000300800 */
[----:B-1----:R-:W2:Y:S02]  /*1c990*/  LDL.LU R7, [R1+0x67c] ;  /* 0x00067c0001077983 */ /* 0x002ea40000300800 */
[----:B------:R-:W2:Y:S01]  /*1c9a0*/  LDL.LU R17, [R1+0x684] ;  /* 0x0006840001117983 */ /* 0x000ea20000300800 */
        /* <DEDUP_REMOVED lines=27> */
[----:B------:R-:W-:Y:S02]  /*1cb60*/  STL [R1+0x680], R6 ;  /* 0x0006800601007387 */ /* 0x000fe40000100800 */
[----:B------:R0:W-:Y:S02]  /*1cb70*/  STL [R1+0x560], R7 ;  /* 0x0005600701007387 */ /* 0x0001e40000100800 */
[----:B0-----:R-:W2:Y:S01]  /*1cb80*/  LDL.LU R7, [R1+0x568] ;  /* 0x0005680001077983 */ /* 0x001ea20000300800 */
[----:B------:R-:W-:-:S02]  /*1cb90*/  IMAD.MOV.U32 R6, RZ, RZ, R17 ;  /* 0x000000ffff067224 */ /* 0x000fc400078e0011 */
[----:B------:R-:W-:Y:S02]  /*1cba0*/  IMAD.MOV.U32 R17, RZ, RZ, R19 ;  /* 0x000000ffff117224 */ /* 0x000fe400078e0013 */
[----:B------:R-:W-:Y:S01]  /*1cbb0*/  IMAD.MOV.U32 R19, RZ, RZ, R21 ;  /* 0x000000ffff137224 */ /* 0x000fe200078e0015 */
        /* <DEDUP_REMOVED lines=8> */
[----:B--2---:R-:W-:-:S04]  /*1cc40*/  IMAD.WIDE R6, R25, 0x2, R6 ;  /* 0x0000000219067825 */ /* 0x004fc800078e0206 */
[----:B------:R-:W2:Y:S01]  /*1cc50*/  LDL.LU R21, [R1+0x57c] ;  /* 0x00057c0001157983 */ /* 0x000ea20000300800 */
[----:B------:R-:W-:Y:S01]  /*1cc60*/  STL [R1+0x684], R6 ;  /* 0x0006840601007387 */ /* 0x000fe20000100800 */
[----:B------:R0:W-:Y:S02]  /*1cc70*/  STL [R1+0x568], R7 ;  /* 0x0005680701007387 */ /* 0x0001e40000100800 */
[----:B0-----:R-:W-:Y:S02]  /*1cc80*/  IMAD.MOV.U32 R7, RZ, RZ, R29 ;  /* 0x000000ffff077224 */ /* 0x001fe400078e001d */
[----:B------:R-:W2:Y:S01]  /*1cc90*/  LDL.LU R29, [R1+0x94c] ;  /* 0x00094c00011d7983 */ /* 0x000ea20000300800 */
[----:B----4-:R-:W-:Y:S02]  /*1cca0*/  IMAD.MOV.U32 R6, RZ, RZ, R28 ;  /* 0x000000ffff067224 */ /* 0x010fe400078e001c */
[----:B------:R-:W4:Y:S02]  /*1ccb0*/  LDL.LU R28, [R1+0x948] ;  /* 0x00094800011c7983 */ /* 0x000f240000300800 */
[----:B------:R-:W-:Y:S01]  /*1ccc0*/  IMAD.WIDE R6, R25, 0x2, R6 ;  /* 0x0000000219067825 */ /* 0x000fe200078e0206 */
[----:B---3--:R-:W-:-:S04]  /*1ccd0*/  LOP3.LUT R5, R5, R4, RZ, 0x3c, !PT ;  /* 0x0000000405057212 */ /* 0x008fc800078e3cff */
[----:B------:R-:W-:-:S04]  /*1cce0*/  LOP3.LUT R4, R5, R4, RZ, 0x3c, !PT ;  /* 0x0000000405047212 */ /* 0x000fc800078e3cff */
[----:B------:R-:W-:-:S05]  /*1ccf0*/  LOP3.LUT R5, R5, R4, RZ, 0x3c, !PT ;  /* 0x0000000405057212 */ /* 0x000fca00078e3cff */
[----:B------:R-:W-:-:S05]  /*1cd00*/  IMAD.WIDE R4, R25, 0x2, R4 ;  /* 0x0000000219047825 */ /* 0x000fca00078e0204 */
[----:B------:R0:W-:Y:S01]  /*1cd10*/  STL [R1+0x56c], R4 ;  /* 0x00056c0401007387 */ /* 0x0001e20000100800 */
[----:B------:R1:W-:Y:S02]  /*1cd20*/  STL [R1+0x388], R5 ;  /* 0x0003880501007387 */ /* 0x0003e40000100800 */
[----:B------:R3:W-:Y:S02]  /*1cd30*/  STL [R1+0x688], R6 ;  /* 0x0006880601007387 */ /* 0x0007e40000100800 */
[----:B------:R1:W-:Y:S02]  /*1cd40*/  STL [R1+0x570], R7 ;  /* 0x0005700701007387 */ /* 0x0003e40000100800 */
[----:B0-----:R-:W-:Y:S02]  /*1cd50*/  IMAD.MOV.U32 R4, RZ, RZ, R23 ;  /* 0x000000ffff047224 */ /* 0x001fe400078e0017 */
[----:B-1----:R-:W-:Y:S02]  /*1cd60*/  IMAD.MOV.U32 R5, RZ, RZ, R22 ;  /* 0x000000ffff057224 */ /* 0x002fe400078e0016 */
[----:B---3--:R-:W-:-:S02]  /*1cd70*/  IMAD.MOV.U32 R6, RZ, RZ, R13 ;  /* 0x000000ffff067224 */ /* 0x008fc400078e000d */
[----:B------:R-:W-:Y:S02]  /*1cd80*/  IMAD.MOV.U32 R7, RZ, RZ, R12 ;  /* 0x000000ffff077224 */ /* 0x000fe400078e000c */
[----:B------:R-:W-:-:S04]  /*1cd90*/  IMAD.WIDE R4, R25, 0x2, R4 ;  /* 0x0000000219047825 */ /* 0x000fc800078e0204 */
[----:B------:R-:W-:Y:S01]  /*1cda0*/  IMAD.WIDE R6, R25, 0x2, R6 ;  /* 0x0000000219067825 */ /* 0x000fe200078e0206 */
[----:B------:R-:W-:Y:S03]  /*1cdb0*/  STL [R1+0x574], R4 ;  /* 0x0005740401007387 */ /* 0x000fe60000100800 */
[----:B------:R2:W-:Y:S02]  /*1cdc0*/  STL [R1+0x38c], R5 ;  /* 0x00038c0501007387 */ /* 0x0005e40000100800 */
[----:B------:R0:W-:Y:S02]  /*1cdd0*/  STL [R1+0x68c], R6 ;  /* 0x00068c0601007387 */ /* 0x0001e40000100800 */
[----:B------:R1:W-:Y:S02]  /*1cde0*/  STL [R1+0x578], R7 ;  /* 0x0005780701007387 */ /* 0x0003e40000100800 */
[----:B--2---:R-:W-:-:S02]  /*1cdf0*/  IMAD.MOV.U32 R5, RZ, RZ, R29 ;  /* 0x000000ffff057224 */ /* 0x004fc400078e001d */
[----:B------:R-:W2:Y:S01]  /*1ce00*/  LDL.LU R29, [R1+0x944] ;  /* 0x00094400011d7983 */ /* 0x000ea20000300800 */
[----:B------:R-:W-:Y:S02]  /*1ce10*/  IMAD.MOV.U32 R4, RZ, RZ, R21 ;  /* 0x000000ffff047224 */ /* 0x000fe400078e0015 */
[----:B0-----:R-:W-:Y:S02]  /*1ce20*/  IMAD.MOV.U32 R6, RZ, RZ, R3 ;  /* 0x000000ffff067224 */ /* 0x001fe400078e0003 */
[----:B-1----:R-:W-:Y:S02]  /*1ce30*/  IMAD.MOV.U32 R7, RZ, RZ, R24 ;  /* 0x000000ffff077224 */ /* 0x002fe400078e0018 */
[----:B------:R-:W-:-:S04]  /*1ce40*/  IMAD.WIDE R4, R25, 0x2, R4 ;  /* 0x0000000219047825 */ /* 0x000fc800078e0204 */
[----:B------:R-:W-:Y:S01]  /*1ce50*/  IMAD.WIDE R6, R25, 0x2, R6 ;  /* 0x0000000219067825 */ /* 0x000fe200078e0206 */
[----:B------:R0:W-:Y:S03]  /*1ce60*/  STL [R1+0x57c], R4 ;  /* 0x00057c0401007387 */ /* 0x0001e60000100800 */
[----:B------:R-:W3:Y:S02]  /*1ce70*/  LDL.LU R21, [R1+0x59c] ;  /* 0x00059c0001157983 */ /* 0x000ee40000300800 */
[----:B------:R-:W3:Y:S02]  /*1ce80*/  LDL.LU R24, [R1+0x6a0] ;  /* 0x0006a00001187983 */ /* 0x000ee40000300800 */
[----:B------:R1:W-:Y:S01]  /*1ce90*/  STL [R1+0x390], R5 ;  /* 0x0003900501007387 */ /* 0x0003e20000100800 */
[----:B------:R4:W-:Y:S01]  /*1cea0*/  STL [R1+0x690], R6 ;  /* 0x0006900601007387 */ /* 0x0009e20000100800 */
[----:B------:R-:W3:Y:S02]  /*1ceb0*/  LDL.LU R3, [R1+0x9c] ;  /* 0x00009c0001037983 */ /* 0x000ee40000300800 */
[----:B------:R4:W-:Y:S02]  /*1cec0*/  STL [R1+0x580], R7 ;  /* 0x0005800701007387 */ /* 0x0009e40000100800 */
[----:B0-----:R-:W-:-:S02]  /*1ced0*/  IMAD.MOV.U32 R4, RZ, RZ, R15 ;  /* 0x000000ffff047224 */ /* 0x001fc400078e000f */
[----:B-1----:R-:W-:Y:S02]  /*1cee0*/  IMAD.MOV.U32 R5, RZ, RZ, R14 ;  /* 0x000000ffff057224 */ /* 0x002fe400078e000e */
[----:B----4-:R-:W-:Y:S02]  /*1cef0*/  IMAD.MOV.U32 R6, RZ, RZ, R27 ;  /* 0x000000ffff067224 */ /* 0x010fe400078e001b */
[----:B------:R-:W-:Y:S02]  /*1cf00*/  IMAD.MOV.U32 R7, RZ, RZ, R26 ;  /* 0x000000ffff077224 */ /* 0x000fe400078e001a */
[----:B------:R-:W-:-:S04]  /*1cf10*/  IMAD.WIDE R4, R25, 0x2, R4 ;  /* 0x0000000219047825 */ /* 0x000fc800078e0204 */
[----:B------:R-:W-:Y:S01]  /*1cf20*/  IMAD.WIDE R6, R25, 0x2, R6 ;  /* 0x0000000219067825 */ /* 0x000fe200078e0206 */
[----:B------:R-:W-:Y:S03]  /*1cf30*/  STL [R1+0x584], R4 ;  /* 0x0005840401007387 */ /* 0x000fe60000100800 */
[----:B------:R0:W-:Y:S02]  /*1cf40*/  STL [R1+0x394], R5 ;  /* 0x0003940501007387 */ /* 0x0001e40000100800 */
[----:B------:R1:W-:Y:S02]  /*1cf50*/  STL [R1+0x694], R6 ;  /* 0x0006940601007387 */ /* 0x0003e40000100800 */
[----:B------:R4:W-:Y:S02]  /*1cf60*/  STL [R1+0x588], R7 ;  /* 0x0005880701007387 */ /* 0x0009e40000100800 */
[----:B0-----:R-:W-:-:S02]  /*1cf70*/  IMAD.MOV.U32 R5, RZ, RZ, R28 ;  /* 0x000000ffff057224 */ /* 0x001fc400078e001c */
[----:B------:R-:W3:Y:S01]  /*1cf80*/  LDL.LU R28, [R1+0x940] ;  /* 0x00094000011c7983 */ /* 0x000ee20000300800 */
[----:B--2---:R-:W-:-:S03]  /*1cf90*/  IMAD.MOV.U32 R4, RZ, RZ, R29 ;  /* 0x000000ffff047224 */ /* 0x004fc600078e001d */
[----:B------:R-:W2:Y:S01]  /*1cfa0*/  LDL.LU R29, [R1+0x93c] ;  /* 0x00093c00011d7983 */ /* 0x000ea20000300800 */
[----:B------:R-:W-:-:S04]  /*1cfb0*/  IMAD.WIDE R4, R25, 0x2, R4 ;  /* 0x0000000219047825 */ /* 0x000fc800078e0204 */
[----:B-1----:R-:W-:Y:S02]  /*1cfc0*/  IMAD.MOV.U32 R6, RZ, RZ, R16 ;  /* 0x000000ffff067224 */ /* 0x002fe400078e0010 */
[----:B----4-:R-:W-:Y:S01]  /*1cfd0*/  IMAD.MOV.U32 R7, RZ, RZ, R11 ;  /* 0x000000ffff077224 */ /* 0x010fe200078e000b */
[----:B------:R0:W-:Y:S01]  /*1cfe0*/  STL [R1+0x58c], R4 ;  /* 0x00058c0401007387 */ /* 0x0001e20000100800 */
[----:B------:R1:W-:Y:S02]  /*1cff0*/  STL [R1+0x398], R5 ;  /* 0x0003980501007387 */ /* 0x0003e40000100800 */
[----:B------:R-:W-:-:S04]  /*1d000*/  IMAD.WIDE R6, R25, 0x2, R6 ;  /* 0x0000000219067825 */ /* 0x000fc800078e0206 */
[----:B0-----:R-:W-:Y:S02]  /*1d010*/  IMAD.MOV.U32 R4, RZ, RZ, R18 ;  /* 0x000000ffff047224 */ /* 0x001fe400078e0012 */
[----:B-1----:R-:W-:Y:S01]  /*1d020*/  IMAD.MOV.U32 R5, RZ, RZ, R17 ;  /* 0x000000ffff057224 */ /* 0x002fe200078e0011 */
[----:B------:R0:W-:Y:S03]  /*1d030*/  STL [R1+0x698], R6 ;  /* 0x0006980601007387 */ /* 0x0001e60000100800 */
[----:B------:R-:W-:Y:S01]  /*1d040*/  IMAD.WIDE R4, R25, 0x2, R4 ;  /* 0x0000000219047825 */ /* 0x000fe200078e0204 */
[----:B------:R1:W-:Y:S04]  /*1d050*/  STL [R1+0x590], R7 ;  /* 0x0005900701007387 */ /* 0x0003e80000100800 */
[----:B------:R4:W-:Y:S01]  /*1d060*/  STL [R1+0x594], R4 ;  /* 0x0005940401007387 */ /* 0x0009e20000100800 */
[----:B------:R3:W-:Y:S02]  /*1d070*/  STL [R1+0x39c], R5 ;  /* 0x00039c0501007387 */ /* 0x0007e40000100800 */
[----:B0-----:R-:W-:-:S02]  /*1d080*/  IMAD.MOV.U32 R6, RZ, RZ, R20 ;  /* 0x000000ffff067224 */ /* 0x001fc400078e0014 */
[----:B-1----:R-:W-:Y:S01]  /*1d090*/  IMAD.MOV.U32 R7, RZ, RZ, R19 ;  /* 0x000000ffff077224 */ /* 0x002fe200078e0013 */
[----:B---3--:R-:W-:-:S03]  /*1d0a0*/  IADD3 R3, R3, -0x1, RZ ;  /* 0xffffffff03037810 */ /* 0x008fc60007ffe0ff */
[----:B------:R-:W-:-:S04]  /*1d0b0*/  IMAD.WIDE R6, R25, 0x2, R6 ;  /* 0x0000000219067825 */ /* 0x000fc800078e0206 */
[----:B----4-:R-:W-:Y:S02]  /*1d0c0*/  IMAD.MOV.U32 R4, RZ, RZ, R24 ;  /* 0x000000ffff047224 */ /* 0x010fe400078e0018 */
[----:B------:R-:W-:-:S04]  /*1d0d0*/  IMAD.MOV.U32 R5, RZ, RZ, R21 ;  /* 0x000000ffff057224 */ /* 0x000fc800078e0015 */
[----:B------:R-:W-:Y:S01]  /*1d0e0*/  IMAD.WIDE R4, R25, 0x2, R4 ;  /* 0x0000000219047825 */ /* 0x000fe200078e0204 */
[----:B------:R-:W-:Y:S03]  /*1d0f0*/  STL [R1+0x69c], R6 ;  /* 0x00069c0601007387 */ /* 0x000fe60000100800 */
[----:B------:R2:W-:Y:S02]  /*1d100*/  STL [R1+0x598], R7 ;  /* 0x0005980701007387 */ /* 0x0005e40000100800 */
[----:B------:R0:W-:Y:S01]  /*1d110*/  STL [R1+0x9c], R3 ;  /* 0x00009c0301007387 */ /* 0x0001e20000100800 */
[----:B------:R1:W-:Y:S01]  /*1d120*/  STL [R1+0x6a0], R4 ;  /* 0x0006a00401007387 */ /* 0x0003e20000100800 */
[----:B------:R3:W-:Y:S01]  /*1d130*/  STL [R1+0x59c], R5 ;  /* 0x00059c0501007387 */ /* 0x0007e20000100800 */
[----:B------:R-:W-:Y:S01]  /*1d140*/  ISETP.NE.U32.AND P0, PT, R3, RZ, PT ;  /* 0x000000ff0300720c */ /* 0x000fe20003f05070 */
[----:B------:R-:W-:-:S04]  /*1d150*/  IMAD.MOV.U32 R20, RZ, RZ, c[0x0][0x188] ;  /* 0x00006200ff147624 */ /* 0x000fc800078e00ff */
[----:B------:R-:W-:Y:S01]  /*1d160*/  IMAD.SHL.U32 R11, R20, 0x20, RZ ;  /* 0x00000020140b7824 */ /* 0x000fe200078e00ff */
[----:B------:R-:W-:-:S03]  /*1d170*/  UIADD3 UR4, UR4, -0x20, URZ ;  /* 0xffffffe004047890 */ /* 0x000fc6000fffe03f */
[----:B--2---:R-:W-:-:S04]  /*1d180*/  IMAD.WIDE R6, R11, 0x2, R28 ;  /* 0x000000020b067825 */ /* 0x004fc800078e021c */
[----:B0-----:R-:W-:Y:S02]  /*1d190*/  IMAD.MOV.U32 R3, RZ, RZ, R6 ;  /* 0x000000ffff037224 */ /* 0x001fe400078e0006 */
[----:B-1----:R-:W-:Y:S01]  /*1d1a0*/  IMAD.MOV.U32 R4, RZ, RZ, R7 ;  /* 0x000000ffff047224 */ /* 0x002fe200078e0007 */
[----:B---3--:R-:W-:Y:S01]  /*1d1b0*/  @!P0 CALL.REL.NOINC `(.L_x_2) ;  /* 0x0000001000008944 */ /* 0x008fe20003c00000 */
[----:B------:R-:W-:Y:S05]  /*1d1c0*/  BRA `(.L_x_3) ;  /* 0xffff387000007947 */ /* 0x000fea000383ffff */
.L_x_2:
[----:B------:R-:W-:Y:S04]  /*1d1d0*/  STL [R1+0x9c8], R8 ;  /* 0x0009c80801007387 */ /* 0x000fe80000100800 */
[----:B------:R-:W2:Y:S04]  /*1d1e0*/  LDL.LU R25, [R1+0x1ac] ;  /* 0x0001ac0001197983 */ /* 0x000ea80000300800 */
[----:B------:R-:W3:Y:S04]  /*1d1f0*/  LDL.LU R24, [R1+0x1bc] ;  /* 0x0001bc0001187983 */ /* 0x000ee80000300800 */
[----:B---3--:R0:W-:Y:S04]  /*1d200*/  STL [R1+0x9dc], R24 ;  /* 0x0009dc1801007387 */ /* 0x0081e80000100800 */
[----:B0-----:R-:W3:Y:S04]  /*1d210*/  LDL.LU R24, [R1+0x110] ;  /* 0x0001100001187983 */ /* 0x001ee80000300800 */
        /* <DEDUP_REMOVED lines=29> */
[----:B--2---:R1:W-:Y:S01]  /*1d3f0*/  STL [R1+0x9cc], R25 ;  /* 0x0009cc1901007387 */ /* 0x0043e20000100800 */
[----:B0-----:R-:W-:-:S03]  /*1d400*/  IMAD.MOV.U32 R24, RZ, RZ, R10 ;  /* 0x000000ffff187224 */ /* 0x001fc600078e000a */
[----:B-1----:R-:W2:Y:S04]  /*1d410*/  LDL.LU R25, [R1+0x15c] ;  /* 0x00015c0001197983 */ /* 0x002ea80000300800 */
[----:B--2---:R0:W-:Y:S04]  /*1d420*/  STL [R1+0x9d4], R25 ;  /* 0x0009d41901007387 */ /* 0x0041e80000100800 */
[----:B0-----:R-:W2:Y:S04]  /*1d430*/  LDL.LU R25, [R1+0x13c] ;  /* 0x00013c0001197983 */ /* 0x001ea80000300800 */
        /* <DEDUP_REMOVED lines=31> */
[----:B------:R-:W2:Y:S01]  /*1d630*/  LDL.LU R8, [R1+0x16c] ;  /* 0x00016c0001087983 */ /* 0x000ea20000300800 */
[----:B0-----:R-:W-:-:S03]  /*1d640*/  IMAD.MOV.U32 R25, RZ, RZ, R9 ;  /* 0x000000ffff197224 */ /* 0x001fc600078e0009 */
[----:B--2---:R0:W-:Y:S04]  /*1d650*/  STL [R1+0x9d0], R8 ;  /* 0x0009d00801007387 */ /* 0x0041e80000100800 */
[----:B0-----:R-:W2:Y:S01]  /*1d660*/  LDL.LU R8, [R1+0x14c] ;  /* 0x00014c0001087983 */ /* 0x001ea20000300800 */
[----:B------:R-:W-:-:S03]  /*1d670*/  F2FP.BF16.PACK_AB R24, R25, R24 ;  /* 0x000000181918723e */ /* 0x000fc600000010ff */
[----:B--2---:R0:W-:Y:S04]  /*1d680*/  STL [R1+0x9d8], R8 ;  /* 0x0009d80801007387 */ /* 0x0041e80000100800 */
[----:B0-----:R-:W2:Y:S04]  /*1d690*/  LDL.LU R8, [R1+0x12c] ;  /* 0x00012c0001087983 */ /* 0x001ea80000300800 */
[----:B-----5:R-:W3:Y:S04]  /*1d6a0*/  LDL.LU R0, [R1+0x17c] ;  /* 0x00017c0001007983 */ /* 0x020ee80000300800 */
[----:B------:R-:W4:Y:S04]  /*1d6b0*/  LDL.LU R2, [R1+0x18c] ;  /* 0x00018c0001027983 */ /* 0x000f280000300800 */
[----:B------:R-:W4:Y:S04]  /*1d6c0*/  LDL.LU R3, [R1+0x19c] ;  /* 0x00019c0001037983 */ /* 0x000f280000300800 */
[----:B------:R-:W2:Y:S04]  /*1d6d0*/  LDL.LU R4, [R1+0x128] ;  /* 0x0001280001047983 */ /* 0x000ea80000300800 */
        /* <DEDUP_REMOVED lines=23> */
[----:B------:R0:W-:Y:S04]  /*1d850*/  STL [R1+0x9c], R24 ;  /* 0x00009c1801007387 */ /* 0x0001e80000100800 */
[----:B0-----:R-:W2:Y:S02]  /*1d860*/  LDL.LU R24, [R1+0xa54] ;  /* 0x000a540001187983 */ /* 0x001ea40000300800 */
[----:B--2---:R-:W-:-:S02]  /*1d870*/  F2FP.BF16.PACK_AB R24, R25, R24 ;  /* 0x000000181918723e */ /* 0x004fc400000010ff */
        /* <DEDUP_REMOVED lines=58> */
[----:B0-----:R-:W3:Y:S01]  /*1dc20*/  LDL.LU R24, [R1+0x9dc] ;  /* 0x0009dc0001187983 */ /* 0x001ee20000300800 */
[----:B--2---:R-:W-:-:S03]  /*1dc30*/  F2FP.BF16.PACK_AB R25, R8, R25 ;  /* 0x000000190819723e */ /* 0x004fc600000010ff */
[----:B------:R-:W2:Y:S04]  /*1dc40*/  LDL.LU R8, [R1+0x9d8] ;  /* 0x0009d80001087983 */ /* 0x000ea80000300800 */
[----:B------:R0:W-:Y:S04]  /*1dc50*/  STL [R1+0x5c], R25 ;  /* 0x00005c1901007387 */ /* 0x0001e80000100800 */
[----:B0-----:R-:W2:Y:S02]  /*1dc60*/  LDL.LU R25, [R1+0x9d4] ;  /* 0x0009d40001197983 */ /* 0x001ea40000300800 */
[----:B--2---:R-:W-:-:S02]  /*1dc70*/  F2FP.BF16.PACK_AB R25, R8, R25 ;  /* 0x000000190819723e */ /* 0x004fc400000010ff */
[----:B------:R-:W3:Y:S04]  /*1dc80*/  LDL.LU R8, [R1+0x9d0] ;  /* 0x0009d00001087983 */ /* 0x000ee80000300800 */
[----:B------:R0:W-:Y:S04]  /*1dc90*/  STL [R1+0x58], R25 ;  /* 0x0000581901007387 */ /* 0x0001e80000100800 */
[----:B0-----:R-:W2:Y:S01]  /*1dca0*/  LDL.LU R25, [R1+0x9cc] ;  /* 0x0009cc0001197983 */ /* 0x001ea20000300800 */
[----:B---3--:R-:W-:-:S03]  /*1dcb0*/  F2FP.BF16.PACK_AB R0, R8, R0 ;  /* 0x000000000800723e */ /* 0x008fc600000010ff */
[----:B------:R-:W3:Y:S04]  /*1dcc0*/  LDL.LU R8, [R1+0x9c8] ;  /* 0x0009c80001087983 */ /* 0x000ee80000300800 */
[----:B------:R4:W-:Y:S02]  /*1dcd0*/  STL [R1+0x54], R0 ;  /* 0x0000540001007387 */ /* 0x0009e40000100800 */
[----:B----4-:R-:W-:Y:S02]  /*1dce0*/  F2FP.BF16.PACK_AB R0, R2, R3 ;  /* 0x000000030200723e */ /* 0x010fe400000010ff */
[----:B------:R-:W-:Y:S02]  /*1dcf0*/  F2FP.BF16.PACK_AB R3, R4, R6 ;  /* 0x000000060403723e */ /* 0x000fe400000010ff */
[----:B------:R-:W-:Y:S01]  /*1dd00*/  F2FP.BF16.PACK_AB R2, R7, R5 ;  /* 0x000000050702723e */ /* 0x000fe200000010ff */
[----:B------:R0:W-:Y:S04]  /*1dd10*/  STL [R1+0x50], R0 ;  /* 0x0000500001007387 */ /* 0x0001e80000100800 */
[----:B------:R1:W-:Y:S04]  /*1dd20*/  STL [R1+0x4c], R3 ;  /* 0x00004c0301007387 */ /* 0x0003e80000100800 */
[----:B------:R4:W-:Y:S01]  /*1dd30*/  STL [R1+0x48], R2 ;  /* 0x0000480201007387 */ /* 0x0009e20000100800 */
[----:B0-----:R-:W-:-:S02]  /*1dd40*/  F2FP.BF16.PACK_AB R0, R28, R29 ;  /* 0x0000001d1c00723e */ /* 0x001fc400000010ff */
[----:B-1----:R-:W-:-:S03]  /*1dd50*/  F2FP.BF16.PACK_AB R3, R22, R23 ;  /* 0x000000171603723e */ /* 0x002fc600000010ff */
[----:B------:R0:W-:Y:S01]  /*1dd60*/  STL [R1+0x44], R0 ;  /* 0x0000440001007387 */ /* 0x0001e20000100800 */
[----:B----4-:R-:W-:-:S03]  /*1dd70*/  F2FP.BF16.PACK_AB R2, R12, R13 ;  /* 0x0000000d0c02723e */ /* 0x010fc600000010ff */
[----:B------:R1:W-:Y:S04]  /*1dd80*/  STL [R1+0x40], R3 ;  /* 0x0000400301007387 */ /* 0x0003e80000100800 */
[----:B------:R4:W-:Y:S01]  /*1dd90*/  STL [R1+0x3c], R2 ;  /* 0x00003c0201007387 */ /* 0x0009e20000100800 */
[----:B0-----:R-:W-:Y:S02]  /*1dda0*/  F2FP.BF16.PACK_AB R0, R14, R15 ;  /* 0x0000000f0e00723e */ /* 0x001fe400000010ff */
[----:B-1----:R-:W-:-:S03]  /*1ddb0*/  F2FP.BF16.PACK_AB R3, R26, R27 ;  /* 0x0000001b1a03723e */ /* 0x002fc600000010ff */
[----:B------:R-:W-:Y:S01]  /*1ddc0*/  STL [R1+0x38], R0 ;  /* 0x0000380001007387 */ /* 0x000fe20000100800 */
[----:B----4-:R-:W-:-:S03]  /*1ddd0*/  F2FP.BF16.PACK_AB R2, R9, R10 ;  /* 0x0000000a0902723e */ /* 0x010fc600000010ff */
[----:B------:R0:W-:Y:S04]  /*1dde0*/  STL [R1+0x34], R3 ;  /* 0x0000340301007387 */ /* 0x0001e80000100800 */
[----:B------:R1:W-:Y:S01]  /*1ddf0*/  STL [R1+0x30], R2 ;  /* 0x0000300201007387 */ /* 0x0003e20000100800 */
[----:B0-----:R-:W-:Y:S02]  /*1de00*/  F2FP.BF16.PACK_AB R3, R16, R17 ;  /* 0x000000111003723e */ /* 0x001fe400000010ff */
[----:B-1----:R-:W-:Y:S02]  /*1de10*/  F2FP.BF16.PACK_AB R2, R18, R19 ;  /* 0x000000131202723e */ /* 0x002fe400000010ff */
[----:B---3--:R-:W-:-:S05]  /*1de20*/  F2FP.BF16.PACK_AB R0, R8, R11 ;  /* 0x0000000b0800723e */ /* 0x008fca00000010ff */
[----:B------:R0:W-:Y:S04]  /*1de30*/  STL [R1+0x2c], R0 ;  /* 0x00002c0001007387 */ /* 0x0001e80000100800 */
[----:B------:R-:W-:Y:S04]  /*1de40*/  STL [R1+0x28], R3 ;  /* 0x0000280301007387 */ /* 0x000fe80000100800 */
[----:B------:R-:W-:Y:S04]  /*1de50*/  STL [R1+0x24], R2 ;  /* 0x0000240201007387 */ /* 0x000fe80000100800 */
[----:B------:R-:W3:Y:S01]  /*1de60*/  LDL.LU R7, [R1+0x1b4] ;  /* 0x0001b40001077983 */ /* 0x000ee20000300800 */
[----:B0-----:R-:W-:-:S05]  /*1de70*/  F2FP.BF16.PACK_AB R0, R20, R21 ;  /* 0x000000151400723e */ /* 0x001fca00000010ff */
[----:B------:R-:W-:Y:S04]  /*1de80*/  STL [R1+0x20], R0 ;  /* 0x0000200001007387 */ /* 0x000fe80000100800 */
        /* <DEDUP_REMOVED lines=14> */
[----:B---3--:R-:W-:Y:S04]  /*1df70*/  STL [R1+0x9c0], R7 ;  /* 0x0009c00701007387 */ /* 0x008fe80000100800 */
        /* <DEDUP_REMOVED lines=21> */
[----:B------:R-:W4:Y:S04]  /*1e0d0*/  LDL.LU R4, [R1+0x214] ;  /* 0x0002140001047983 */ /* 0x000f280000300800 */
[----:B----4-:R0:W-:Y:S04]  /*1e0e0*/  STL [R1+0x97c], R4 ;  /* 0x00097c0401007387 */ /* 0x0101e80000100800 */
[----:B0-----:R-:W4:Y:S04]  /*1e0f0*/  LDL.LU R4, [R1+0x1e4] ;  /* 0x0001e40001047983 */ /* 0x001f280000300800 */
[----:B------:R-:W2:Y:S04]  /*1e100*/  LDL.LU R11, [R1+0x1b0] ;  /* 0x0001b000010b7983 */ /* 0x000ea80000300800 */
[----:B--2---:R0:W-:Y:S04]  /*1e110*/  STL [R1+0x978], R11 ;  /* 0x0009780b01007387 */ /* 0x0041e80000100800 */
[----:B0-----:R-:W2:Y:S04]  /*1e120*/  LDL.LU R11, [R1+0x204] ;  /* 0x00020400010b7983 */ /* 0x001ea80000300800 */
        /* <DEDUP_REMOVED lines=42> */
[----:B------:R-:W2:Y:S01]  /*1e3d0*/  LDL.LU R0, [R1+0x284] ;  /* 0x0002840001007983 */ /* 0x000ea20000300800 */
[----:B------:R-:W-:-:S02]  /*1e3e0*/  IMAD.MOV.U32 R7, RZ, RZ, R24 ;  /* 0x000000ffff077224 */ /* 0x000fc400078e0018 */
[----:B------:R-:W-:-:S05]  /*1e3f0*/  IMAD.MOV.U32 R6, RZ, RZ, R25 ;  /* 0x000000ffff067224 */ /* 0x000fca00078e0019 */
[----:B------:R-:W-:Y:S01]  /*1e400*/  F2FP.BF16.PACK_AB R7, R6, R7 ;  /* 0x000000070607723e */ /* 0x000fe200000010ff */
[----:B--2---:R0:W-:Y:S04]  /*1e410*/  STL [R1+0x93c], R0 ;  /* 0x00093c0001007387 */ /* 0x0041e80000100800 */
[----:B0-----:R-:W2:Y:S04]  /*1e420*/  LDL.LU R0, [R1+0x264] ;  /* 0x0002640001007983 */ /* 0x001ea80000300800 */
        /* <DEDUP_REMOVED lines=38> */
[----:B------:R0:W-:Y:S04]  /*1e690*/  STL [R1], R7 ;  /* 0x0000000701007387 */ /* 0x0001e80000100800 */
[----:B0-----:R-:W2:Y:S02]  /*1e6a0*/  LDL.LU R7, [R1+0x988] ;  /* 0x0009880001077983 */ /* 0x001ea40000300800 */
[----:B--2---:R-:W-:-:S02]  /*1e6b0*/  F2FP.BF16.PACK_AB R7, R6, R7 ;  /* 0x000000070607723e */ /* 0x004fc400000010ff */
[----:B------:R-:W3:Y:S02]  /*1e6c0*/  LDL.LU R6, [R1+0x984] ;  /* 0x0009840001067983 */ /* 0x000ee40000300800 */
[----:B---3--:R-:W-:Y:S02]  /*1e6d0*/  F2FP.BF16.PACK_AB R6, R5, R6 ;  /* 0x000000060506723e */ /* 0x008fe400000010ff */
[----:B------:R-:W4:Y:S02]  /*1e6e0*/  LDL.LU R5, [R1+0x980] ;  /* 0x0009800001057983 */ /* 0x000f240000300800 */
[----:B----4-:R-:W-:Y:S02]  /*1e6f0*/  F2FP.BF16.PACK_AB R5, R4, R5 ;  /* 0x000000050405723e */ /* 0x010fe400000010ff */
[----:B------:R-:W2:Y:S02]  /*1e700*/  LDL.LU R4, [R1+0x97c] ;  /* 0x00097c0001047983 */ /* 0x000ea40000300800 */
[----:B--2---:R-:W-:-:S02]  /*1e710*/  F2FP.BF16.PACK_AB R4, R11, R4 ;  /* 0x000000040b04723e */ /* 0x004fc400000010ff */
[----:B------:R-:W2:Y:S02]  /*1e720*/  LDL.LU R11, [R1+0x978] ;  /* 0x00097800010b7983 */ /* 0x000ea40000300800 */
[----:B--2---:R-:W-:Y:S02]  /*1e730*/  F2FP.BF16.PACK_AB R11, R10, R11 ;  /* 0x0000000b0a0b723e */ /* 0x004fe400000010ff */
[----:B------:R-:W2:Y:S02]  /*1e740*/  LDL.LU R10, [R1+0x974] ;  /* 0x00097400010a7983 */ /* 0x000ea40000300800 */
[----:B--2---:R-:W-:Y:S02]  /*1e750*/  F2FP.BF16.PACK_AB R10, R9, R10 ;  /* 0x0000000a090a723e */ /* 0x004fe400000010ff */
        /* <DEDUP_REMOVED lines=26> */
[----:B------:R-:W2:Y:S01]  /*1e900*/  LDL.LU R0, [R1+0x93c] ;  /* 0x00093c0001007983 */ /* 0x000ea20000300800 */
[----:B------:R-:W-:Y:S02]  /*1e910*/  F2FP.BF16.PACK_AB R27, R2, R27 ;  /* 0x0000001b021b723e */ /* 0x000fe400000010ff */
[----:B------:R-:W-:Y:S02]  /*1e920*/  F2FP.BF16.PACK_AB R26, R3, R26 ;  /* 0x0000001a031a723e */ /* 0x000fe400000010ff */
[----:B------:R-:W-:Y:S02]  /*1e930*/  F2FP.BF16.PACK_AB R25, R28, R25 ;  /* 0x000000191c19723e */ /* 0x000fe400000010ff */
[----:B------:R-:W-:Y:S02]  /*1e940*/  F2FP.BF16.PACK_AB R24, R29, R24 ;  /* 0x000000181d18723e */ /* 0x000fe400000010ff */
[----:B--2---:R-:W-:Y:S02]  /*1e950*/  F2FP.BF16.PACK_AB R20, R0, R20 ;  /* 0x000000140014723e */ /* 0x004fe400000010ff */
.L_x_1:
[----:B------:R-:W2:Y:S04]  /*1e960*/  LDL.LU R28, [R1+0x6bc] ;  /* 0x0006bc00011c7983 */ /* 0x000ea80000300800 */
[----:B------:R-:W1:Y:S02]  /*1e970*/  S2R R29, SR_TID.X ;  /* 0x00000000001d7919 */ /* 0x000e640000002100 */
[----:B-1----:R-:W-:-:S02]  /*1e980*/  IMAD.SHL.U32 R3, R29, 0x100, RZ ;  /* 0x000001001d037824 */ /* 0x002fc400078e00ff */
[C---:B------:R-:W-:Y:S02]  /*1e990*/  IMAD.SHL.U32 R2, R29.reuse, 0x4, RZ ;  /* 0x000000041d027824 */ /* 0x040fe400078e00ff */
[----:B0-----:R-:W-:Y:S01]  /*1e9a0*/  IMAD.SHL.U32 R0, R29, 0x400, RZ ;  /* 0x000004001d007824 */ /* 0x001fe200078e00ff */
[----:B------:R-:W-:Y:S01]  /*1e9b0*/  LOP3.LUT R3, R3, 0x1800, RZ, 0xc0, !PT ;  /* 0x0000180003037812 */ /* 0x000fe200078ec0ff */
[----:B------:R-:W-:Y:S03]  /*1e9c0*/  BAR.SYNC.DEFER_BLOCKING 0x0 ;  /* 0x0000000000007b1d */ /* 0x000fe60000010000 */
[----:B--2---:R-:W-:-:S03]  /*1e9d0*/  LOP3.LUT R3, R3, 0x460, R28, 0xf8, !PT ;  /* 0x0000046003037812 */ /* 0x004fc600078ef81c */
[----:B------:R-:W2:Y:S01]  /*1e9e0*/  LDL.LU R28, [R1+0x6c0] ;  /* 0x0006c000011c7983 */ /* 0x000ea20000300800 */
[----:B------:R-:W-:Y:S02]  /*1e9f0*/  LOP3.LUT R29, R29, 0x3f, RZ, 0xc0, !PT ;  /* 0x0000003f1d1d7812 */ /* 0x000fe400078ec0ff */
[----:B------:R-:W-:Y:S02]  /*1ea00*/  LOP3.LUT R3, R3, 0x70, R2, 0x78, !PT ;  /* 0x0000007003037812 */ /* 0x000fe400078e7802 */
[----:B------:R-:W3:Y:S01]  /*1ea10*/  LDL.LU R2, [R1+0x73c] ;  /* 0x00073c0001027983 */ /* 0x000ee20000300800 */
[----:B------:R-:W-:-:S03]  /*1ea20*/  LOP3.LUT R0, R0, 0x1800, RZ, 0xc0, !PT ;  /* 0x0000180000007812 */ /* 0x000fc600078ec0ff */
[----:B------:R0:W-:Y:S02]  /*1ea30*/  STS.128 [R3], R24 ;  /* 0x0000001803007388 */ /* 0x0001e40000000c00 */
[----:B------:R-:W-:Y:S02]  /*1ea40*/  IMAD R29, R29, 0x10, R0 ;  /* 0x000000101d1d7824 */ /* 0x000fe400078e0200 */
[----:B------:R1:W-:Y:S04]  /*1ea50*/  STS.128 [R3+0x200], R20 ;  /* 0x0002001403007388 */ /* 0x0003e80000000c00 */
[----:B0-----:R-:W4:Y:S04]  /*1ea60*/  LDL.LU R24, [R1+0x10] ;  /* 0x0000100001187983 */ /* 0x001f280000300800 */
[----:B------:R-:W4:Y:S04]  /*1ea70*/  LDL.LU R25, [R1+0x14] ;  /* 0x0000140001197983 */ /* 0x000f280000300800 */
[----:B------:R-:W4:Y:S04]  /*1ea80*/  LDL.LU R26, [R1+0x18] ;  /* 0x00001800011a7983 */ /* 0x000f280000300800 */
[----:B------:R-:W4:Y:S04]  /*1ea90*/  LDL.LU R27, [R1+0x1c] ;  /* 0x00001c00011b7983 */ /* 0x000f280000300800 */
[----:B-1----:R-:W5:Y:S04]  /*1eaa0*/  LDL.LU R20, [R1] ;  /* 0x0000000001147983 */ /* 0x002f680000300800 */
[----:B------:R-:W5:Y:S04]  /*1eab0*/  LDL.LU R21, [R1+0x4] ;  /* 0x0000040001157983 */ /* 0x000f680000300800 */
[----:B------:R-:W5:Y:S04]  /*1eac0*/  LDL.LU R22, [R1+0x8] ;  /* 0x0000080001167983 */ /* 0x000f680000300800 */
[----:B------:R-:W5:Y:S04]  /*1ead0*/  LDL.LU R23, [R1+0xc] ;  /* 0x00000c0001177983 */ /* 0x000f680000300800 */
[----:B------:R-:W-:Y:S04]  /*1eae0*/  STS.128 [R3+0x80], R16 ;  /* 0x0000801003007388 */ /* 0x000fe80000000c00 */
[----:B------:R-:W-:Y:S04]  /*1eaf0*/  STS.128 [R3+0x280], R12 ;  /* 0x0002800c03007388 */ /* 0x000fe80000000c00 */
[----:B------:R-:W-:Y:S04]  /*1eb00*/  STS.128 [R3+0x100], R8 ;  /* 0x0001000803007388 */ /* 0x000fe80000000c00 */
[----:B------:R0:W-:Y:S02]  /*1eb10*/  STS.128 [R3+0x300], R4 ;  /* 0x0003000403007388 */ /* 0x0001e40000000c00 */
[----:B0-----:R-:W-:-:S02]  /*1eb20*/  LOP3.LUT R4, R29, 0x20, RZ, 0x3c, !PT ;  /* 0x000000201d047812 */ /* 0x001fc400078e3cff */
[----:B----4-:R-:W-:Y:S04]  /*1eb30*/  STS.128 [R3+0x380], R24 ;  /* 0x0003801803007388 */ /* 0x010fe80000000c00 */
[----:B-----5:R-:W-:Y:S04]  /*1eb40*/  STS.128 [R3+0x180], R20 ;  /* 0x0001801403007388 */ /* 0x020fe80000000c00 */
[----:B------:R-:W-:Y:S06]  /*1eb50*/  BAR.SYNC.DEFER_BLOCKING 0x0 ;  /* 0x0000000000007b1d */ /* 0x000fec0000010000 */
[----:B------:R-:W0:Y:S04]  /*1eb60*/  LDS.128 R8, [R29] ;  /* 0x000000001d087984 */ /* 0x000e280000000c00 */
[----:B------:R-:W1:Y:S01]  /*1eb70*/  LDS.128 R20, [R4] ;  /* 0x0000000004147984 */ /* 0x000e620000000c00 */
[----:B------:R-:W-:-:S03]  /*1eb80*/  LOP3.LUT R0, R29, 0x40, RZ, 0x3c, !PT ;  /* 0x000000401d007812 */ /* 0x000fc600078e3cff */
[----:B------:R-:W-:Y:S01]  /*1eb90*/  LDS.128 R4, [R4+0x400] ;  /* 0x0004000004047984 */ /* 0x000fe20000000c00 */
[----:B--2---:R-:W-:-:S03]  /*1eba0*/  ISETP.GE.AND P0, PT, R28, c[0x0][0x178], PT ;  /* 0x00005e001c007a0c */ /* 0x004fc60003f06270 */
[----:B------:R-:W-:Y:S04]  /*1ebb0*/  LDS.128 R12, [R0+0x400] ;  /* 0x00040000000c7984 */ /* 0x000fe80000000c00 */
[----:B0-----:R-:W-:Y:S04]  /*1ebc0*/  STL.64 [R1+0x10], R8 ;  /* 0x0000100801007387 */ /* 0x001fe80000100a00 */
[----:B------:R-:W-:Y:S04]  /*1ebd0*/  STL.64 [R1+0x18], R10 ;  /* 0x0000180a01007387 */ /* 0x000fe80000100a00 */
[----:B------:R-:W0:Y:S04]  /*1ebe0*/  LDS.128 R8, [R29+0x400] ;  /* 0x000400001d087984 */ /* 0x000e280000000c00 */
[----:B-1----:R-:W-:Y:S04]  /*1ebf0*/  STL [R1+0x968], R21 ;  /* 0x0009681501007387 */ /* 0x002fe80000100800 */
[----:B------:R-:W-:Y:S04]  /*1ec00*/  STL [R1+0x964], R22 ;  /* 0x0009641601007387 */ /* 0x000fe80000100800 */
[----:B------:R-:W-:Y:S04]  /*1ec10*/  STL [R1+0x960], R23 ;  /* 0x0009601701007387 */ /* 0x000fe80000100800 */
[----:B------:R-:W2:Y:S04]  /*1ec20*/  LDL.LU R24, [R1+0x80] ;  /* 0x0000800001187983 */ /* 0x000ea80000300800 */
[----:B0-----:R-:W-:Y:S04]  /*1ec30*/  STL.64 [R1], R8 ;  /* 0x0000000801007387 */ /* 0x001fe80000100a00 */
[----:B------:R-:W-:Y:S04]  /*1ec40*/  STL.64 [R1+0x8], R10 ;  /* 0x0000080a01007387 */ /* 0x000fe80000100a00 */
[----:B------:R-:W2:Y:S04]  /*1ec50*/  LDL.LU R25, [R1+0x84] ;  /* 0x0000840001197983 */ /* 0x000ea80000300800 */
[----:B------:R-:W4:Y:S04]  /*1ec60*/  LDL.LU R26, [R1+0x88] ;  /* 0x00008800011a7983 */ /* 0x000f280000300800 */
[----:B------:R-:W4:Y:S04]  /*1ec70*/  LDL.LU R27, [R1+0x8c] ;  /* 0x00008c00011b7983 */ /* 0x000f280000300800 */
[----:B------:R-:W0:Y:S04]  /*1ec80*/  LDS.128 R8, [R0] ;  /* 0x0000000000087984 */ /* 0x000e280000000c00 */
[----:B----4-:R-:W-:Y:S04]  /*1ec90*/  STL.64 [R1+0x9a0], R26 ;  /* 0x0009a01a01007387 */ /* 0x010fe80000100a00 */
[----:B--2---:R1:W-:Y:S04]  /*1eca0*/  STL.64 [R1+0x998], R24 ;  /* 0x0009981801007387 */ /* 0x0043e80000100a00 */
[----:B-1----:R-:W2:Y:S04]  /*1ecb0*/  LDL.LU R24, [R1+0x70] ;  /* 0x0000700001187983 */ /* 0x002ea80000300800 */
[----:B------:R-:W2:Y:S04]  /*1ecc0*/  LDL.LU R25, [R1+0x74] ;  /* 0x0000740001197983 */ /* 0x000ea80000300800 */
[----:B------:R-:W4:Y:S04]  /*1ecd0*/  LDL.LU R26, [R1+0x78] ;  /* 0x00007800011a7983 */ /* 0x000f280000300800 */
[----:B------:R-:W4:Y:S04]  /*1ece0*/  LDL.LU R27, [R1+0x7c] ;  /* 0x00007c00011b7983 */ /* 0x000f280000300800 */
        /* <DEDUP_REMOVED lines=29> */
[----:B------:R-:W4:Y:S01]  /*1eec0*/  LDL.LU R27, [R1+0x2c] ;  /* 0x00002c00011b7983 */ /* 0x000f220000300800 */
[----:B---3--:R-:W-:-:S02]  /*1eed0*/  ISETP.LT.AND P4, PT, R2, c[0x0][0x17c], !P0 ;  /* 0x00005f0002007a0c */ /* 0x008fc40004781270 */
[----:B------:R-:W-:-:S05]  /*1eee0*/  LOP3.LUT R2, R29, 0x60, RZ, 0x3c, !PT ;  /* 0x000000601d027812 */ /* 0x000fca00078e3cff */
[----:B------:R-:W-:Y:S04]  /*1eef0*/  LDS.128 R16, [R2] ;  /* 0x0000000002107984 */ /* 0x000fe80000000c00 */
[----:B----4-:R-:W-:Y:S04]  /*1ef00*/  STL.64 [R1+0xa00], R26 ;  /* 0x000a001a01007387 */ /* 0x010fe80000100a00 */
[----:B--2---:R-:W-:Y:S04]  /*1ef10*/  STL.64 [R1+0x9f8], R24 ;  /* 0x0009f81801007387 */ /* 0x004fe80000100a00 */
[----:B------:R-:W1:Y:S04]  /*1ef20*/  LDS.128 R24, [R2+0x400] ;  /* 0x0004000002187984 */ /* 0x000e680000000c00 */
[----:B------:R-:W-:Y:S04]  /*1ef30*/  STL [R1+0x97c], R4 ;  /* 0x00097c0401007387 */ /* 0x000fe80000100800 */
[----:B------:R-:W-:Y:S04]  /*1ef40*/  STL [R1+0x974], R5 ;  /* 0x0009740501007387 */ /* 0x000fe80000100800 */
[----:B------:R-:W-:Y:S04]  /*1ef50*/  STL [R1+0x970], R6 ;  /* 0x0009700601007387 */ /* 0x000fe80000100800 */
[----:B------:R-:W-:Y:S04]  /*1ef60*/  STL [R1+0x96c], R7 ;  /* 0x00096c0701007387 */ /* 0x000fe80000100800 */
[----:B0-----:R-:W-:Y:S04]  /*1ef70*/  STL [R1+0x980], R10 ;  /* 0x0009800a01007387 */ /* 0x001fe80000100800 */
[----:B------:R-:W-:Y:S04]  /*1ef80*/  STL [R1+0x978], R11 ;  /* 0x0009780b01007387 */ /* 0x000fe80000100800 */
[----:B------:R-:W-:Y:S04]  /*1ef90*/  STL.64 [R1+0x990], R14 ;  /* 0x0009900e01007387 */ /* 0x000fe80000100a00 */
[----:B------:R0:W-:Y:S04]  /*1efa0*/  STL.64 [R1+0x988], R12 ;  /* 0x0009880c01007387 */ /* 0x0001e80000100a00 */
[----:B0-----:R-:W2:Y:S04]  /*1efb0*/  LDL.LU R12, [R1+0x90] ;  /* 0x00009000010c7983 */ /* 0x001ea80000300800 */
[----:B------:R-:W2:Y:S04]  /*1efc0*/  LDL.LU R13, [R1+0x94] ;  /* 0x00009400010d7983 */ /* 0x000ea80000300800 */
[----:B------:R-:W2:Y:S01]  /*1efd0*/  LDL.LU R14, [R1+0x98] ;  /* 0x00009800010e7983 */ /* 0x000ea20000300800 */
[----:B-1----:R-:W-:-:S03]  /*1efe0*/  IMAD.MOV.U32 R23, RZ, RZ, R26 ;  /* 0x000000ffff177224 */ /* 0x002fc600078e001a */
[----:B------:R-:W2:Y:S01]  /*1eff0*/  LDL.LU R15, [R1+0x9c] ;  /* 0x00009c00010f7983 */ /* 0x000ea20000300800 */
[----:B------:R-:W-:-:S03]  /*1f000*/  IMAD.MOV.U32 R21, RZ, RZ, R24 ;  /* 0x000000ffff157224 */ /* 0x000fc600078e0018 */
[----:B------:R-:W3:Y:S01]  /*1f010*/  LDL.LU R0, [R1+0x2a0] ;  /* 0x0002a00001007983 */ /* 0x000ee20000300800 */
[----:B------:R-:W-:-:S03]  /*1f020*/  IMAD.MOV.U32 R22, RZ, RZ, R25 ;  /* 0x000000ffff167224 */ /* 0x000fc600078e0019 */
[----:B------:R-:W4:Y:S04]  /*1f030*/  LDL.LU R5, [R1+0x10] ;  /* 0x0000100001057983 */ /* 0x000f280000300800 */
[----:B------:R0:W-:Y:S04]  /*1f040*/  STL [R1+0xac], R27 ;  /* 0x0000ac1b01007387 */ /* 0x0001e80000100800 */
[----:B------:R-:W-:Y:S06]  /*1f050*/  BAR.SYNC.DEFER_BLOCKING 0x0 ;  /* 0x0000000000007b1d */ /* 0x000fec0000010000 */
[----:B0-----:R-:W5:Y:S04]  /*1f060*/  LDL.LU.64 R26, [R1+0xa00] ;  /* 0x000a0000011a7983 */ /* 0x001f680000300a00 */
[----:B------:R-:W5:Y:S04]  /*1f070*/  LDL.LU.64 R24, [R1+0x9f8] ;  /* 0x0009f80001187983 */ /* 0x000f680000300a00 */
[----:B------:R-:W2:Y:S04]  /*1f080*/  LDL.LU R6, [R1+0x6c4] ;  /* 0x0006c40001067983 */ /* 0x000ea80000300800 */
[----:B-----5:R0:W-:Y:S04]  /*1f090*/  STS.128 [R3], R24 ;  /* 0x0000001803007388 */ /* 0x0201e80000000c00 */
[----:B0-----:R-:W5:Y:S04]  /*1f0a0*/  LDL.LU.64 R26, [R1+0x9f0] ;  /* 0x0009f000011a7983 */ /* 0x001f680000300a00 */
[----:B------:R-:W5:Y:S04]  /*1f0b0*/  LDL.LU.64 R24, [R1+0x9e8] ;  /* 0x0009e80001187983 */ /* 0x000f680000300a00 */
[----:B-----5:R0:W-:Y:S04]  /*1f0c0*/  STS.128 [R3+0x200], R24 ;  /* 0x0002001803007388 */ /* 0x0201e80000000c00 */
[----:B0-----:R-:W5:Y:S04]  /*1f0d0*/  LDL.LU.64 R26, [R1+0x9e0] ;  /* 0x0009e000011a7983 */ /* 0x001f680000300a00 */
[----:B------:R-:W5:Y:S04]  /*1f0e0*/  LDL.LU.64 R24, [R1+0x9d8] ;  /* 0x0009d80001187983 */ /* 0x000f680000300a00 */
[----:B------:R-:W2:Y:S04]  /*1f0f0*/  LDL.LU R4, [R1+0x6c8] ;  /* 0x0006c80001047983 */ /* 0x000ea80000300800 */
[----:B-----5:R0:W-:Y:S04]  /*1f100*/  STS.128 [R3+0x80], R24 ;  /* 0x0000801803007388 */ /* 0x0201e80000000c00 */
[----:B0-----:R-:W5:Y:S04]  /*1f110*/  LDL.LU.64 R26, [R1+0x9d0] ;  /* 0x0009d000011a7983 */ /* 0x001f680000300a00 */
[----:B------:R-:W5:Y:S04]  /*1f120*/  LDL.LU.64 R24, [R1+0x9c8] ;  /* 0x0009c80001187983 */ /* 0x000f680000300a00 */
        /* <DEDUP_REMOVED lines=9> */
[----:B------:R-:W4:Y:S04]  /*1f1c0*/  LDL.LU R10, [R1+0x6cc] ;  /* 0x0006cc00010a7983 */ /* 0x000f280000300800 */
[----:B--2---:R-:W-:Y:S01]  /*1f1d0*/  STS.128 [R3+0x380], R12 ;  /* 0x0003800c03007388 */ /* 0x004fe20000000c00 */
[----:B------:R-:W-:Y:S01]  /*1f1e0*/  IMAD R2, R28, c[0x0][0x194], RZ ;  /* 0x000065001c027a24 */ /* 0x000fe200078e02ff */
[C---:B---3--:R-:W-:Y:S01]  /*1f1f0*/  ISETP.LT.AND P2, PT, R0.reuse, c[0x0][0x17c], !P0 ;  /* 0x00005f0000007a0c */ /* 0x048fe20004741270 */
[----:B------:R-:W-:-:S03]  /*1f200*/  IMAD R7, R0, c[0x0][0x198], RZ ;  /* 0x0000660000077a24 */ /* 0x000fc600078e02ff */
[----:B------:R-:W-:-:S04]  /*1f210*/  LEA R0, P1, R2, c[0x0][0x170], 0x1 ;  /* 0x00005c0002007a11 */ /* 0x000fc800078208ff */
[----:B------:R-:W-:Y:S02]  /*1f220*/  LEA.HI.X.SX32 R2, R2, c[0x0][0x174], 0x1, P1 ;  /* 0x00005d0002027a11 */ /* 0x000fe400008f0eff */
[C---:B------:R-:W-:Y:S01]  /*1f230*/  ISETP.LT.AND P5, PT, R6.reuse, c[0x0][0x17c], !P0 ;  /* 0x00005f0006007a0c */ /* 0x040fe200047a1270 */
[----:B-----5:R0:W-:Y:S04]  /*1f240*/  STS.128 [R3+0x180], R24 ;  /* 0x0001801803007388 */ /* 0x0201e80000000c00 */
[----:B------:R-:W-:Y:S01]  /*1f250*/  BAR.SYNC.DEFER_BLOCKING 0x0 ;  /* 0x0000000000007b1d */ /* 0x000fe20000010000 */
[----:B0-----:R-:W-:Y:S01]  /*1f260*/  LEA R24, P6, R7, R0, 0x1 ;  /* 0x0000000007187211 */ /* 0x001fe200078c08ff */
[----:B------:R-:W-:-:S04]  /*1f270*/  IMAD R27, R6, c[0x0][0x198], RZ ;  /* 0x00006600061b7a24 */ /* 0x000fc800078e02ff */
[----:B------:R-:W2:Y:S01]  /*1f280*/  LDL.LU R6, [R1] ;  /* 0x0000000001067983 */ /* 0x000ea20000300800 */
[----:B------:R-:W-:Y:S01]  /*1f290*/  LEA.HI.X.SX32 R25, R7, R2, 0x1, P6 ;  /* 0x0000000207197211 */ /* 0x000fe200030f0eff */
[C---:B----4-:R-:W-:Y:S02]  /*1f2a0*/  IMAD R3, R10.reuse, c[0x0][0x198], RZ ;  /* 0x000066000a037a24 */ /* 0x050fe400078e02ff */
[----:B------:R-:W3:Y:S04]  /*1f2b0*/  LDL.LU R11, [R1+0x6d4] ;  /* 0x0006d400010b7983 */ /* 0x000ee80000300800 */
[----:B------:R-:W4:Y:S04]  /*1f2c0*/  LDL.LU.64 R14, [R1+0x990] ;  /* 0x00099000010e7983 */ /* 0x000f280000300a00 */
[----:B------:R0:W-:Y:S01]  /*1f2d0*/  @P2 STG.E.U16 [R24.64], R5 ;  /* 0x0000000518002986 */ /* 0x0001e2000c101506 */
[----:B------:R-:W-:-:S03]  /*1f2e0*/  ISETP.LT.AND P2, PT, R10, c[0x0][0x17c], !P0 ;  /* 0x00005f000a007a0c */ /* 0x000fc60004741270 */
[----:B------:R-:W5:Y:S04]  /*1f2f0*/  LDL.LU.64 R12, [R1+0x988] ;  /* 0x00098800010c7983 */ /* 0x000f680000300a00 */
[----:B------:R-:W2:Y:S04]  /*1f300*/  LDL.LU R10, [R1+0x980] ;  /* 0x00098000010a7983 */ /* 0x000ea80000300800 */
[----:B0-----:R-:W2:Y:S01]  /*1f310*/  LDL.LU R25, [R1+0x6d0] ;  /* 0x0006d00001197983 */ /* 0x001ea20000300800 */
[C---:B------:R-:W-:Y:S01]  /*1f320*/  ISETP.LT.AND P1, PT, R4.reuse, c[0x0][0x17c], !P0 ;  /* 0x00005f0004007a0c */ /* 0x040fe20004721270 */
[----:B------:R-:W-:Y:S01]  /*1f330*/  IMAD R4, R4, c[0x0][0x198], RZ ;  /* 0x0000660004047a24 */ /* 0x000fe200078e02ff */
[----:B------:R-:W-:-:S04]  /*1f340*/  LEA R28, P3, R27, R0, 0x1 ;  /* 0x000000001b1c7211 */ /* 0x000fc800078608ff */
[----:B------:R-:W-:Y:S02]  /*1f350*/  LEA.HI.X.SX32 R29, R27, R2, 0x1, P3 ;  /* 0x000000021b1d7211 */ /* 0x000fe400018f0eff */
[CC--:B------:R-:W-:Y:S02]  /*1f360*/  LEA R26, P6, R4.reuse, R0.reuse, 0x1 ;  /* 0x00000000041a7211 */ /* 0x0c0fe400078c08ff */
[----:B------:R-:W-:Y:S01]  /*1f370*/  LEA R24, P3, R3, R0, 0x1 ;  /* 0x0000000003187211 */ /* 0x000fe200078608ff */
[----:B------:R0:W-:Y:S01]  /*1f380*/  @P5 STG.E.U16 [R28.64], R20 ;  /* 0x000000141c005986 */ /* 0x0001e2000c101506 */
[----:B------:R-:W-:-:S03]  /*1f390*/  LEA.HI.X.SX32 R27, R4, R2, 0x1, P6 ;  /* 0x00000002041b7211 */ /* 0x000fc600030f0eff */
[----:B------:R-:W4:Y:S04]  /*1f3a0*/  LDL.LU R4, [R1+0x97c] ;  /* 0x00097c0001047983 */ /* 0x000f280000300800 */
[----:B------:R1:W-:Y:S04]  /*1f3b0*/  @P1 STG.E.U16 [R26.64], R8 ;  /* 0x000000081a001986 */ /* 0x0003e8000c101506 */
[----:B0-----:R-:W4:Y:S01]  /*1f3c0*/  LDL.LU R29, [R1+0x6d8] ;  /* 0x0006d800011d7983 */ /* 0x001f220000300800 */
[----:B---3--:R-:W-:Y:S01]  /*1f3d0*/  ISETP.LT.AND P1, PT, R11, c[0x0][0x17c], !P0 ;  /* 0x00005f000b007a0c */ /* 0x008fe20004721270 */
[C---:B--2---:R-:W-:Y:S01]  /*1f3e0*/  IMAD R28, R25.reuse, c[0x0][0x198], RZ ;  /* 0x00006600191c7a24 */ /* 0x044fe200078e02ff */
[----:B------:R-:W-:-:S02]  /*1f3f0*/  ISETP.LT.AND P5, PT, R25, c[0x0][0x17c], !P0 ;  /* 0x00005f0019007a0c */ /* 0x000fc400047a1270 */
[----:B------:R-:W-:Y:S02]  /*1f400*/  LEA.HI.X.SX32 R25, R3, R2, 0x1, P3 ;  /* 0x0000000203197211 */ /* 0x000fe400018f0eff */
[C---:B-1----:R-:W-:Y:S01]  /*1f410*/  LEA R26, P3, R28.reuse, R0, 0x1 ;  /* 0x000000001c1a7211 */ /* 0x042fe200078608ff */
[----:B------:R-:W-:Y:S02]  /*1f420*/  IMAD R3, R11, c[0x0][0x198], RZ ;  /* 0x000066000b037a24 */ /* 0x000fe400078e02ff */
[----:B------:R-:W2:Y:S01]  /*1f430*/  LDL.LU R11, [R1+0x6e0] ;  /* 0x0006e000010b7983 */ /* 0x000ea20000300800 */
[----:B------:R-:W-:-:S03]  /*1f440*/  LEA.HI.X.SX32 R27, R28, R2, 0x1, P3 ;  /* 0x000000021c1b7211 */ /* 0x000fc600018f0eff */
[----:B------:R-:W3:Y:S04]  /*1f450*/  LDL.LU R28, [R1+0x6dc] ;  /* 0x0006dc00011c7983 */ /* 0x000ee80000300800 */
[----:B------:R0:W-:Y:S02]  /*1f460*/  @P2 STG.E.U16 [R24.64], R16 ;  /* 0x0000001018002986 */ /* 0x0001e4000c101506 */
[----:B0-----:R-:W-:-:S04]  /*1f470*/  LEA R24, P6, R3, R0, 0x1 ;  /* 0x0000000003187211 */ /* 0x001fc800078c08ff */
[----:B------:R-:W-:Y:S02]  /*1f480*/  LEA.HI.X.SX32 R25, R3, R2, 0x1, P6 ;  /* 0x0000000203197211 */ /* 0x000fe400030f0eff */
[----:B------:R-:W2:Y:S01]  /*1f490*/  LDL.LU R3, [R1+0x740] ;  /* 0x0007400001037983 */ /* 0x000ea20000300800 */
[C---:B----4-:R-:W-:Y:S01]  /*1f4a0*/  ISETP.LT.AND P2, PT, R29.reuse, c[0x0][0x17c], !P0 ;  /* 0x00005f001d007a0c */ /* 0x050fe20004741270 */
[----:B------:R-:W-:Y:S02]  /*1f4b0*/  IMAD R29, R29, c[0x0][0x198], RZ ;  /* 0x000066001d1d7a24 */ /* 0x000fe400078e02ff */
[----:B------:R0:W-:Y:S04]  /*1f4c0*/  @P5 STG.E.U16 [R26.64], R6 ;  /* 0x000000061a005986 */ /* 0x0001e8000c101506 */
[----:B------:R1:W-:Y:S01]  /*1f4d0*/  @P1 STG.E.U16 [R24.64], R4 ;  /* 0x0000000418001986 */ /* 0x0003e2000c101506 */
[----:B0-----:R-:W-:-:S04]  /*1f4e0*/  LEA R26, P5, R29, R0, 0x1 ;  /* 0x000000001d1a7211 */ /* 0x001fc800078a08ff */
[----:B------:R-:W-:Y:S02]  /*1f4f0*/  LEA.HI.X.SX32 R27, R29, R2, 0x1, P5 ;  /* 0x000000021d1b7211 */ /* 0x000fe400028f0eff */
[----:B------:R-:W4:Y:S04]  /*1f500*/  LDL.LU R29, [R1+0x6ec] ;  /* 0x0006ec00011d7983 */ /* 0x000f280000300800 */
[----:B-----5:R0:W-:Y:S01]  /*1f510*/  @P2 STG.E.U16 [R26.64], R12 ;  /* 0x0000000c1a002986 */ /* 0x0201e2000c101506 */
[C---:B---3--:R-:W-:Y:S01]  /*1f520*/  ISETP.LT.AND P3, PT, R28.reuse, c[0x0][0x17c], !P0 ;  /* 0x00005f001c007a0c */ /* 0x048fe20004761270 */
[----:B------:R-:W-:-:S05]  /*1f530*/  IMAD R28, R28, c[0x0][0x198], RZ ;  /* 0x000066001c1c7a24 */ /* 0x000fca00078e02ff */
[C---:B-1----:R-:W-:Y:S02]  /*1f540*/  LEA R24, P6, R28.reuse, R0, 0x1 ;  /* 0x000000001c187211 */ /* 0x042fe400078c08ff */
[----:B--2---:R-:W-:Y:S02]  /*1f550*/  ISETP.LT.AND P5, PT, R11, c[0x0][0x17c], !P0 ;  /* 0x00005f000b007a0c */ /* 0x004fe400047a1270 */
[----:B------:R-:W-:Y:S02]  /*1f560*/  LEA.HI.X.SX32 R25, R28, R2, 0x1, P6 ;  /* 0x000000021c197211 */ /* 0x000fe400030f0eff */
[----:B------:R-:W2:Y:S01]  /*1f570*/  LDL.LU R28, [R1+0x6e8] ;  /* 0x0006e800011c7983 */ /* 0x000ea20000300800 */
[----:B------:R-:W-:Y:S01]  /*1f580*/  ISETP.LT.AND P1, PT, R3, c[0x0][0x17c], !P0 ;  /* 0x00005f0003007a0c */ /* 0x000fe20004721270 */
[----:B------:R-:W-:Y:S02]  /*1f590*/  IMAD R3, R11, c[0x0][0x198], RZ ;  /* 0x000066000b037a24 */ /* 0x000fe400078e02ff */
[----:B------:R-:W3:Y:S04]  /*1f5a0*/  LDL.LU R11, [R1+0x978] ;  /* 0x00097800010b7983 */ /* 0x000ee80000300800 */
[----:B0-----:R-:W5:Y:S01]  /*1f5b0*/  LDL.LU R27, [R1+0x6e4] ;  /* 0x0006e400011b7983 */ /* 0x001f620000300800 */
[----:B------:R-:W-:-:S03]  /*1f5c0*/  LEA R26, P2, R3, R0, 0x1 ;  /* 0x00000000031a7211 */ /* 0x000fc600078408ff */
[----:B------:R5:W-:Y:S01]  /*1f5d0*/  @P3 STG.E.U16 [R24.64], R21 ;  /* 0x0000001518003986 */ /* 0x000be2000c101506 */
[----:B------:R-:W-:Y:S01]  /*1f5e0*/  PRMT R20, R20, 0x7632, R20 ;  /* 0x0000763214147816 */ /* 0x000fe20000000014 */
[C---:B-----5:R-:W-:Y:S01]  /*1f5f0*/  IMAD R25, R27.reuse, c[0x0][0x198], RZ ;  /* 0x000066001b197a24 */ /* 0x060fe200078e02ff */
[----:B------:R-:W-:Y:S02]  /*1f600*/  ISETP.LT.AND P3, PT, R27, c[0x0][0x17c], !P0 ;  /* 0x00005f001b007a0c */ /* 0x000fe40004761270 */
[----:B------:R-:W-:Y:S02]  /*1f610*/  LEA.HI.X.SX32 R27, R3, R2, 0x1, P2 ;  /* 0x00000002031b7211 */ /* 0x000fe400010f0eff */
[----:B------:R-:W-:Y:S02]  /*1f620*/  PRMT R3, R5, 0x7632, R3 ;  /* 0x0000763205037816 */ /* 0x000fe40000000003 */
[C---:B--2---:R-:W-:Y:S01]  /*1f630*/  ISETP.LT.AND P2, PT, R28.reuse, c[0x0][0x17c], !P0 ;  /* 0x00005f001c007a0c */ /* 0x044fe20004741270 */
[----:B------:R-:W-:Y:S01]  /*1f640*/  IMAD R28, R28, c[0x0][0x198], RZ ;  /* 0x000066001c1c7a24 */ /* 0x000fe200078e02ff */
[C---:B------:R-:W-:Y:S01]  /*1f650*/  LEA R24, P6, R25.reuse, R0, 0x1 ;  /* 0x0000000019187211 */ /* 0x040fe200078c08ff */
[----:B------:R0:W-:Y:S03]  /*1f660*/  @P5 STG.E.U16 [R26.64], R3 ;  /* 0x000000031a005986 */ /* 0x0001e6000c101506 */
[----:B------:R-:W-:Y:S01]  /*1f670*/  LEA.HI.X.SX32 R25, R25, R2, 0x1, P6 ;  /* 0x0000000219197211 */ /* 0x000fe200030f0eff */
[----:B------:R-:W2:Y:S01]  /*1f680*/  LDL.LU R5, [R1+0x974] ;  /* 0x0009740001057983 */ /* 0x000ea20000300800 */
[----:B----4-:R-:W-:-:S02]  /*1f690*/  ISETP.LT.AND P6, PT, R29, c[0x0][0x17c], !P0 ;  /* 0x00005f001d007a0c */ /* 0x010fc400047c1270 */
[C---:B0-----:R-:W-:Y:S01]  /*1f6a0*/  LEA R26, P5, R28.reuse, R0, 0x1 ;  /* 0x000000001c1a7211 */ /* 0x041fe200078a08ff */
[----:B------:R-:W-:Y:S01]  /*1f6b0*/  IMAD R3, R29, c[0x0][0x198], RZ ;  /* 0x000066001d037a24 */ /* 0x000fe200078e02ff */
[----:B------:R0:W-:Y:S02]  /*1f6c0*/  @P3 STG.E.U16 [R24.64], R20 ;  /* 0x0000001418003986 */ /* 0x0001e4000c101506 */
[----:B------:R-:W-:Y:S02]  /*1f6d0*/  LEA.HI.X.SX32 R27, R28, R2, 0x1, P5 ;  /* 0x000000021c1b7211 */ /* 0x000fe400028f0eff */
[----:B------:R-:W4:Y:S04]  /*1f6e0*/  LDL.LU R29, [R1+0x6f8] ;  /* 0x0006f800011d7983 */ /* 0x000f280000300800 */
[----:B------:R-:W5:Y:S04]  /*1f6f0*/  LDL.LU R28, [R1+0x6f4] ;  /* 0x0006f400011c7983 */ /* 0x000f680000300800 */
[----:B0-----:R-:W2:Y:S01]  /*1f700*/  LDL.LU R20, [R1+0x6f0] ;  /* 0x0006f00001147983 */ /* 0x001ea20000300800 */
[----:B------:R-:W-:-:S02]  /*1f710*/  PRMT R8, R8, 0x7632, R8 ;  /* 0x0000763208087816 */ /* 0x000fc40000000008 */
[----:B------:R-:W-:-:S03]  /*1f720*/  LEA R24, P3, R3, R0, 0x1 ;  /* 0x0000000003187211 */ /* 0x000fc600078608ff */
[----:B------:R0:W-:Y:S01]  /*1f730*/  @P2 STG.E.U16 [R26.64], R8 ;  /* 0x000000081a002986 */ /* 0x0001e2000c101506 */
[----:B------:R-:W-:Y:S02]  /*1f740*/  LEA.HI.X.SX32 R25, R3, R2, 0x1, P3 ;  /* 0x0000000203197211 */ /* 0x000fe400018f0eff */
[----:B------:R-:W-:-:S05]  /*1f750*/  PRMT R16, R16, 0x7632, R16 ;  /* 0x0000763210107816 */ /* 0x000fca0000000010 */
[----:B------:R1:W-:Y:S01]  /*1f760*/  @P6 STG.E.U16 [R24.64], R16 ;  /* 0x0000001018006986 */ /* 0x0003e2000c101506 */
[C---:B-----5:R-:W-:Y:S01]  /*1f770*/  IMAD R3, R28.reuse, c[0x0][0x198], RZ ;  /* 0x000066001c037a24 */ /* 0x060fe200078e02ff */
[----:B------:R-:W-:Y:S02]  /*1f780*/  ISETP.LT.AND P3, PT, R28, c[0x0][0x17c], !P0 ;  /* 0x00005f001c007a0c */ /* 0x000fe40004761270 */
[C---:B--2---:R-:W-:Y:S01]  /*1f790*/  ISETP.LT.AND P2, PT, R20.reuse, c[0x0][0x17c], !P0 ;  /* 0x00005f0014007a0c */ /* 0x044fe20004741270 */
[----:B0-----:R-:W-:Y:S02]  /*1f7a0*/  IMAD R8, R20, c[0x0][0x198], RZ ;  /* 0x0000660014087a24 */ /* 0x001fe400078e02ff */
[----:B------:R-:W2:Y:S04]  /*1f7b0*/  LDL.LU R20, [R1+0x6fc] ;  /* 0x0006fc0001147983 */ /* 0x000ea80000300800 */
[----:B------:R-:W5:Y:S01]  /*1f7c0*/  LDL.LU R28, [R1+0x744] ;  /* 0x00074400011c7983 */ /* 0x000f620000300800 */
[----:B------:R-:W-:-:S02]  /*1f7d0*/  LEA R26, P5, R8, R0, 0x1 ;  /* 0x00000000081a7211 */ /* 0x000fc400078a08ff */
[C---:B-1----:R-:W-:Y:S01]  /*1f7e0*/  LEA R24, P6, R3.reuse, R0, 0x1 ;  /* 0x0000000003187211 */ /* 0x042fe200078c08ff */
[----:B------:R-:W3:Y:S01]  /*1f7f0*/  LDL.LU R16, [R1+0x14] ;  /* 0x0000140001107983 */ /* 0x000ee20000300800 */
[----:B------:R-:W-:Y:S02]  /*1f800*/  PRMT R12, R6, 0x7632, R12 ;  /* 0x00007632060c7816 */ /* 0x000fe4000000000c */
[-C--:B------:R-:W-:Y:S01]  /*1f810*/  LEA.HI.X.SX32 R27, R8, R2.reuse, 0x1, P5 ;  /* 0x00000002081b7211 */ /* 0x080fe200028f0eff */
[----:B------:R-:W3:Y:S01]  /*1f820*/  LDL.LU R6, [R1+0x970] ;  /* 0x0009700001067983 */ /* 0x000ee20000300800 */
[----:B------:R-:W-:Y:S02]  /*1f830*/  PRMT R4, R4, 0x7632, R4 ;  /* 0x0000763204047816 */ /* 0x000fe40000000004 */
[----:B------:R-:W-:Y:S01]  /*1f840*/  LEA.HI.X.SX32 R25, R3, R2, 0x1, P6 ;  /* 0x0000000203197211 */ /* 0x000fe200030f0eff */
[C---:B----4-:R-:W-:Y:S01]  /*1f850*/  IMAD R3, R29.reuse, c[0x0][0x198], RZ ;  /* 0x000066001d037a24 */ /* 0x050fe200078e02ff */
[----:B------:R-:W-:Y:S01]  /*1f860*/  ISETP.LT.AND P6, PT, R29, c[0x0][0x17c], !P0 ;  /* 0x00005f001d007a0c */ /* 0x000fe200047c1270 */
[----:B------:R0:W-:Y:S04]  /*1f870*/  @P2 STG.E.U16 [R26.64], R12 ;  /* 0x0000000c1a002986 */ /* 0x0001e8000c101506 */
[----:B------:R1:W-:Y:S01]  /*1f880*/  @P3 STG.E.U16 [R24.64], R4 ;  /* 0x0000000418003986 */ /* 0x0003e2000c101506 */
[----:B------:R-:W-:Y:S01]  /*1f890*/  IMAD.MOV.U32 R29, RZ, RZ, c[0x0][0x198] ;  /* 0x00006600ff1d7624 */ /* 0x000fe200078e00ff */
[----:B0-----:R-:W-:-:S02]  /*1f8a0*/  PRMT R12, R12, 0x7632, R12 ;  /* 0x000076320c0c7816 */ /* 0x001fc4000000000c */
[----:B-1----:R-:W-:-:S04]  /*1f8b0*/  LEA R24, P3, R3, R0, 0x1 ;  /* 0x0000000003187211 */ /* 0x002fc800078608ff */
[----:B------:R-:W-:Y:S01]  /*1f8c0*/  LEA.HI.X.SX32 R25, R3, R2, 0x1, P3 ;  /* 0x0000000203197211 */ /* 0x000fe200018f0eff */
[----:B------:R-:W-:-:S04]  /*1f8d0*/  IMAD R3, R29, 0x20, R7 ;  /* 0x000000201d037824 */ /* 0x000fc800078e0207 */
[----:B------:R0:W-:Y:S01]  /*1f8e0*/  @P6 STG.E.U16 [R24.64], R12 ;  /* 0x0000000c18006986 */ /* 0x0001e2000c101506 */
[C---:B--2---:R-:W-:Y:S01]  /*1f8f0*/  ISETP.LT.AND P2, PT, R20.reuse, c[0x0][0x17c], !P0 ;  /* 0x00005f0014007a0c */ /* 0x044fe20004741270 */
[----:B------:R-:W-:Y:S02]  /*1f900*/  IMAD R4, R20, c[0x0][0x198], RZ ;  /* 0x0000660014047a24 */ /* 0x000fe400078e02ff */
[----:B------:R-:W2:Y:S01]  /*1f910*/  LDL.LU R20, [R1+0x74c] ;  /* 0x00074c0001147983 */ /* 0x000ea20000300800 */
[----:B-----5:R-:W-:-:S03]  /*1f920*/  ISETP.LT.AND P5, PT, R28, c[0x0][0x17c], !P0 ;  /* 0x00005f001c007a0c */ /* 0x020fc600047a1270 */
[----:B------:R-:W4:Y:S04]  /*1f930*/  LDL.LU R7, [R1+0x96c] ;  /* 0x00096c0001077983 */ /* 0x000f280000300800 */
[----:B------:R-:W5:Y:S04]  /*1f940*/  LDL.LU R28, [R1+0x4] ;  /* 0x00000400011c7983 */ /* 0x000f680000300800 */
[----:B0-----:R-:W3:Y:S01]  /*1f950*/  LDL.LU R25, [R1+0x748] ;  /* 0x0007480001197983 */ /* 0x001ee20000300800 */
[----:B------:R-:W-:Y:S02]  /*1f960*/  LEA R26, P3, R4, R0, 0x1 ;  /* 0x00000000041a7211 */ /* 0x000fe400078608ff */
[----:B------:R-:W-:-:S02]  /*1f970*/  PRMT R8, R21, 0x7632, R8 ;  /* 0x0000763215087816 */ /* 0x000fc40000000008 */
[----:B------:R-:W-:Y:S01]  /*1f980*/  LEA.HI.X.SX32 R27, R4, R2, 0x1, P3 ;  /* 0x00000002041b7211 */ /* 0x000fe200018f0eff */
[----:B------:R-:W-:Y:S01]  /*1f990*/  IMAD R4, R29, 0x2, R3 ;  /* 0x000000021d047824 */ /* 0x000fe200078e0203 */
[----:B------:R-:W-:Y:S01]  /*1f9a0*/  LEA R24, P6, R3, R0, 0x1 ;  /* 0x0000000003187211 */ /* 0x000fe200078c08ff */
[----:B------:R-:W4:Y:S04]  /*1f9b0*/  LDL.LU R21, [R1+0x968] ;  /* 0x0009680001157983 */ /* 0x000f280000300800 */
[----:B------:R0:W-:Y:S01]  /*1f9c0*/  @P2 STG.E.U16 [R26.64], R8 ;  /* 0x000000081a002986 */ /* 0x0001e2000c101506 */
[----:B--2---:R-:W-:-:S03]  /*1f9d0*/  ISETP.LT.AND P2, PT, R20, c[0x0][0x17c], !P0 ;  /* 0x00005f0014007a0c */ /* 0x004fc60004741270 */
[----:B------:R-:W2:Y:S01]  /*1f9e0*/  LDL.LU R20, [R1+0x75c] ;  /* 0x00075c0001147983 */ /* 0x000ea20000300800 */
[----:B---3--:R-:W-:Y:S02]  /*1f9f0*/  ISETP.LT.AND P3, PT, R25, c[0x0][0x17c], !P0 ;  /* 0x00005f0019007a0c */ /* 0x008fe40004761270 */
[----:B------:R-:W-:Y:S02]  /*1fa00*/  LEA.HI.X.SX32 R25, R3, R2, 0x1, P6 ;  /* 0x0000000203197211 */ /* 0x000fe400030f0eff */
[----:B0-----:R-:W-:Y:S01]  /*1fa10*/  LEA R26, P6, R4, R0, 0x1 ;  /* 0x00000000041a7211 */ /* 0x001fe200078c08ff */
[----:B------:R-:W-:-:S03]  /*1fa20*/  IMAD R3, R29, 0x2, R4 ;  /* 0x000000021d037824 */ /* 0x000fc600078e0204 */
[----:B------:R-:W-:Y:S02]  /*1fa30*/  LEA.HI.X.SX32 R27, R4, R2, 0x1, P6 ;  /* 0x00000002041b7211 */ /* 0x000fe400030f0eff */
[----:B------:R-:W3:Y:S04]  /*1fa40*/  LDL.LU R4, [R1+0x750] ;  /* 0x0007500001047983 */ /* 0x000ee80000300800 */
[----:B------:R0:W-:Y:S02]  /*1fa50*/  @P4 STG.E.U16 [R24.64], R16 ;  /* 0x0000001018004986 */ /* 0x0001e4000c101506 */
[----:B0-----:R-:W-:-:S04]  /*1fa60*/  LEA R24, P6, R3, R0, 0x1 ;  /* 0x0000000003187211 */ /* 0x001fc800078c08ff */
[----:B------:R-:W-:Y:S02]  /*1fa70*/  LEA.HI.X.SX32 R25, R3, R2, 0x1, P6 ;  /* 0x0000000203197211 */ /* 0x000fe400030f0eff */
[----:B---3--:R-:W-:Y:S01]  /*1fa80*/  ISETP.LT.AND P4, PT, R4, c[0x0][0x17c], !P0 ;  /* 0x00005f0004007a0c */ /* 0x008fe20004781270 */
[----:B------:R-:W-:Y:S02]  /*1fa90*/  IMAD R4, R29, 0x2, R3 ;  /* 0x000000021d047824 */ /* 0x000fe400078e0203 */
[----:B------:R-:W3:Y:S04]  /*1faa0*/  LDL.LU R3, [R1+0x754] ;  /* 0x0007540001037983 */ /* 0x000ee80000300800 */
[----:B----4-:R0:W-:Y:S02]  /*1fab0*/  @P1 STG.E.U16 [R26.64], R21 ;  /* 0x000000151a001986 */ /* 0x0101e4000c101506 */
[----:B0-----:R-:W-:-:S04]  /*1fac0*/  LEA R26, P6, R4, R0, 0x1 ;  /* 0x00000000041a7211 */ /* 0x001fc800078c08ff */
[----:B------:R-:W-:Y:S02]  /*1fad0*/  LEA.HI.X.SX32 R27, R4, R2, 0x1, P6 ;  /* 0x00000002041b7211 */ /* 0x000fe400030f0eff */
[----:B---3--:R-:W-:Y:S01]  /*1fae0*/  ISETP.LT.AND P1, PT, R3, c[0x0][0x17c], !P0 ;  /* 0x00005f0003007a0c */ /* 0x008fe20004721270 */
[----:B------:R-:W-:Y:S02]  /*1faf0*/  IMAD R3, R29, 0x2, R4 ;  /* 0x000000021d037824 */ /* 0x000fe400078e0204 */
[----:B------:R-:W3:Y:S04]  /*1fb00*/  LDL.LU R4, [R1+0x758] ;  /* 0x0007580001047983 */ /* 0x000ee80000300800 */
[----:B------:R0:W-:Y:S04]  /*1fb10*/  @P5 STG.E.U16 [R24.64], R9 ;  /* 0x0000000918005986 */ /* 0x0001e8000c101506 */
[----:B------:R1:W-:Y:S01]  /*1fb20*/  @P3 STG.E.U16 [R26.64], R17 ;  /* 0x000000111a003986 */ /* 0x0003e2000c101506 */
[----:B0-----:R-:W-:-:S04]  /*1fb30*/  LEA R24, P6, R3, R0, 0x1 ;  /* 0x0000000003187211 */ /* 0x001fc800078c08ff */
[----:B------:R-:W-:Y:S02]  /*1fb40*/  LEA.HI.X.SX32 R25, R3, R2, 0x1, P6 ;  /* 0x0000000203197211 */ /* 0x000fe400030f0eff */
[----:B--2---:R-:W-:Y:S02]  /*1fb50*/  ISETP.LT.AND P3, PT, R20, c[0x0][0x17c], !P0 ;  /* 0x00005f0014007a0c */ /* 0x004fe40004761270 */
[----:B------:R-:W2:Y:S01]  /*1fb60*/  LDL.LU R20, [R1+0x76c] ;  /* 0x00076c0001147983 */ /* 0x000ea20000300800 */
[----:B---3--:R-:W-:Y:S01]  /*1fb70*/  ISETP.LT.AND P5, PT, R4, c[0x0][0x17c], !P0 ;  /* 0x00005f0004007a0c */ /* 0x008fe200047a1270 */
[----:B------:R-:W-:-:S05]  /*1fb80*/  IMAD R4, R29, 0x2, R3 ;  /* 0x000000021d047824 */ /* 0x000fca00078e0203 */
[----:B-1----:R-:W-:Y:S01]  /*1fb90*/  LEA R26, P6, R4, R0, 0x1 ;  /* 0x00000000041a7211 */ /* 0x002fe200078c08ff */
[----:B------:R-:W-:-:S03]  /*1fba0*/  IMAD R3, R29, 0x2, R4 ;  /* 0x000000021d037824 */ /* 0x000fc600078e0204 */
[----:B------:R-:W-:Y:S02]  /*1fbb0*/  LEA.HI.X.SX32 R27, R4, R2, 0x1, P6 ;  /* 0x00000002041b7211 */ /* 0x000fe400030f0eff */
[----:B------:R-:W3:Y:S04]  /*1fbc0*/  LDL.LU R4, [R1+0x760] ;  /* 0x0007600001047983 */ /* 0x000ee80000300800 */
[----:B-----5:R0:W-:Y:S02]  /*1fbd0*/  @P2 STG.E.U16 [R24.64], R28 ;  /* 0x0000001c18002986 */ /* 0x0201e4000c101506 */
[----:B0-----:R-:W-:-:S04]  /*1fbe0*/  LEA R24, P6, R3, R0, 0x1 ;  /* 0x0000000003187211 */ /* 0x001fc800078c08ff */
[----:B------:R-:W-:Y:S02]  /*1fbf0*/  LEA.HI.X.SX32 R25, R3, R2, 0x1, P6 ;  /* 0x0000000203197211 */ /* 0x000fe400030f0eff */
[----:B---3--:R-:W-:Y:S01]  /*1fc00*/  ISETP.LT.AND P2, PT, R4, c[0x0][0x17c], !P0 ;  /* 0x00005f0004007a0c */ /* 0x008fe20004741270 */
[----:B------:R-:W-:Y:S02]  /*1fc10*/  IMAD R4, R29, 0x2, R3 ;  /* 0x000000021d047824 */ /* 0x000fe400078e0203 */
[----:B------:R-:W3:Y:S04]  /*1fc20*/  LDL.LU R3, [R1+0x764] ;  /* 0x0007640001037983 */ /* 0x000ee80000300800 */
[----:B------:R0:W-:Y:S02]  /*1fc30*/  @P4 STG.E.U16 [R26.64], R5 ;  /* 0x000000051a004986 */ /* 0x0001e4000c101506 */
[----:B0-----:R-:W-:-:S04]  /*1fc40*/  LEA R26, P6, R4, R0, 0x1 ;  /* 0x00000000041a7211 */ /* 0x001fc800078c08ff */
[----:B------:R-:W-:Y:S01]  /*1fc50*/  LEA.HI.X.SX32 R27, R4, R2, 0x1, P6 ;  /* 0x00000002041b7211 */ /* 0x000fe200030f0eff */
[----:B------:R-:W-:Y:S04]  /*1fc60*/  @P1 STG.E.U16 [R24.64], R13 ;  /* 0x0000000d18001986 */ /* 0x000fe8000c101506 */
[----:B------:R0:W-:Y:S01]  /*1fc70*/  @P5 STG.E.U16 [R26.64], R22 ;  /* 0x000000161a005986 */ /* 0x0001e2000c101506 */
[----:B---3--:R-:W-:Y:S01]  /*1fc80*/  ISETP.LT.AND P4, PT, R3, c[0x0][0x17c], !P0 ;  /* 0x00005f0003007a0c */ /* 0x008fe20004781270 */
[----:B------:R-:W-:Y:S02]  /*1fc90*/  IMAD R3, R29, 0x2, R4 ;  /* 0x000000021d037824 */ /* 0x000fe400078e0204 */
[----:B------:R-:W3:Y:S04]  /*1fca0*/  LDL.LU R4, [R1+0x768] ;  /* 0x0007680001047983 */ /* 0x000ee80000300800 */
[----:B0-----:R-:W4:Y:S01]  /*1fcb0*/  LDL.LU R26, [R1+0x770] ;  /* 0x00077000011a7983 */ /* 0x001f220000300800 */
[----:B------:R-:W-:-:S03]  /*1fcc0*/  PRMT R8, R16, 0x7632, R8 ;  /* 0x0000763210087816 */ /* 0x000fc60000000008 */
[----:B------:R-:W5:Y:S01]  /*1fcd0*/  LDL.LU R27, [R1+0x774] ;  /* 0x00077400011b7983 */ /* 0x000f620000300800 */
[----:B------:R-:W-:-:S03]  /*1fce0*/  LEA R24, P6, R3, R0, 0x1 ;  /* 0x0000000003187211 */ /* 0x000fc600078c08ff */
[----:B------:R-:W4:Y:S01]  /*1fcf0*/  LDL.LU R16, [R1+0x778] ;  /* 0x0007780001107983 */ /* 0x000f220000300800 */
[----:B--2---:R-:W-:Y:S02]  /*1fd00*/  ISETP.LT.AND P5, PT, R20, c[0x0][0x17c], !P0 ;  /* 0x00005f0014007a0c */ /* 0x004fe400047a1270 */
[----:B------:R-:W-:Y:S02]  /*1fd10*/  LEA.HI.X.SX32 R25, R3, R2, 0x1, P6 ;  /* 0x0000000203197211 */ /* 0x000fe400030f0eff */
[----:B------:R-:W-:-:S03]  /*1fd20*/  PRMT R5, R21, 0x7632, R5 ;  /* 0x0000763215057816 */ /* 0x000fc60000000005 */
[----:B------:R-:W-:Y:S01]  /*1fd30*/  @P3 STG.E.U16 [R24.64], R8 ;  /* 0x0000000818003986 */ /* 0x000fe2000c101506 */
[----:B---3--:R-:W-:Y:S01]  /*1fd40*/  ISETP.LT.AND P1, PT, R4, c[0x0][0x17c], !P0 ;  /* 0x00005f0004007a0c */ /* 0x008fe20004721270 */
[----:B------:R-:W-:-:S05]  /*1fd50*/  IMAD R4, R29, 0x2, R3 ;  /* 0x000000021d047824 */ /* 0x000fca00078e0203 */
[----:B------:R-:W-:-:S04]  /*1fd60*/  LEA R20, P6, R4, R0, 0x1 ;  /* 0x0000000004147211 */ /* 0x000fc800078c08ff */
[----:B------:R-:W-:Y:S02]  /*1fd70*/  LEA.HI.X.SX32 R21, R4, R2, 0x1, P6 ;  /* 0x0000000204157211 */ /* 0x000fe400030f0eff */
[----:B----4-:R-:W-:Y:S02]  /*1fd80*/  ISETP.LT.AND P3, PT, R26, c[0x0][0x17c], !P0 ;  /* 0x00005f001a007a0c */ /* 0x010fe40004761270 */
[----:B------:R-:W2:Y:S04]  /*1fd90*/  LDL.LU R26, [R1+0x77c] ;  /* 0x00077c00011a7983 */ /* 0x000ea80000300800 */
[----:B------:R0:W-:Y:S04]  /*1fda0*/  @P2 STG.E.U16 [R20.64], R5 ;  /* 0x0000000514002986 */ /* 0x0001e8000c101506 */
[----:B0-----:R-:W3:Y:S04]  /*1fdb0*/  LDL.LU R21, [R1+0x780] ;  /* 0x0007800001157983 */ /* 0x001ee80000300800 */
[----:B------:R-:W4:Y:S01]  /*1fdc0*/  LDL.LU R20, [R1+0x784] ;  /* 0x0007840001147983 */ /* 0x000f220000300800 */
[----:B------:R-:W-:Y:S01]  /*1fdd0*/  IMAD R3, R29, 0x2, R4 ;  /* 0x000000021d037824 */ /* 0x000fe200078e0204 */
[----:B------:R-:W-:-:S03]  /*1fde0*/  PRMT R9, R9, 0x7632, R9 ;  /* 0x0000763209097816 */ /* 0x000fc60000000009 */
[----:B------:R-:W-:Y:S01]  /*1fdf0*/  IMAD R4, R29, 0x2, R3 ;  /* 0x000000021d047824 */ /* 0x000fe200078e0203 */
[----:B------:R-:W-:-:S04]  /*1fe00*/  LEA R24, P6, R3, R0, 0x1 ;  /* 0x0000000003187211 */ /* 0x000fc800078c08ff */
[----:B------:R-:W-:Y:S01]  /*1fe10*/  LEA.HI.X.SX32 R25, R3, R2, 0x1, P6 ;  /* 0x0000000203197211 */ /* 0x000fe200030f0eff */
[----:B------:R-:W-:Y:S01]  /*1fe20*/  IMAD R3, R29, 0x2, R4 ;  /* 0x000000021d037824 */ /* 0x000fe200078e0204 */
[----:B------:R-:W-:-:S03]  /*1fe30*/  LEA R8, P6, R4, R0, 0x1 ;  /* 0x0000000004087211 */ /* 0x000fc600078c08ff */
[----:B------:R0:W-:Y:S01]  /*1fe40*/  @P4 STG.E.U16 [R24.64], R9 ;  /* 0x0000000918004986 */ /* 0x0001e2000c101506 */
[----:B------:R-:W-:Y:S02]  /*1fe50*/  ISETP.LT.AND P4, PT, R16, c[0x0][0x17c], !P0 ;  /* 0x00005f0010007a0c */ /* 0x000fe40004781270 */
[----:B------:R-:W-:Y:S02]  /*1fe60*/  PRMT R12, R17, 0x7632, R12 ;  /* 0x00007632110c7816 */ /* 0x000fe4000000000c */
[----:B------:R-:W-:Y:S02]  /*1fe70*/  PRMT R5, R28, 0x7632, R5 ;  /* 0x000076321c057816 */ /* 0x000fe40000000005 */
[----:B------:R-:W2:Y:S01]  /*1fe80*/  LDL.LU R28, [R1+0x18] ;  /* 0x00001800011c7983 */ /* 0x000ea20000300800 */
[----:B0-----:R-:W-:Y:S01]  /*1fe90*/  LEA.HI.X.SX32 R9, R4, R2, 0x1, P6 ;  /* 0x0000000204097211 */ /* 0x001fe200030f0eff */
[----:B------:R-:W-:Y:S01]  /*1fea0*/  IMAD R4, R29, 0x2, R3 ;  /* 0x000000021d047824 */ /* 0x000fe200078e0203 */
[C---:B------:R-:W-:Y:S01]  /*1feb0*/  LEA R16, P6, R3.reuse, R0, 0x1 ;  /* 0x0000000003107211 */ /* 0x040fe200078c08ff */
[----:B------:R-:W2:Y:S03]  /*1fec0*/  LDL.LU R25, [R1+0x78c] ;  /* 0x00078c0001197983 */ /* 0x000ea60000300800 */
[----:B------:R-:W-:Y:S01]  /*1fed0*/  LEA.HI.X.SX32 R17, R3, R2, 0x1, P6 ;  /* 0x0000000203117211 */ /* 0x000fe200030f0eff */
[----:B------:R0:W-:Y:S04]  /*1fee0*/  @P1 STG.E.U16 [R8.64], R12 ;  /* 0x0000000c08001986 */ /* 0x0001e8000c101506 */
[----:B------:R1:W-:Y:S04]  /*1fef0*/  @P5 STG.E.U16 [R16.64], R5 ;  /* 0x0000000510005986 */ /* 0x0003e8000c101506 */
[----:B------:R-:W2:Y:S01]  /*1ff00*/  LDL.LU R24, [R1+0x788] ;  /* 0x0007880001187983 */ /* 0x000ea20000300800 */
[----:B0-----:R-:W-:-:S04]  /*1ff10*/  LEA R8, P6, R4, R0, 0x1 ;  /* 0x0000000004087211 */ /* 0x001fc800078c08ff */
[----:B------:R-:W-:Y:S02]  /*1ff20*/  LEA.HI.X.SX32 R9, R4, R2, 0x1, P6 ;  /* 0x0000000204097211 */ /* 0x000fe400030f0eff */
[----:B-1----:R-:W-:Y:S02]  /*1ff30*/  PRMT R5, R5, 0x7632, R5 ;  /* 0x0000763205057816 */ /* 0x002fe40000000005 */
[----:B------:R-:W-:-:S03]  /*1ff40*/  PRMT R16, R13, 0x7632, R16 ;  /* 0x000076320d107816 */ /* 0x000fc60000000010 */
[----:B------:R0:W-:Y:S01]  /*1ff50*/  @P3 STG.E.U16 [R8.64], R5 ;  /* 0x0000000508003986 */ /* 0x0001e2000c101506 */
[----:B------:R-:W-:Y:S02]  /*1ff60*/  PRMT R13, R22, 0x7632, R13 ;  /* 0x00007632160d7816 */ /* 0x000fe4000000000d */
[----:B----4-:R-:W-:Y:S02]  /*1ff70*/  ISETP.LT.AND P3, PT, R20, c[0x0][0x17c], !P0 ;  /* 0x00005f0014007a0c */ /* 0x010fe40004761270 */
[----:B------:R-:W4:Y:S04]  /*1ff80*/  LDL.LU R20, [R1+0x794] ;  /* 0x0007940001147983 */ /* 0x000f280000300800 */
[----:B------:R-:W4:Y:S01]  /*1ff90*/  LDL.LU R22, [R1+0x964] ;  /* 0x0009640001167983 */ /* 0x000f220000300800 */
[----:B---3--:R-:W-:-:S03]  /*1ffa0*/  ISETP.LT.AND P5, PT, R21, c[0x0][0x17c], !P0 ;  /* 0x00005f0015007a0c */ /* 0x008fc600047a1270 */
[----:B------:R-:W3:Y:S04]  /*1ffb0*/  LDL.LU R21, [R1+0x790] ;  /* 0x0007900001157983 */ /* 0x000ee80000300800 */
[----:B------:R-:W3:Y:S01]  /*1ffc0*/  LDL.LU R17, [R1+0x79c] ;  /* 0x00079c0001117983 */ /* 0x000ee20000300800 */
[----:B------:R-:W-:Y:S01]  /*1ffd0*/  IMAD R3, R29, 0x2, R4 ;  /* 0x000000021d037824 */ /* 0x000fe200078e0204 */
[----:B-----5:R-:W-:Y:S02]  /*1ffe0*/  ISETP.LT.AND P2, PT, R27, c[0x0][0x17c], !P0 ;  /* 0x00005f001b007a0c */ /* 0x020fe40004741270 */
[----:B--2---:R-:W-:Y:S01]  /*1fff0*/  ISETP.LT.AND P1, PT, R26, c[0x0][0x17c], !P0 ;  /* 0x00005f001a007a0c */ /* 0x004fe20004721270 */
[----:B------:R-:W-:Y:S01]  /*20000*/  IMAD R12, R29, 0x2, R3 ;  /* 0x000000021d0c7824 */ /* 0x000fe200078e0203 */
[C---:B------:R-:W-:Y:S01]  /*20010*/  LEA R4, P6, R3.reuse, R0, 0x1 ;  /* 0x0000000003047211 */ /* 0x040fe200078c08ff */
[----:B------:R-:W2:Y:S03]  /*20020*/  LDL.LU R27, [R1+0x8] ;  /* 0x00000800011b7983 */ /* 0x000ea60000300800 */
[----:B0-----:R-:W-:Y:S01]  /*20030*/  LEA.HI.X.SX32 R5, R3, R2, 0x1, P6 ;  /* 0x0000000203057211 */ /* 0x001fe200030f0eff */
[----:B------:R-:W-:Y:S01]  /*20040*/  IMAD R3, R29, 0x2, R12 ;  /* 0x000000021d037824 */ /* 0x000fe200078e020c */
[----:B------:R-:W-:-:S03]  /*20050*/  LEA R8, P6, R12, R0, 0x1 ;  /* 0x000000000c087211 */ /* 0x000fc600078c08ff */
[----:B------:R0:W-:Y:S01]  /*20060*/  @P2 STG.E.U16 [R4.64], R16 ;  /* 0x0000001004002986 */ /* 0x0001e2000c101506 */
[----:B------:R-:W-:Y:S01]  /*20070*/  LEA.HI.X.SX32 R9, R12, R2, 0x1, P6 ;  /* 0x000000020c097211 */ /* 0x000fe200030f0eff */
[----:B------:R-:W-:-:S04]  /*20080*/  IMAD R12, R29, 0x2, R3 ;  /* 0x000000021d0c7824 */ /* 0x000fc800078e0203 */
[----:B------:R1:W-:Y:S01]  /*20090*/  @P4 STG.E.U16 [R8.64], R13 ;  /* 0x0000000d08004986 */ /* 0x0003e2000c101506 */
[----:B0-----:R-:W-:-:S03]  /*200a0*/  LEA R4, P2, R3, R0, 0x1 ;  /* 0x0000000003047211 */ /* 0x001fc600078408ff */
[----:B------:R-:W5:Y:S01]  /*200b0*/  LDL.LU R16, [R1+0x798] ;  /* 0x0007980001107983 */ /* 0x000f620000300800 */
[----:B------:R-:W-:Y:S01]  /*200c0*/  LEA.HI.X.SX32 R5, R3, R2, 0x1, P2 ;  /* 0x0000000203057211 */ /* 0x000fe200010f0eff */
[----:B------:R-:W-:Y:S01]  /*200d0*/  IMAD R3, R29, 0x2, R12 ;  /* 0x000000021d037824 */ /* 0x000fe200078e020c */
[----:B-1----:R-:W-:-:S03]  /*200e0*/  LEA R8, P6, R12, R0, 0x1 ;  /* 0x000000000c087211 */ /* 0x002fc600078c08ff */
[----:B------:R0:W-:Y:S01]  /*200f0*/  @P1 STG.E.U16 [R4.64], R28 ;  /* 0x0000001c04001986 */ /* 0x0001e2000c101506 */
[----:B------:R-:W-:Y:S01]  /*20100*/  LEA.HI.X.SX32 R9, R12, R2, 0x1, P6 ;  /* 0x000000020c097211 */ /* 0x000fe200030f0eff */
[----:B------:R-:W-:Y:S01]  /*20110*/  IMAD R12, R29, 0x2, R3 ;  /* 0x000000021d0c7824 */ /* 0x000fe200078e0203 */
[----:B0-----:R-:W-:-:S04]  /*20120*/  LEA R4, P1, R3, R0, 0x1 ;  /* 0x0000000003047211 */ /* 0x001fc800078208ff */
[----:B------:R-:W-:Y:S01]  /*20130*/  LEA.HI.X.SX32 R5, R3, R2, 0x1, P1 ;  /* 0x0000000203057211 */ /* 0x000fe200008f0eff */
[----:B------:R-:W-:Y:S01]  /*20140*/  IMAD R3, R29, 0x2, R12 ;  /* 0x000000021d037824 */ /* 0x000fe200078e020c */
[----:B----4-:R-:W-:Y:S01]  /*20150*/  @P5 STG.E.U16 [R8.64], R22 ;  /* 0x0000001608005986 */ /* 0x010fe2000c101506 */
[----:B------:R-:W-:-:S03]  /*20160*/  ISETP.LT.AND P5, PT, R20, c[0x0][0x17c], !P0 ;  /* 0x00005f0014007a0c */ /* 0x000fc600047a1270 */
[----:B------:R0:W-:Y:S04]  /*20170*/  @P3 STG.E.U16 [R4.64], R10 ;  /* 0x0000000a04003986 */ /* 0x0001e8000c101506 */
[----:B------:R-:W4:Y:S04]  /*20180*/  LDL.LU R20, [R1+0x7a4] ;  /* 0x0007a40001147983 */ /* 0x000f280000300800 */
[----:B------:R-:W4:Y:S01]  /*20190*/  LDL.LU R13, [R1+0x7a0] ;  /* 0x0007a000010d7983 */ /* 0x000f220000300800 */
[----:B0-----:R-:W-:-:S04]  /*201a0*/  LEA R4, P3, R3, R0, 0x1 ;  /* 0x0000000003047211 */ /* 0x001fc800078608ff */
[----:B------:R-:W-:Y:S02]  /*201b0*/  LEA.HI.X.SX32 R5, R3, R2, 0x1, P3 ;  /* 0x0000000203057211 */ /* 0x000fe400018f0eff */
[----:B---3--:R-:W-:Y:S02]  /*201c0*/  ISETP.LT.AND P3, PT, R17, c[0x0][0x17c], !P0 ;  /* 0x00005f0011007a0c */ /* 0x008fe40004761270 */
[----:B------:R-:W3:Y:S01]  /*201d0*/  LDL.LU R17, [R1+0x7a8] ;  /* 0x0007a80001117983 */ /* 0x000ee20000300800 */
[----:B------:R-:W-:Y:S02]  /*201e0*/  ISETP.LT.AND P4, PT, R25, c[0x0][0x17c], !P0 ;  /* 0x00005f0019007a0c */ /* 0x000fe40004781270 */
[----:B------:R-:W-:Y:S02]  /*201f0*/  LEA R8, P6, R12, R0, 0x1 ;  /* 0x000000000c087211 */ /* 0x000fe400078c08ff */
[----:B------:R-:W-:Y:S02]  /*20200*/  ISETP.LT.AND P2, PT, R24, c[0x0][0x17c], !P0 ;  /* 0x00005f0018007a0c */ /* 0x000fe40004741270 */
[----:B------:R-:W-:Y:S01]  /*20210*/  LEA.HI.X.SX32 R9, R12, R2, 0x1, P6 ;  /* 0x000000020c097211 */ /* 0x000fe200030f0eff */
[----:B------:R-:W-:Y:S01]  /*20220*/  IMAD R12, R29, 0x2, R3 ;  /* 0x000000021d0c7824 */ /* 0x000fe200078e0203 */
[----:B------:R-:W-:-:S02]  /*20230*/  ISETP.LT.AND P1, PT, R21, c[0x0][0x17c], !P0 ;  /* 0x00005f0015007a0c */ /* 0x000fc40004721270 */
[----:B------:R-:W3:Y:S01]  /*20240*/  LDL.LU R21, [R1+0x7ac] ;  /* 0x0007ac0001157983 */ /* 0x000ee20000300800 */
[----:B------:R-:W-:-:S03]  /*20250*/  IMAD R3, R29, 0x2, R12 ;  /* 0x000000021d037824 */ /* 0x000fc600078e020c */
[----:B------:R0:W-:Y:S01]  /*20260*/  @P4 STG.E.U16 [R8.64], R18 ;  /* 0x0000001208004986 */ /* 0x0001e2000c101506 */
[----:B-----5:R-:W-:-:S03]  /*20270*/  ISETP.LT.AND P4, PT, R16, c[0x0][0x17c], !P0 ;  /* 0x00005f0010007a0c */ /* 0x020fc60004781270 */
[----:B------:R-:W5:Y:S04]  /*20280*/  LDL.LU R16, [R1+0x7b0] ;  /* 0x0007b00001107983 */ /* 0x000f680000300800 */
[----:B--2---:R1:W-:Y:S01]  /*20290*/  @P2 STG.E.U16 [R4.64], R27 ;  /* 0x0000001b04002986 */ /* 0x0043e2000c101506 */
[----:B0-----:R-:W-:-:S04]  /*202a0*/  LEA R8, P6, R12, R0, 0x1 ;  /* 0x000000000c087211 */ /* 0x001fc800078c08ff */
[----:B------:R-:W-:Y:S02]  /*202b0*/  LEA.HI.X.SX32 R9, R12, R2, 0x1, P6 ;  /* 0x000000020c097211 */ /* 0x000fe400030f0eff */
[----:B-1----:R-:W-:-:S03]  /*202c0*/  LEA R4, P2, R3, R0, 0x1 ;  /* 0x0000000003047211 */ /* 0x002fc600078408ff */
[----:B------:R0:W-:Y:S01]  /*202d0*/  @P5 STG.E.U16 [R8.64], R6 ;  /* 0x0000000608005986 */ /* 0x0001e2000c101506 */
[----:B------:R-:W-:-:S05]  /*202e0*/  LEA.HI.X.SX32 R5, R3, R2, 0x1, P2 ;  /* 0x0000000203057211 */ /* 0x000fca00010f0eff */
[----:B------:R1:W-:Y:S01]  /*202f0*/  @P1 STG.E.U16 [R4.64], R14 ;  /* 0x0000000e04001986 */ /* 0x0003e2000c101506 */
[----:B----4-:R-:W-:-:S03]  /*20300*/  ISETP.LT.AND P2, PT, R20, c[0x0][0x17c], !P0 ;  /* 0x00005f0014007a0c */ /* 0x010fc60004741270 */
[----:B------:R-:W2:Y:S01]  /*20310*/  LDL.LU R20, [R1+0x7b4] ;  /* 0x0007b40001147983 */ /* 0x000ea20000300800 */
[----:B------:R-:W-:-:S03]  /*20320*/  ISETP.LT.AND P5, PT, R13, c[0x0][0x17c], !P0 ;  /* 0x00005f000d007a0c */ /* 0x000fc600047a1270 */
[----:B------:R-:W4:Y:S01]  /*20330*/  LDL.LU R13, [R1+0x7b8] ;  /* 0x0007b800010d7983 */ /* 0x000f220000300800 */
[----:B---3--:R-:W-:-:S03]  /*20340*/  ISETP.LT.AND P1, PT, R17, c[0x0][0x17c], !P0 ;  /* 0x00005f0011007a0c */ /* 0x008fc60004721270 */
[----:B------:R-:W3:Y:S01]  /*20350*/  LDL.LU R17, [R1+0x7bc] ;  /* 0x0007bc0001117983 */ /* 0x000ee20000300800 */
[----:B------:R-:W-:-:S05]  /*20360*/  IMAD R12, R29, 0x2, R3 ;  /* 0x000000021d0c7824 */ /* 0x000fca00078e0203 */
[----:B0-----:R-:W-:Y:S01]  /*20370*/  LEA R8, P6, R12, R0, 0x1 ;  /* 0x000000000c087211 */ /* 0x001fe200078c08ff */
[----:B------:R-:W-:-:S03]  /*20380*/  IMAD R3, R29, 0x2, R12 ;  /* 0x000000021d037824 */ /* 0x000fc600078e020c */
[----:B------:R-:W-:Y:S02]  /*20390*/  LEA.HI.X.SX32 R9, R12, R2, 0x1, P6 ;  /* 0x000000020c097211 */ /* 0x000fe400030f0eff */
[----:B-1----:R-:W-:-:S03]  /*203a0*/  LEA R4, P6, R3, R0, 0x1 ;  /* 0x0000000003047211 */ /* 0x002fc600078c08ff */
[----:B------:R0:W-:Y:S01]  /*203b0*/  @P3 STG.E.U16 [R8.64], R23 ;  /* 0x0000001708003986 */ /* 0x0001e2000c101506 */
[----:B------:R-:W-:Y:S02]  /*203c0*/  LEA.HI.X.SX32 R5, R3, R2, 0x1, P6 ;  /* 0x0000000203057211 */ /* 0x000fe400030f0eff */
[----:B------:R-:W-:Y:S01]  /*203d0*/  PRMT R6, R28, 0x7632, R6 ;  /* 0x000076321c067816 */ /* 0x000fe20000000006 */
[----:B0-----:R-:W-:-:S04]  /*203e0*/  IMAD R9, R29, 0x2, R3 ;  /* 0x000000021d097824 */ /* 0x001fc800078e0203 */
[----:B------:R0:W-:Y:S01]  /*203f0*/  @P4 STG.E.U16 [R4.64], R6 ;  /* 0x0000000604004986 */ /* 0x0001e2000c101506 */
[----:B------:R-:W-:Y:S01]  /*20400*/  IMAD R3, R29, 0x2, R9 ;  /* 0x000000021d037824 */ /* 0x000fe200078e0209 */
[C---:B------:R-:W-:Y:S02]  /*20410*/  LEA R8, P6, R9.reuse, R0, 0x1 ;  /* 0x0000000009087211 */ /* 0x040fe400078c08ff */
[----:B------:R-:W-:Y:S02]  /*20420*/  PRMT R22, R22, 0x7632, R22 ;  /* 0x0000763216167816 */ /* 0x000fe40000000016 */
[----:B------:R-:W-:Y:S02]  /*20430*/  LEA.HI.X.SX32 R9, R9, R2, 0x1, P6 ;  /* 0x0000000209097211 */ /* 0x000fe400030f0eff */
[----:B0-----:R-:W-:Y:S01]  /*20440*/  PRMT R6, R10, 0x7632, R6 ;  /* 0x000076320a067816 */ /* 0x001fe20000000006 */
[----:B------:R-:W-:Y:S01]  /*20450*/  IMAD R10, R29, 0x2, R3 ;  /* 0x000000021d0a7824 */ /* 0x000fe200078e0203 */
[----:B------:R-:W-:-:S02]  /*20460*/  LEA R4, P6, R3, R0, 0x1 ;  /* 0x0000000003047211 */ /* 0x000fc400078c08ff */
[----:B------:R-:W-:Y:S01]  /*20470*/  ISETP.LT.AND P3, PT, R21, c[0x0][0x17c], !P0 ;  /* 0x00005f0015007a0c */ /* 0x000fe20004761270 */
[----:B------:R0:W-:Y:S01]  /*20480*/  @P2 STG.E.U16 [R8.64], R22 ;  /* 0x0000001608002986 */ /* 0x0001e2000c101506 */
[----:B-----5:R-:W-:Y:S02]  /*20490*/  ISETP.LT.AND P4, PT, R16, c[0x0][0x17c], !P0 ;  /* 0x00005f0010007a0c */ /* 0x020fe40004781270 */
[----:B------:R-:W-:Y:S01]  /*204a0*/  LEA.HI.X.SX32 R5, R3, R2, 0x1, P6 ;  /* 0x0000000203057211 */ /* 0x000fe200030f0eff */
[----:B------:R-:W5:Y:S01]  /*204b0*/  LDL.LU R21, [R1+0x7c0] ;  /* 0x0007c00001157983 */ /* 0x000f620000300800 */
[----:B------:R-:W-:-:S03]  /*204c0*/  IMAD R3, R29, 0x2, R10 ;  /* 0x000000021d037824 */ /* 0x000fc600078e020a */
[----:B------:R-:W5:Y:S01]  /*204d0*/  LDL.LU R16, [R1+0x7c4] ;  /* 0x0007c40001107983 */ /* 0x000f620000300800 */
[----:B0-----:R-:W-:-:S03]  /*204e0*/  LEA R8, P6, R10, R0, 0x1 ;  /* 0x000000000a087211 */ /* 0x001fc600078c08ff */
[----:B------:R0:W-:Y:S01]  /*204f0*/  @P5 STG.E.U16 [R4.64], R6 ;  /* 0x0000000604005986 */ /* 0x0001e2000c101506 */
[----:B------:R-:W-:Y:S02]  /*20500*/  PRMT R18, R18, 0x7632, R18 ;  /* 0x0000763212127816 */ /* 0x000fe40000000012 */
[----:B------:R-:W-:Y:S01]  /*20510*/  LEA.HI.X.SX32 R9, R10, R2, 0x1, P6 ;  /* 0x000000020a097211 */ /* 0x000fe200030f0eff */
[----:B------:R-:W-:Y:S01]  /*20520*/  IMAD R10, R29, 0x2, R3 ;  /* 0x000000021d0a7824 */ /* 0x000fe200078e0203 */
[----:B------:R-:W-:-:S03]  /*20530*/  PRMT R12, R27, 0x7632, R12 ;  /* 0x000076321b0c7816 */ /* 0x000fc6000000000c */
[----:B------:R1:W-:Y:S01]  /*20540*/  @P1 STG.E.U16 [R8.64], R18 ;  /* 0x0000001208001986 */ /* 0x0003e2000c101506 */
[----:B0-----:R-:W-:-:S04]  /*20550*/  LEA R4, P6, R3, R0, 0x1 ;  /* 0x0000000003047211 */ /* 0x001fc800078c08ff */
[----:B------:R-:W-:Y:S02]  /*20560*/  LEA.HI.X.SX32 R5, R3, R2, 0x1, P6 ;  /* 0x0000000203057211 */ /* 0x000fe400030f0eff */
[C---:B-1----:R-:W-:Y:S01]  /*20570*/  LEA R8, P6, R10.reuse, R0, 0x1 ;  /* 0x000000000a087211 */ /* 0x042fe200078c08ff */
[--C-:B------:R-:W-:Y:S02]  /*20580*/  IMAD R3, R29, 0x2, R10.reuse ;  /* 0x000000021d037824 */ /* 0x100fe400078e020a */
[----:B------:R0:W-:Y:S01]  /*20590*/  @P3 STG.E.U16 [R4.64], R12 ;  /* 0x0000000c04003986 */ /* 0x0001e2000c101506 */
[----:B------:R-:W-:Y:S02]  /*205a0*/  LEA.HI.X.SX32 R9, R10, R2, 0x1, P6 ;  /* 0x000000020a097211 */ /* 0x000fe400030f0eff */
[----:B------:R-:W-:Y:S02]  /*205b0*/  PRMT R10, R23, 0x7632, R10 ;  /* 0x00007632170a7816 */ /* 0x000fe4000000000a */
[----:B--2---:R-:W-:-:S02]  /*205c0*/  ISETP.LT.AND P2, PT, R20, c[0x0][0x17c], !P0 ;  /* 0x00005f0014007a0c */ /* 0x004fc40004741270 */
[----:B----4-:R-:W-:Y:S02]  /*205d0*/  ISETP.LT.AND P5, PT, R13, c[0x0][0x17c], !P0 ;  /* 0x00005f000d007a0c */ /* 0x010fe400047a1270 */
[----:B------:R-:W2:Y:S04]  /*205e0*/  LDL.LU R13, [R1+0x7c8] ;  /* 0x0007c800010d7983 */ /* 0x000ea80000300800 */
[----:B------:R-:W4:Y:S04]  /*205f0*/  LDL.LU R28, [R1+0x1c] ;  /* 0x00001c00011c7983 */ /* 0x000f280000300800 */
[----:B------:R-:W4:Y:S01]  /*20600*/  LDL.LU R20, [R1+0x7cc] ;  /* 0x0007cc0001147983 */ /* 0x000f220000300800 */
[----:B---3--:R-:W-:-:S03]  /*20610*/  ISETP.LT.AND P1, PT, R17, c[0x0][0x17c], !P0 ;  /* 0x00005f0011007a0c */ /* 0x008fc60004721270 */
[----:B------:R-:W3:Y:S04]  /*20620*/  LDL.LU R17, [R1+0x7d0] ;  /* 0x0007d00001117983 */ /* 0x000ee80000300800 */
[----:B0-----:R-:W3:Y:S04]  /*20630*/  LDL.LU R12, [R1+0x7d4] ;  /* 0x0007d400010c7983 */ /* 0x001ee80000300800 */
[----:B------:R-:W3:Y:S01]  /*20640*/  LDL.LU R23, [R1+0x960] ;  /* 0x0009600001177983 */ /* 0x000ee20000300800 */
[----:B------:R-:W-:Y:S02]  /*20650*/  PRMT R6, R6, 0x7632, R6 ;  /* 0x0000763206067816 */ /* 0x000fe40000000006 */
[----:B------:R-:W-:-:S03]  /*20660*/  LEA R4, P6, R3, R0, 0x1 ;  /* 0x0000000003047211 */ /* 0x000fc600078c08ff */
[----:B------:R0:W-:Y:S01]  /*20670*/  @P4 STG.E.U16 [R8.64], R6 ;  /* 0x0000000608004986 */ /* 0x0001e2000c101506 */
[----:B------:R-:W-:Y:S02]  /*20680*/  LEA.HI.X.SX32 R5, R3, R2, 0x1, P6 ;  /* 0x0000000203057211 */ /* 0x000fe400030f0eff */
[----:B------:R-:W-:Y:S01]  /*20690*/  PRMT R14, R14, 0x7632, R14 ;  /* 0x000076320e0e7816 */ /* 0x000fe2000000000e */
[----:B0-----:R-:W-:-:S04]  /*206a0*/  IMAD R6, R29, 0x2, R3 ;  /* 0x000000021d067824 */ /* 0x001fc800078e0203 */
[----:B------:R0:W-:Y:S01]  /*206b0*/  @P2 STG.E.U16 [R4.64], R14 ;  /* 0x0000000e04002986 */ /* 0x0001e2000c101506 */
[----:B------:R-:W-:Y:S01]  /*206c0*/  IMAD R3, R29, 0x2, R6 ;  /* 0x000000021d037824 */ /* 0x000fe200078e0206 */
[----:B------:R-:W-:-:S04]  /*206d0*/  LEA R8, P6, R6, R0, 0x1 ;  /* 0x0000000006087211 */ /* 0x000fc800078c08ff */
[----:B------:R-:W-:Y:S01]  /*206e0*/  LEA.HI.X.SX32 R9, R6, R2, 0x1, P6 ;  /* 0x0000000206097211 */ /* 0x000fe200030f0eff */
[----:B------:R-:W-:Y:S01]  /*206f0*/  IMAD R6, R29, 0x2, R3 ;  /* 0x000000021d067824 */ /* 0x000fe200078e0203 */
[----:B0-----:R-:W-:-:S03]  /*20700*/  LEA R4, P6, R3, R0, 0x1 ;  /* 0x0000000003047211 */ /* 0x001fc600078c08ff */
[----:B------:R0:W-:Y:S01]  /*20710*/  @P5 STG.E.U16 [R8.64], R10 ;  /* 0x0000000a08005986 */ /* 0x0001e2000c101506 */
[----:B------:R-:W-:Y:S02]  /*20720*/  LEA.HI.X.SX32 R5, R3, R2, 0x1, P6 ;  /* 0x0000000203057211 */ /* 0x000fe400030f0eff */
[----:B-----5:R-:W-:Y:S02]  /*20730*/  ISETP.LT.AND P3, PT, R21, c[0x0][0x17c], !P0 ;  /* 0x00005f0015007a0c */ /* 0x020fe40004761270 */
[----:B------:R-:W-:Y:S02]  /*20740*/  ISETP.LT.AND P4, PT, R16, c[0x0][0x17c], !P0 ;  /* 0x00005f0010007a0c */ /* 0x000fe40004781270 */
[----:B------:R-:W5:Y:S04]  /*20750*/  LDL.LU R16, [R1+0x7d8] ;  /* 0x0007d80001107983 */ /* 0x000f680000300800 */
[----:B------:R-:W5:Y:S04]  /*20760*/  LDL.LU R14, [R1+0x7dc] ;  /* 0x0007dc00010e7983 */ /* 0x000f680000300800 */
[----:B------:R-:W5:Y:S01]  /*20770*/  LDL.LU R27, [R1+0xc] ;  /* 0x00000c00011b7983 */ /* 0x000f620000300800 */
[----:B0-----:R-:W-:-:S04]  /*20780*/  LEA R8, P6, R6, R0, 0x1 ;  /* 0x0000000006087211 */ /* 0x001fc800078c08ff */
[----:B------:R-:W-:Y:S02]  /*20790*/  LEA.HI.X.SX32 R9, R6, R2, 0x1, P6 ;  /* 0x0000000206097211 */ /* 0x000fe400030f0eff */
[----:B--2---:R-:W-:Y:S02]  /*207a0*/  ISETP.LT.AND P2, PT, R13, c[0x0][0x17c], !P0 ;  /* 0x00005f000d007a0c */ /* 0x004fe40004741270 */
[----:B------:R-:W2:Y:S04]  /*207b0*/  LDL.LU R13, [R1+0x7e4] ;  /* 0x0007e400010d7983 */ /* 0x000ea80000300800 */
[----:B----4-:R0:W-:Y:S01]  /*207c0*/  @P1 STG.E.U16 [R4.64], R28 ;  /* 0x0000001c04001986 */ /* 0x0101e2000c101506 */
[----:B------:R-:W-:-:S03]  /*207d0*/  ISETP.LT.AND P5, PT, R20, c[0x0][0x17c], !P0 ;  /* 0x00005f0014007a0c */ /* 0x000fc600047a1270 */
[----:B------:R-:W4:Y:S01]  /*207e0*/  LDL.LU R20, [R1+0x7e0] ;  /* 0x0007e00001147983 */ /* 0x000f220000300800 */
[----:B---3--:R-:W-:-:S03]  /*207f0*/  ISETP.LT.AND P1, PT, R17, c[0x0][0x17c], !P0 ;  /* 0x00005f0011007a0c */ /* 0x008fc60004721270 */
[----:B------:R-:W3:Y:S04]  /*20800*/  LDL.LU R17, [R1+0x7e8] ;  /* 0x0007e80001117983 */ /* 0x000ee80000300800 */
[----:B------:R-:W3:Y:S04]  /*20810*/  LDL.LU R26, [R1+0xac] ;  /* 0x0000ac00011a7983 */ /* 0x000ee80000300800 */
[----:B------:R1:W-:Y:S01]  /*20820*/  @P3 STG.E.U16 [R8.64], R23 ;  /* 0x0000001708003986 */ /* 0x0003e2000c101506 */
[----:B------:R-:W-:-:S03]  /*20830*/  ISETP.LT.AND P3, PT, R12, c[0x0][0x17c], !P0 ;  /* 0x00005f000c007a0c */ /* 0x000fc60004761270 */
[----:B------:R-:W4:Y:S01]  /*20840*/  LDL.LU R12, [R1+0x7ec] ;  /* 0x0007ec00010c7983 */ /* 0x000f220000300800 */
[----:B------:R-:W-:-:S04]  /*20850*/  IMAD R3, R29, 0x2, R6 ;  /* 0x000000021d037824 */ /* 0x000fc800078e0206 */
[----:B------:R-:W-:Y:S01]  /*20860*/  IMAD R6, R29, 0x2, R3 ;  /* 0x000000021d067824 */ /* 0x000fe200078e0203 */
[----:B0-----:R-:W-:-:S04]  /*20870*/  LEA R4, P6, R3, R0, 0x1 ;  /* 0x0000000003047211 */ /* 0x001fc800078c08ff */
[----:B------:R-:W-:Y:S01]  /*20880*/  LEA.HI.X.SX32 R5, R3, R2, 0x1, P6 ;  /* 0x0000000203057211 */ /* 0x000fe200030f0eff */
[----:B------:R-:W-:Y:S01]  /*20890*/  IMAD R3, R29, 0x2, R6 ;  /* 0x000000021d037824 */ /* 0x000fe200078e0206 */
[----:B-1----:R-:W-:-:S03]  /*208a0*/  LEA R8, P6, R6, R0, 0x1 ;  /* 0x0000000006087211 */ /* 0x002fc600078c08ff */
[----:B------:R0:W-:Y:S01]  /*208b0*/  @P4 STG.E.U16 [R4.64], R11 ;  /* 0x0000000b04004986 */ /* 0x0001e2000c101506 */
[----:B------:R-:W-:Y:S01]  /*208c0*/  LEA.HI.X.SX32 R9, R6, R2, 0x1, P6 ;  /* 0x0000000206097211 */ /* 0x000fe200030f0eff */
[----:B------:R-:W-:-:S04]  /*208d0*/  IMAD R6, R29, 0x2, R3 ;  /* 0x000000021d067824 */ /* 0x000fc800078e0203 */
[----:B------:R1:W-:Y:S01]  /*208e0*/  @P2 STG.E.U16 [R8.64], R19 ;  /* 0x0000001308002986 */ /* 0x0003e2000c101506 */
[----:B0-----:R-:W-:-:S04]  /*208f0*/  LEA R4, P6, R3, R0, 0x1 ;  /* 0x0000000003047211 */ /* 0x001fc800078c08ff */
[----:B------:R-:W-:Y:S01]  /*20900*/  LEA.HI.X.SX32 R5, R3, R2, 0x1, P6 ;  /* 0x0000000203057211 */ /* 0x000fe200030f0eff */
[----:B------:R-:W-:Y:S01]  /*20910*/  IMAD R3, R29, 0x2, R6 ;  /* 0x000000021d037824 */ /* 0x000fe200078e0206 */
[----:B-1----:R-:W-:-:S04]  /*20920*/  LEA R8, P6, R6, R0, 0x1 ;  /* 0x0000000006087211 */ /* 0x002fc800078c08ff */
[----:B------:R-:W-:Y:S01]  /*20930*/  LEA.HI.X.SX32 R9, R6, R2, 0x1, P6 ;  /* 0x0000000206097211 */ /* 0x000fe200030f0eff */
[----:B------:R-:W-:Y:S01]  /*20940*/  IMAD R6, R29, 0x2, R3 ;  /* 0x000000021d067824 */ /* 0x000fe200078e0203 */
[----:B-----5:R-:W-:Y:S02]  /*20950*/  ISETP.LT.AND P4, PT, R16, c[0x0][0x17c], !P0 ;  /* 0x00005f0010007a0c */ /* 0x020fe40004781270 */
[----:B------:R-:W5:Y:S04]  /*20960*/  LDL.LU R16, [R1+0x7f4] ;  /* 0x0007f40001107983 */ /* 0x000f680000300800 */
[----:B------:R0:W-:Y:S04]  /*20970*/  @P5 STG.E.U16 [R4.64], R27 ;  /* 0x0000001b04005986 */ /* 0x0001e8000c101506 */
[----:B------:R1:W-:Y:S01]  /*20980*/  @P1 STG.E.U16 [R8.64], R7 ;  /* 0x0000000708001986 */ /* 0x0003e2000c101506 */
[----:B0-----:R-:W-:-:S04]  /*20990*/  LEA R4, P6, R3, R0, 0x1 ;  /* 0x0000000003047211 */ /* 0x001fc800078c08ff */
[----:B------:R-:W-:Y:S02]  /*209a0*/  LEA.HI.X.SX32 R5, R3, R2, 0x1, P6 ;  /* 0x0000000203057211 */ /* 0x000fe400030f0eff */
[----:B-1----:R-:W-:Y:S02]  /*209b0*/  LEA R8, P6, R6, R0, 0x1 ;  /* 0x0000000006087211 */ /* 0x002fe400078c08ff */
[----:B------:R-:W-:Y:S02]  /*209c0*/  ISETP.LT.AND P2, PT, R14, c[0x0][0x17c], !P0 ;  /* 0x00005f000e007a0c */ /* 0x000fe40004741270 */
[----:B------:R-:W-:Y:S01]  /*209d0*/  LEA.HI.X.SX32 R9, R6, R2, 0x1, P6 ;  /* 0x0000000206097211 */ /* 0x000fe200030f0eff */
[----:B------:R-:W5:Y:S01]  /*209e0*/  LDL.LU R14, [R1+0x7f0] ;  /* 0x0007f000010e7983 */ /* 0x000f620000300800 */
[----:B------:R-:W-:-:S03]  /*209f0*/  IMAD R3, R29, 0x2, R6 ;  /* 0x000000021d037824 */ /* 0x000fc600078e0206 */
[----:B------:R0:W-:Y:S01]  /*20a00*/  @P3 STG.E.U16 [R4.64], R15 ;  /* 0x0000000f04003986 */ /* 0x0001e2000c101506 */
[----:B------:R-:W-:Y:S01]  /*20a10*/  IMAD R6, R29, 0x2, R3 ;  /* 0x000000021d067824 */ /* 0x000fe200078e0203 */
[----:B------:R-:W-:Y:S02]  /*20a20*/  PRMT R7, R28, 0x7632, R7 ;  /* 0x000076321c077816 */ /* 0x000fe40000000007 */
[----:B0-----:R-:W-:-:S04]  /*20a30*/  LEA R4, P6, R3, R0, 0x1 ;  /* 0x0000000003047211 */ /* 0x001fc800078c08ff */
[----:B------:R-:W-:Y:S01]  /*20a40*/  LEA.HI.X.SX32 R5, R3, R2, 0x1, P6 ;  /* 0x0000000203057211 */ /* 0x000fe200030f0eff */
[----:B------:R-:W-:Y:S01]  /*20a50*/  IMAD R3, R29, 0x2, R6 ;  /* 0x000000021d037824 */ /* 0x000fe200078e0206 */
[----:B------:R-:W-:Y:S02]  /*20a60*/  PRMT R23, R23, 0x7632, R23 ;  /* 0x0000763217177816 */ /* 0x000fe40000000017 */
[----:B------:R-:W-:Y:S02]  /*20a70*/  PRMT R11, R11, 0x7632, R11 ;  /* 0x000076320b0b7816 */ /* 0x000fe4000000000b */
[----:B--2---:R-:W-:Y:S02]  /*20a80*/  ISETP.LT.AND P5, PT, R13, c[0x0][0x17c], !P0 ;  /* 0x00005f000d007a0c */ /* 0x004fe400047a1270 */
[----:B------:R-:W2:Y:S04]  /*20a90*/  LDL.LU R13, [R1+0x7f8] ;  /* 0x0007f800010d7983 */ /* 0x000ea80000300800 */
[----:B------:R-:W-:Y:S04]  /*20aa0*/  STL [R1+0x958], R15 ;  /* 0x0009580f01007387 */ /* 0x000fe80000100800 */
[----:B---3--:R0:W-:Y:S04]  /*20ab0*/  @P4 STG.E.U16 [R8.64], R26 ;  /* 0x0000001a08004986 */ /* 0x0081e8000c101506 */
[----:B------:R-:W-:Y:S01]  /*20ac0*/  STL [R1+0x95c], R26 ;  /* 0x00095c1a01007387 */ /* 0x000fe20000100800 */
[----:B----4-:R-:W-:-:S03]  /*20ad0*/  ISETP.LT.AND P4, PT, R12, c[0x0][0x17c], !P0 ;  /* 0x00005f000c007a0c */ /* 0x010fc60004781270 */
[----:B------:R-:W3:Y:S01]  /*20ae0*/  LDL.LU R12, [R1+0x7fc] ;  /* 0x0007fc00010c7983 */ /* 0x000ee20000300800 */
[----:B------:R-:W-:Y:S02]  /*20af0*/  ISETP.LT.AND P1, PT, R20, c[0x0][0x17c], !P0 ;  /* 0x00005f0014007a0c */ /* 0x000fe40004721270 */
[C---:B0-----:R-:W-:Y:S01]  /*20b00*/  LEA R8, P6, R6.reuse, R0, 0x1 ;  /* 0x0000000006087211 */ /* 0x041fe200078c08ff */
[----:B------:R0:W-:Y:S03]  /*20b10*/  @P2 STG.E.U16 [R4.64], R7 ;  /* 0x0000000704002986 */ /* 0x0001e6000c101506 */
[----:B------:R-:W-:Y:S02]  /*20b20*/  LEA.HI.X.SX32 R9, R6, R2, 0x1, P6 ;  /* 0x0000000206097211 */ /* 0x000fe400030f0eff */
[----:B0-----:R-:W-:-:S04]  /*20b30*/  LEA R4, P6, R3, R0, 0x1 ;  /* 0x0000000003047211 */ /* 0x001fc800078c08ff */
[----:B------:R-:W-:Y:S01]  /*20b40*/  LEA.HI.X.SX32 R5, R3, R2, 0x1, P6 ;  /* 0x0000000203057211 */ /* 0x000fe200030f0eff */
[----:B------:R-:W-:Y:S04]  /*20b50*/  @P5 STG.E.U16 [R8.64], R23 ;  /* 0x0000001708005986 */ /* 0x000fe8000c101506 */
[----:B------:R0:W-:Y:S04]  /*20b60*/  @P1 STG.E.U16 [R4.64], R11 ;  /* 0x0000000b04001986 */ /* 0x0001e8000c101506 */
[----:B0-----:R-:W4:Y:S04]  /*20b70*/  LDL.LU R11, [R1+0x800] ;  /* 0x00080000010b7983 */ /* 0x001f280000300800 */
[----:B------:R-:W0:Y:S01]  /*20b80*/  S2R R28, SR_TID.X ;  /* 0x00000000001c7919 */ /* 0x000e220000002100 */
[----:B------:R-:W-:-:S02]  /*20b90*/  ISETP.LT.AND P3, PT, R17, c[0x0][0x17c], !P0 ;  /* 0x00005f0011007a0c */ /* 0x000fc40004761270 */
[----:B------:R-:W-:Y:S01]  /*20ba0*/  PRMT R6, R27, 0x7632, R6 ;  /* 0x000076321b067816 */ /* 0x000fe20000000006 */
[C---:B0-----:R-:W-:Y:S01]  /*20bb0*/  IMAD.SHL.U32 R21, R28.reuse, 0x400, RZ ;  /* 0x000004001c157824 */ /* 0x041fe200078e00ff */
[----:B------:R-:W-:-:S04]  /*20bc0*/  LOP3.LUT R17, R28, 0x3f, RZ, 0xc0, !PT ;  /* 0x0000003f1c117812 */ /* 0x000fc800078ec0ff */
[----:B------:R-:W-:-:S05]  /*20bd0*/  LOP3.LUT R21, R21, 0x1800, RZ, 0xc0, !PT ;  /* 0x0000180015157812 */ /* 0x000fca00078ec0ff */
[----:B------:R-:W-:-:S05]  /*20be0*/  IMAD R21, R17, 0x10, R21 ;  /* 0x0000001011157824 */ /* 0x000fca00078e0215 */
[----:B------:R-:W0:Y:S01]  /*20bf0*/  LDS.128 R24, [R21] ;  /* 0x0000000015187984 */ /* 0x000e220000000c00 */
[----:B------:R-:W-:Y:S01]  /*20c00*/  IMAD R3, R29, 0x2, R3 ;  /* 0x000000021d037824 */ /* 0x000fe200078e0203 */
[----:B------:R-:W-:Y:S02]  /*20c10*/  PRMT R19, R19, 0x7632, R19 ;  /* 0x0000763213137816 */ /* 0x000fe40000000013 */
[----:B-----5:R-:W-:Y:S01]  /*20c20*/  ISETP.LT.AND P5, PT, R14, c[0x0][0x17c], !P0 ;  /* 0x00005f000e007a0c */ /* 0x020fe200047a1270 */
[----:B------:R-:W-:Y:S01]  /*20c30*/  LDS.128 R20, [R21+0x400] ;  /* 0x0004000015147984 */ /* 0x000fe20000000c00 */
[----:B------:R-:W-:-:S04]  /*20c40*/  LEA R8, P6, R3, R0, 0x1 ;  /* 0x0000000003087211 */ /* 0x000fc800078c08ff */
[----:B------:R-:W-:Y:S01]  /*20c50*/  LEA.HI.X.SX32 R9, R3, R2, 0x1, P6 ;  /* 0x0000000203097211 */ /* 0x000fe200030f0eff */
[----:B------:R-:W-:-:S04]  /*20c60*/  IMAD R5, R29, 0x2, R3 ;  /* 0x000000021d057824 */ /* 0x000fc800078e0203 */
[----:B------:R-:W-:Y:S04]  /*20c70*/  @P3 STG.E.U16 [R8.64], R19 ;  /* 0x0000001308003986 */ /* 0x000fe8000c101506 */
[----:B0-----:R-:W-:Y:S04]  /*20c80*/  STL.64 [R1+0x20], R24 ;  /* 0x0000201801007387 */ /* 0x001fe80000100a00 */
[----:B------:R0:W-:Y:S02]  /*20c90*/  STL.64 [R1+0x28], R26 ;  /* 0x0000281a01007387 */ /* 0x0001e40000100a00 */
[C---:B0-----:R-:W-:Y:S01]  /*20ca0*/  IMAD.SHL.U32 R27, R28.reuse, 0x400, RZ ;  /* 0x000004001c1b7824 */ /* 0x041fe200078e00ff */
[----:B------:R-:W-:Y:S01]  /*20cb0*/  LEA R4, P6, R5, R0, 0x1 ;  /* 0x0000000005047211 */ /* 0x000fe200078c08ff */
[----:B------:R-:W-:Y:S01]  /*20cc0*/  IMAD.SHL.U32 R25, R28, 0x400, RZ ;  /* 0x000004001c197824 */ /* 0x000fe200078e00ff */
[----:B------:R-:W-:Y:S01]  /*20cd0*/  ISETP.LT.AND P2, PT, R16, c[0x0][0x17c], !P0 ;  /* 0x00005f0010007a0c */ /* 0x000fe20004741270 */
[----:B------:R-:W-:Y:S01]  /*20ce0*/  IMAD R3, R29, 0x2, R5 ;  /* 0x000000021d037824 */ /* 0x000fe200078e0205 */
[----:B------:R-:W-:Y:S01]  /*20cf0*/  LOP3.LUT R27, R27, 0x1800, RZ, 0xc0, !PT ;  /* 0x000018001b1b7812 */ /* 0x000fe200078ec0ff */
[----:B------:R-:W5:Y:S04]  /*20d00*/  LDL.LU R26, [R1+0x95c] ;  /* 0x00095c00011a7983 */ /* 0x000f680000300800 */
[----:B------:R-:W-:-:S05]  /*20d10*/  IMAD R27, R17, 0x10, R27 ;  /* 0x00000010111b7824 */ /* 0x000fca00078e021b */
[----:B------:R-:W-:Y:S01]  /*20d20*/  LOP3.LUT R27, R27, 0x20, RZ, 0x3c, !PT ;  /* 0x000000201b1b7812 */ /* 0x000fe200078e3cff */
[----:B------:R-:W-:Y:S01]  /*20d30*/  IMAD.SHL.U32 R28, R28, 0x400, RZ ;  /* 0x000004001c1c7824 */ /* 0x000fe200078e00ff */
[----:B------:R-:W-:-:S04]  /*20d40*/  LOP3.LUT R25, R25, 0x1800, RZ, 0xc0, !PT ;  /* 0x0000180019197812 */ /* 0x000fc800078ec0ff */
[----:B------:R-:W-:Y:S01]  /*20d50*/  LOP3.LUT R28, R28, 0x1800, RZ, 0xc0, !PT ;  /* 0x000018001c1c7812 */ /* 0x000fe200078ec0ff */
[----:B------:R-:W-:Y:S01]  /*20d60*/  IMAD R25, R17, 0x10, R25 ;  /* 0x0000001011197824 */ /* 0x000fe200078e0219 */
[----:B------:R-:W-:Y:S02]  /*20d70*/  LEA.HI.X.SX32 R5, R5, R2, 0x1, P6 ;  /* 0x0000000205057211 */ /* 0x000fe400030f0eff */
[----:B------:R-:W-:Y:S01]  /*20d80*/  LEA R8, P6, R3, R0, 0x1 ;  /* 0x0000000003087211 */ /* 0x000fe200078c08ff */
[----:B------:R-:W-:Y:S01]  /*20d90*/  IMAD R28, R17, 0x10, R28 ;  /* 0x00000010111c7824 */ /* 0x000fe200078e021c */
[----:B------:R-:W-:Y:S01]  /*20da0*/  LOP3.LUT R25, R25, 0x40, RZ, 0x3c, !PT ;  /* 0x0000004019197812 */ /* 0x000fe200078e3cff */
[----:B------:R-:W-:Y:S01]  /*20db0*/  @P4 STG.E.U16 [R4.64], R6 ;  /* 0x0000000604004986 */ /* 0x000fe2000c101506 */
[----:B------:R-:W-:Y:S02]  /*20dc0*/  LEA.HI.X.SX32 R9, R3, R2, 0x1, P6 ;  /* 0x0000000203097211 */ /* 0x000fe400030f0eff */
[----:B------:R-:W-:-:S02]  /*20dd0*/  PRMT R10, R7, 0x7632, R10 ;  /* 0x00007632070a7816 */ /* 0x000fc4000000000a */
[----:B------:R-:W-:Y:S01]  /*20de0*/  LOP3.LUT R28, R28, 0x60, RZ, 0x3c, !PT ;  /* 0x000000601c1c7812 */ /* 0x000fe200078e3cff */
[----:B------:R-:W-:Y:S04]  /*20df0*/  LDS.128 R4, [R25] ;  /* 0x0000000019047984 */ /* 0x000fe80000000c00 */
[----:B------:R-:W-:Y:S01]  /*20e00*/  @P2 STG.E.U16 [R8.64], R10 ;  /* 0x0000000a08002986 */ /* 0x000fe2000c101506 */
[----:B--2---:R-:W-:Y:S02]  /*20e10*/  ISETP.LT.AND P1, PT, R13, c[0x0][0x17c], !P0 ;  /* 0x00005f000d007a0c */ /* 0x004fe40004721270 */
[----:B---3--:R-:W-:Y:S02]  /*20e20*/  ISETP.LT.AND P3, PT, R12, c[0x0][0x17c], !P0 ;  /* 0x00005f000c007a0c */ /* 0x008fe40004761270 */
[----:B------:R-:W0:Y:S01]  /*20e30*/  LDS.128 R12, [R27] ;  /* 0x000000001b0c7984 */ /* 0x000e220000000c00 */
[----:B----4-:R-:W-:-:S03]  /*20e40*/  ISETP.LT.AND P4, PT, R11, c[0x0][0x17c], !P0 ;  /* 0x00005f000b007a0c */ /* 0x010fc60004781270 */
[----:B------:R-:W1:Y:S04]  /*20e50*/  LDS.128 R8, [R28] ;  /* 0x000000001c087984 */ /* 0x000e680000000c00 */
[----:B0-----:R-:W-:Y:S04]  /*20e60*/  STL.64 [R1+0x10], R12 ;  /* 0x0000100c01007387 */ /* 0x001fe80000100a00 */
[----:B------:R0:W-:Y:S04]  /*20e70*/  STL.64 [R1+0x18], R14 ;  /* 0x0000180e01007387 */ /* 0x0001e80000100a00 */
[----:B0-----:R-:W2:Y:S04]  /*20e80*/  LDL.LU R15, [R1+0x958] ;  /* 0x00095800010f7983 */ /* 0x001ea80000300800 */
[----:B------:R-:W3:Y:S04]  /*20e90*/  LDL.LU R16, [R1+0x804] ;  /* 0x0008040001107983 */ /* 0x000ee80000300800 */
[----:B------:R-:W4:Y:S04]  /*20ea0*/  LDL.LU R13, [R1+0x808] ;  /* 0x00080800010d7983 */ /* 0x000f280000300800 */
[----:B------:R0:W-:Y:S04]  /*20eb0*/  STL [R1+0x94c], R5 ;  /* 0x00094c0501007387 */ /* 0x0001e80000100800 */
[----:B0-----:R-:W4:Y:S04]  /*20ec0*/  LDL.LU R5, [R1+0x10] ;  /* 0x0000100001057983 */ /* 0x001f280000300800 */
[----:B------:R-:W-:Y:S04]  /*20ed0*/  STL [R1+0x940], R6 ;  /* 0x0009400601007387 */ /* 0x000fe80000100800 */
[----:B------:R-:W-:Y:S04]  /*20ee0*/  STL [R1+0x93c], R7 ;  /* 0x00093c0701007387 */ /* 0x000fe80000100800 */
[----:B-1----:R0:W-:Y:S04]  /*20ef0*/  STL [R1+0x950], R9 ;  /* 0x0009500901007387 */ /* 0x0021e80000100800 */
[----:B0-----:R-:W4:Y:S04]  /*20f00*/  LDL.LU R9, [R1+0x20] ;  /* 0x0000200001097983 */ /* 0x001f280000300800 */
[----:B------:R0:W-:Y:S04]  /*20f10*/  STL [R1+0x948], R10 ;  /* 0x0009480a01007387 */ /* 0x0001e80000100800 */
[----:B------:R1:W-:Y:S04]  /*20f20*/  STL [R1+0x944], R11 ;  /* 0x0009440b01007387 */ /* 0x0003e80000100800 */
[----:B0-----:R-:W4:Y:S01]  /*20f30*/  LDL.LU R10, [R1+0x80c] ;  /* 0x00080c00010a7983 */ /* 0x001f220000300800 */
[----:B------:R-:W-:-:S05]  /*20f40*/  IMAD R12, R29, 0x2, R3 ;  /* 0x000000021d0c7824 */ /* 0x000fca00078e0203 */
[----:B------:R-:W-:Y:S01]  /*20f50*/  LEA R14, P6, R12, R0, 0x1 ;  /* 0x000000000c0e7211 */ /* 0x000fe200078c08ff */
[----:B-1----:R-:W-:Y:S02]  /*20f60*/  IMAD.MOV.U32 R11, RZ, RZ, R20 ;  /* 0x000000ffff0b7224 */ /* 0x002fe400078e0014 */
[----:B------:R-:W-:Y:S02]  /*20f70*/  IMAD.MOV.U32 R7, RZ, RZ, R22 ;  /* 0x000000ffff077224 */ /* 0x000fe400078e0016 */
[----:B------:R-:W-:Y:S01]  /*20f80*/  IMAD.MOV.U32 R6, RZ, RZ, R21 ;  /* 0x000000ffff067224 */ /* 0x000fe200078e0015 */
[----:B------:R-:W-:Y:S04]  /*20f90*/  STL [R1+0xc], R23 ;  /* 0x00000c1701007387 */ /* 0x000fe80000100800 */
[----:B------:R0:W-:Y:S01]  /*20fa0*/  STL [R1+0x954], R6 ;  /* 0x0009540601007387 */ /* 0x0001e20000100800 */
[----:B-----5:R-:W-:-:S03]  /*20fb0*/  PRMT R18, R26, 0x7632, R18 ;  /* 0x000076321a127816 */ /* 0x020fc60000000012 */
[----:B0-----:R-:W5:Y:S01]  /*20fc0*/  LDL.LU R6, [R1+0x810] ;  /* 0x0008100001067983 */ /* 0x001f620000300800 */
[----:B--2---:R-:W-:Y:S02]  /*20fd0*/  PRMT R3, R15, 0x7632, R3 ;  /* 0x000076320f037816 */ /* 0x004fe40000000003 */
[----:B------:R-:W-:Y:S01]  /*20fe0*/  LEA.HI.X.SX32 R15, R12, R2, 0x1, P6 ;  /* 0x000000020c0f7211 */ /* 0x000fe200030f0eff */
[----:B------:R-:W-:Y:S01]  /*20ff0*/  IMAD R12, R29, 0x2, R12 ;  /* 0x000000021d0c7824 */ /* 0x000fe200078e020c */
[----:B---3--:R-:W-:-:S03]  /*21000*/  ISETP.LT.AND P2, PT, R16, c[0x0][0x17c], !P0 ;  /* 0x00005f0010007a0c */ /* 0x008fc60004741270 */
[----:B------:R0:W-:Y:S01]  /*21010*/  @P5 STG.E.U16 [R14.64], R3 ;  /* 0x000000030e005986 */ /* 0x0001e2000c101506 */
[----:B------:R-:W-:-:S04]  /*21020*/  LEA R16, P6, R12, R0, 0x1 ;  /* 0x000000000c107211 */ /* 0x000fc800078c08ff */
[----:B------:R-:W-:Y:S01]  /*21030*/  LEA.HI.X.SX32 R17, R12, R2, 0x1, P6 ;  /* 0x000000020c117211 */ /* 0x000fe200030f0eff */
[----:B0-----:R-:W-:-:S04]  /*21040*/  IMAD R3, R29, 0x2, R12 ;  /* 0x000000021d037824 */ /* 0x001fc800078e020c */
[----:B------:R-:W-:Y:S01]  /*21050*/  IMAD R22, R29, 0x2, R3 ;  /* 0x000000021d167824 */ /* 0x000fe200078e0203 */
[----:B------:R-:W-:-:S04]  /*21060*/  LEA R20, P6, R3, R0, 0x1 ;  /* 0x0000000003147211 */ /* 0x000fc800078c08ff */
[----:B------:R-:W-:Y:S01]  /*21070*/  LEA.HI.X.SX32 R21, R3, R2, 0x1, P6 ;  /* 0x0000000203157211 */ /* 0x000fe200030f0eff */
[----:B------:R-:W-:Y:S01]  /*21080*/  IMAD R3, R29, 0x2, R22 ;  /* 0x000000021d037824 */ /* 0x000fe200078e0216 */
[----:B------:R-:W-:Y:S01]  /*21090*/  @P1 STG.E.U16 [R16.64], R18 ;  /* 0x0000001210001986 */ /* 0x000fe2000c101506 */
[-C--:B------:R-:W-:Y:S02]  /*210a0*/  LEA R26, P6, R22, R0.reuse, 0x1 ;  /* 0x00000000161a7211 */ /* 0x080fe400078c08ff */
[----:B----4-:R-:W-:Y:S01]  /*210b0*/  ISETP.LT.AND P5, PT, R13, c[0x0][0x17c], !P0 ;  /* 0x00005f000d007a0c */ /* 0x010fe200047a1270 */
[----:B------:R-:W-:Y:S04]  /*210c0*/  LDS.128 R16, [R25+0x400] ;  /* 0x0004000019107984 */ /* 0x000fe80000000c00 */
[----:B------:R0:W1:Y:S04]  /*210d0*/  LDS.128 R12, [R27+0x400] ;  /* 0x000400001b0c7984 */ /* 0x0000680000000c00 */
[----:B------:R-:W-:Y:S01]  /*210e0*/  @P3 STG.E.U16 [R20.64], R9 ;  /* 0x0000000914003986 */ /* 0x000fe2000c101506 */
[----:B------:R-:W-:-:S02]  /*210f0*/  LEA R24, P3, R3, R0, 0x1 ;  /* 0x0000000003187211 */ /* 0x000fc400078608ff */
[-C--:B0-----:R-:W-:Y:S02]  /*21100*/  LEA.HI.X.SX32 R27, R22, R2.reuse, 0x1, P6 ;  /* 0x00000002161b7211 */ /* 0x081fe400030f0eff */
[----:B------:R0:W2:Y:S01]  /*21110*/  LDS.128 R20, [R28+0x400] ;  /* 0x000400001c147984 */ /* 0x0000a20000000c00 */
[----:B------:R-:W-:Y:S01]  /*21120*/  LEA.HI.X.SX32 R25, R3, R2, 0x1, P3 ;  /* 0x0000000203197211 */ /* 0x000fe200018f0eff */
[----:B0-----:R-:W-:Y:S01]  /*21130*/  IMAD R28, R29, 0x2, R3 ;  /* 0x000000021d1c7824 */ /* 0x001fe200078e0203 */
[----:B------:R-:W-:Y:S02]  /*21140*/  ISETP.LT.AND P1, PT, R10, c[0x0][0x17c], !P0 ;  /* 0x00005f000a007a0c */ /* 0x000fe40004721270 */
[----:B------:R-:W3:Y:S04]  /*21150*/  LDL.LU R10, [R1+0x818] ;  /* 0x00081800010a7983 */ /* 0x000ee80000300800 */
[----:B------:R-:W4:Y:S04]  /*21160*/  LDL.LU R3, [R1+0x814] ;  /* 0x0008140001037983 */ /* 0x000f280000300800 */
[----:B------:R0:W-:Y:S04]  /*21170*/  @P4 STG.E.U16 [R26.64], R5 ;  /* 0x000000051a004986 */ /* 0x0001e8000c101506 */
[----:B------:R1:W-:Y:S01]  /*21180*/  @P2 STG.E.U16 [R24.64], R4 ;  /* 0x0000000418002986 */ /* 0x0003e2000c101506 */
[----:B0-----:R-:W-:-:S02]  /*21190*/  LEA R26, P6, R28, R0, 0x1 ;  /* 0x000000001c1a7211 */ /* 0x001fc400078c08ff */
[----:B-----5:R-:W-:Y:S02]  /*211a0*/  ISETP.LT.AND P4, PT, R6, c[0x0][0x17c], !P0 ;  /* 0x00005f0006007a0c */ /* 0x020fe40004781270 */
[----:B------:R-:W-:Y:S01]  /*211b0*/  LEA.HI.X.SX32 R27, R28, R2, 0x1, P6 ;  /* 0x000000021c1b7211 */ /* 0x000fe200030f0eff */
[----:B------:R-:W5:Y:S01]  /*211c0*/  LDL.LU R6, [R1+0x824] ;  /* 0x0008240001067983 */ /* 0x000f620000300800 */
[----:B----4-:R-:W-:Y:S01]  /*211d0*/  ISETP.LT.AND P3, PT, R3, c[0x0][0x17c], !P0 ;  /* 0x00005f0003007a0c */ /* 0x010fe20004761270 */
[----:B------:R-:W-:-:S05]  /*211e0*/  IMAD R3, R29, 0x2, R28 ;  /* 0x000000021d037824 */ /* 0x000fca00078e021c */
[----:B-1----:R-:W-:Y:S01]  /*211f0*/  LEA R24, P2, R3, R0, 0x1 ;  /* 0x0000000003187211 */ /* 0x002fe200078408ff */
[----:B------:R-:W-:-:S03]  /*21200*/  IMAD R28, R29, 0x2, R3 ;  /* 0x000000021d1c7824 */ /* 0x000fc600078e0203 */
[----:B------:R-:W-:Y:S02]  /*21210*/  LEA.HI.X.SX32 R25, R3, R2, 0x1, P2 ;  /* 0x0000000203197211 */ /* 0x000fe400010f0eff */
[----:B------:R-:W4:Y:S04]  /*21220*/  LDL.LU R3, [R1+0x81c] ;  /* 0x00081c0001037983 */ /* 0x000f280000300800 */
[----:B------:R0:W-:Y:S04]  /*21230*/  @P5 STG.E.U16 [R26.64], R8 ;  /* 0x000000081a005986 */ /* 0x0001e8000c101506 */
[----:B------:R1:W-:Y:S01]  /*21240*/  @P1 STG.E.U16 [R24.64], R11 ;  /* 0x0000000b18001986 */ /* 0x0003e2000c101506 */
[----:B0-----:R-:W-:-:S04]  /*21250*/  LEA R26, P6, R28, R0, 0x1 ;  /* 0x000000001c1a7211 */ /* 0x001fc800078c08ff */
[----:B------:R-:W-:Y:S02]  /*21260*/  LEA.HI.X.SX32 R27, R28, R2, 0x1, P6 ;  /* 0x000000021c1b7211 */ /* 0x000fe400030f0eff */
[----:B---3--:R-:W-:Y:S02]  /*21270*/  ISETP.LT.AND P5, PT, R10, c[0x0][0x17c], !P0 ;  /* 0x00005f000a007a0c */ /* 0x008fe400047a1270 */
[----:B------:R-:W3:Y:S04]  /*21280*/  LDL.LU R10, [R1+0x82c] ;  /* 0x00082c00010a7983 */ /* 0x000ee80000300800 */
[----:B------:R0:W-:Y:S01]  /*21290*/  @P3 STG.E.U16 [R26.64], R12 ;  /* 0x0000000c1a003986 */ /* 0x0001e2000c101506 */
[----:B----4-:R-:W-:Y:S01]  /*212a0*/  ISETP.LT.AND P2, PT, R3, c[0x0][0x17c], !P0 ;  /* 0x00005f0003007a0c */ /* 0x010fe20004741270 */
[----:B------:R-:W-:-:S02]  /*212b0*/  IMAD R3, R29, 0x2, R28 ;  /* 0x000000021d037824 */ /* 0x000fc400078e021c */
[----:B------:R-:W-:-:S03]  /*212c0*/  IMAD.MOV.U32 R28, RZ, RZ, c[0x0][0x198] ;  /* 0x00006600ff1c7624 */ /* 0x000fc600078e00ff */
[----:B-1----:R-:W-:Y:S01]  /*212d0*/  LEA R24, P1, R3, R0, 0x1 ;  /* 0x0000000003187211 */ /* 0x002fe200078208ff */
[----:B------:R-:W-:-:S03]  /*212e0*/  IMAD R29, R28, 0x2, R3 ;  /* 0x000000021c1d7824 */ /* 0x000fc600078e0203 */
[----:B------:R-:W-:Y:S02]  /*212f0*/  LEA.HI.X.SX32 R25, R3, R2, 0x1, P1 ;  /* 0x0000000203197211 */ /* 0x000fe400008f0eff */
[----:B------:R-:W4:Y:S04]  /*21300*/  LDL.LU R3, [R1+0x828] ;  /* 0x0008280001037983 */ /* 0x000f280000300800 */
[----:B0-----:R-:W2:Y:S01]  /*21310*/  LDL.LU R27, [R1+0x820] ;  /* 0x00082000011b7983 */ /* 0x001ea20000300800 */
[----:B------:R-:W-:Y:S01]  /*21320*/  LEA R26, P6, R29, R0, 0x1 ;  /* 0x000000001d1a7211 */ /* 0x000fe200078c08ff */
[----:B------:R-:W-:Y:S01]  /*21330*/  IMAD R28, R28, 0x2, R29 ;  /* 0x000000021c1c7824 */ /* 0x000fe200078e021d */
[----:B-----5:R-:W-:Y:S02]  /*21340*/  ISETP.LT.AND P3, PT, R6, c[0x0][0x17c], !P0 ;  /* 0x00005f0006007a0c */ /* 0x020fe40004761270 */
[----:B------:R-:W5:Y:S04]  /*21350*/  LDL.LU R6, [R1+0x954] ;  /* 0x0009540001067983 */ /* 0x000f680000300800 */
[----:B------:R0:W-:Y:S01]  /*21360*/  @P4 STG.E.U16 [R24.64], R16 ;  /* 0x0000001018004986 */ /* 0x0001e2000c101506 */
[----:B--2---:R-:W-:-:S02]  /*21370*/  ISETP.LT.AND P1, PT, R27, c[0x0][0x17c], !P0 ;  /* 0x00005f001b007a0c */ /* 0x004fc40004721270 */
[----:B------:R-:W-:Y:S02]  /*21380*/  LEA.HI.X.SX32 R27, R29, R2, 0x1, P6 ;  /* 0x000000021d1b7211 */ /* 0x000fe400030f0eff */
[----:B------:R-:W2:Y:S04]  /*21390*/  LDL.LU R29, [R1+0x830] ;  /* 0x00083000011d7983 */ /* 0x000ea80000300800 */
[----:B------:R1:W-:Y:S01]  /*213a0*/  @P2 STG.E.U16 [R26.64], R20 ;  /* 0x000000141a002986 */ /* 0x0003e2000c101506 */
[----:B----4-:R-:W-:Y:S02]  /*213b0*/  ISETP.LT.AND P4, PT, R3, c[0x0][0x17c], !P0 ;  /* 0x00005f0003007a0c */ /* 0x010fe40004781270 */
[----:B0-----:R-:W-:Y:S01]  /*213c0*/  LEA R24, P6, R28, R0, 0x1 ;  /* 0x000000001c187211 */ /* 0x001fe200078c08ff */
[----:B-1----:R-:W-:-:S04]  /*213d0*/  IMAD.MOV.U32 R27, RZ, RZ, c[0x0][0x198] ;  /* 0x00006600ff1b7624 */ /* 0x002fc800078e00ff */
[----:B------:R-:W-:Y:S01]  /*213e0*/  IMAD R3, R27, 0x2, R28 ;  /* 0x000000021b037824 */ /* 0x000fe200078e021c */
[----:B------:R-:W-:-:S04]  /*213f0*/  LEA.HI.X.SX32 R25, R28, R2, 0x1, P6 ;  /* 0x000000021c197211 */ /* 0x000fc800030f0eff */
[----:B------:R-:W-:Y:S01]  /*21400*/  LEA R26, P6, R3, R0, 0x1 ;  /* 0x00000000031a7211 */ /* 0x000fe200078c08ff */
[--C-:B------:R-:W-:Y:S01]  /*21410*/  IMAD R28, R27, 0x2, R3.reuse ;  /* 0x000000021b1c7824 */ /* 0x100fe200078e0203 */
[----:B------:R-:W-:Y:S02]  /*21420*/  PRMT R4, R9, 0x7632, R4 ;  /* 0x0000763209047816 */ /* 0x000fe40000000004 */
[----:B------:R-:W-:Y:S01]  /*21430*/  LEA.HI.X.SX32 R27, R3, R2, 0x1, P6 ;  /* 0x00000002031b7211 */ /* 0x000fe200030f0eff */
[----:B------:R-:W4:Y:S01]  /*21440*/  LDL.LU R9, [R1+0x950] ;  /* 0x0009500001097983 */ /* 0x000f220000300800 */
[----:B------:R-:W-:Y:S02]  /*21450*/  PRMT R3, R5, 0x7632, R3 ;  /* 0x0000763205037816 */ /* 0x000fe40000000003 */
[----:B---3--:R-:W-:Y:S01]  /*21460*/  ISETP.LT.AND P2, PT, R10, c[0x0][0x17c], !P0 ;  /* 0x00005f000a007a0c */ /* 0x008fe20004741270 */
[----:B------:R-:W-:Y:S04]  /*21470*/  @P5 STG.E.U16 [R24.64], R4 ;  /* 0x0000000418005986 */ /* 0x000fe8000c101506 */
[----:B------:R-:W3:Y:S04]  /*21480*/  LDL.LU R10, [R1+0x838] ;  /* 0x00083800010a7983 */ /* 0x000ee80000300800 */
[----:B------:R-:W4:Y:S04]  /*21490*/  LDL.LU R5, [R1+0x94c] ;  /* 0x00094c0001057983 */ /* 0x000f280000300800 */
[----:B------:R0:W-:Y:S01]  /*214a0*/  @P3 STG.E.U16 [R26.64], R3 ;  /* 0x000000031a003986 */ /* 0x0001e2000c101506 */
[----:B--2---:R-:W-:-:S03]  /*214b0*/  ISETP.LT.AND P5, PT, R29, c[0x0][0x17c], !P0 ;  /* 0x00005f001d007a0c */ /* 0x004fc600047a1270 */
[----:B------:R-:W2:Y:S04]  /*214c0*/  LDL.LU R29, [R1+0x83c] ;  /* 0x00083c00011d7983 */ /* 0x000ea80000300800 */
[----:B0-----:R-:W2:Y:S01]  /*214d0*/  LDL.LU R27, [R1+0x834] ;  /* 0x00083400011b7983 */ /* 0x001ea20000300800 */
[----:B------:R-:W-:Y:S01]  /*214e0*/  IMAD.MOV.U32 R25, RZ, RZ, c[0x0][0x198] ;  /* 0x00006600ff197624 */ /* 0x000fe200078e00ff */
[----:B------:R-:W-:Y:S02]  /*214f0*/  LEA R24, P6, R28, R0, 0x1 ;  /* 0x000000001c187211 */ /* 0x000fe400078c08ff */
[----:B------:R-:W-:Y:S01]  /*21500*/  PRMT R8, R4, 0x7632, R8 ;  /* 0x0000763204087816 */ /* 0x000fe20000000008 */
[----:B------:R-:W-:Y:S01]  /*21510*/  IMAD R4, R25, 0x2, R28 ;  /* 0x0000000219047824 */ /* 0x000fe200078e021c */
[----:B------:R-:W-:Y:S01]  /*21520*/  LEA.HI.X.SX32 R25, R28, R2, 0x1, P6 ;  /* 0x000000021c197211 */ /* 0x000fe200030f0eff */
[----:B------:R-:W-:-:S03]  /*21530*/  IMAD.MOV.U32 R28, RZ, RZ, c[0x0][0x198] ;  /* 0x00006600ff1c7624 */ /* 0x000fc600078e00ff */
[----:B------:R-:W-:Y:S01]  /*21540*/  LEA R26, P6, R4, R0, 0x1 ;  /* 0x00000000041a7211 */ /* 0x000fe200078c08ff */
[----:B------:R-:W-:Y:S01]  /*21550*/  IMAD R3, R28, 0x2, R4 ;  /* 0x000000021c037824 */ /* 0x000fe200078e0204 */
[----:B------:R0:W-:Y:S02]  /*21560*/  @P1 STG.E.U16 [R24.64], R8 ;  /* 0x0000000818001986 */ /* 0x0001e4000c101506 */
[----:B0-----:R-:W-:Y:S02]  /*21570*/  PRMT R8, R8, 0x7632, R8 ;  /* 0x0000763208087816 */ /* 0x001fe40000000008 */
[----:B---3--:R-:W-:Y:S02]  /*21580*/  ISETP.LT.AND P1, PT, R10, c[0x0][0x17c], !P0 ;  /* 0x00005f000a007a0c */ /* 0x008fe40004721270 */
[----:B------:R-:W3:Y:S01]  /*21590*/  LDL.LU R10, [R1+0x24] ;  /* 0x00002400010a7983 */ /* 0x000ee20000300800 */
[----:B------:R-:W-:Y:S02]  /*215a0*/  PRMT R12, R12, 0x7632, R12 ;  /* 0x000076320c0c7816 */ /* 0x000fe4000000000c */
[----:B--2---:R-:W-:-:S02]  /*215b0*/  ISETP.LT.AND P3, PT, R27, c[0x0][0x17c], !P0 ;  /* 0x00005f001b007a0c */ /* 0x004fc40004761270 */
[----:B------:R-:W-:Y:S01]  /*215c0*/  LEA.HI.X.SX32 R27, R4, R2, 0x1, P6 ;  /* 0x00000002041b7211 */ /* 0x000fe200030f0eff */
[----:B------:R-:W-:Y:S01]  /*215d0*/  IMAD R4, R28, 0x2, R3 ;  /* 0x000000021c047824 */ /* 0x000fe200078e0203 */
[----:B------:R-:W-:-:S03]  /*215e0*/  LEA R24, P6, R3, R0, 0x1 ;  /* 0x0000000003187211 */ /* 0x000fc600078c08ff */
[----:B------:R0:W-:Y:S01]  /*215f0*/  @P4 STG.E.U16 [R26.64], R8 ;  /* 0x000000081a004986 */ /* 0x0001e2000c101506 */
[----:B------:R-:W-:Y:S02]  /*21600*/  LEA.HI.X.SX32 R25, R3, R2, 0x1, P6 ;  /* 0x0000000203197211 */ /* 0x000fe400030f0eff */
[----:B------:R-:W-:Y:S01]  /*21610*/  ISETP.LT.AND P4, PT, R29, c[0x0][0x17c], !P0 ;  /* 0x00005f001d007a0c */ /* 0x000fe20004781270 */
[----:B------:R-:W-:Y:S01]  /*21620*/  IMAD R3, R28, 0x2, R4 ;  /* 0x000000021c037824 */ /* 0x000fe200078e0204 */
[----:B------:R-:W2:Y:S01]  /*21630*/  LDL.LU R29, [R1+0x848] ;  /* 0x00084800011d7983 */ /* 0x000ea20000300800 */
[C---:B0-----:R-:W-:Y:S02]  /*21640*/  LEA R26, P6, R4.reuse, R0, 0x1 ;  /* 0x00000000041a7211 */ /* 0x041fe400078c08ff */
[----:B------:R-:W-:Y:S02]  /*21650*/  PRMT R8, R11, 0x7632, R8 ;  /* 0x000076320b087816 */ /* 0x000fe40000000008 */
[----:B------:R-:W3:Y:S01]  /*21660*/  LDL.LU R11, [R1+0x14] ;  /* 0x00001400010b7983 */ /* 0x000ee20000300800 */
[----:B------:R-:W-:-:S03]  /*21670*/  LEA.HI.X.SX32 R27, R4, R2, 0x1, P6 ;  /* 0x00000002041b7211 */ /* 0x000fc600030f0eff */
[----:B------:R-:W3:Y:S04]  /*21680*/  LDL.LU R4, [R1+0x840] ;  /* 0x0008400001047983 */ /* 0x000ee80000300800 */
[----:B------:R-:W-:Y:S04]  /*21690*/  @P2 STG.E.U16 [R24.64], R8 ;  /* 0x0000000818002986 */ /* 0x000fe8000c101506 */
[----:B------:R0:W-:Y:S04]  /*216a0*/  @P5 STG.E.U16 [R26.64], R12 ;  /* 0x0000000c1a005986 */ /* 0x0001e8000c101506 */
[----:B0-----:R-:W4:Y:S04]  /*216b0*/  LDL.LU R27, [R1+0x844] ;  /* 0x00084400011b7983 */ /* 0x001f280000300800 */
[----:B------:R-:W5:Y:S01]  /*216c0*/  LDL.LU R12, [R1+0x850] ;  /* 0x00085000010c7983 */ /* 0x000f620000300800 */
[----:B------:R-:W-:-:S02]  /*216d0*/  LEA R24, P6, R3, R0, 0x1 ;  /* 0x0000000003187211 */ /* 0x000fc400078c08ff */
[----:B------:R-:W-:Y:S02]  /*216e0*/  PRMT R16, R16, 0x7632, R16 ;  /* 0x0000763210107816 */ /* 0x000fe40000000010 */
[----:B------:R-:W-:Y:S02]  /*216f0*/  LEA.HI.X.SX32 R25, R3, R2, 0x1, P6 ;  /* 0x0000000203197211 */ /* 0x000fe400030f0eff */
[----:B------:R-:W-:-:S03]  /*21700*/  PRMT R20, R20, 0x7632, R20 ;  /* 0x0000763214147816 */ /* 0x000fc60000000014 */
[----:B------:R0:W-:Y:S01]  /*21710*/  @P3 STG.E.U16 [R24.64], R16 ;  /* 0x0000001018003986 */ /* 0x0001e2000c101506 */
[----:B--2---:R-:W-:-:S03]  /*21720*/  ISETP.LT.AND P3, PT, R29, c[0x0][0x17c], !P0 ;  /* 0x00005f001d007a0c */ /* 0x004fc60004761270 */
[----:B------:R-:W2:Y:S01]  /*21730*/  LDL.LU R29, [R1+0x858] ;  /* 0x00085800011d7983 */ /* 0x000ea20000300800 */
[----:B---3--:R-:W-:Y:S01]  /*21740*/  ISETP.LT.AND P2, PT, R4, c[0x0][0x17c], !P0 ;  /* 0x00005f0004007a0c */ /* 0x008fe20004741270 */
[----:B------:R-:W-:-:S04]  /*21750*/  IMAD R4, R28, 0x2, R3 ;  /* 0x000000021c047824 */ /* 0x000fc800078e0203 */
[----:B------:R-:W-:Y:S01]  /*21760*/  IMAD R3, R28, 0x2, R4 ;  /* 0x000000021c037824 */ /* 0x000fe200078e0204 */
[C---:B------:R-:W-:Y:S02]  /*21770*/  LEA R26, P6, R4.reuse, R0, 0x1 ;  /* 0x00000000041a7211 */ /* 0x040fe400078c08ff */
[----:B----4-:R-:W-:Y:S02]  /*21780*/  ISETP.LT.AND P5, PT, R27, c[0x0][0x17c], !P0 ;  /* 0x00005f001b007a0c */ /* 0x010fe400047a1270 */
[----:B------:R-:W-:Y:S02]  /*21790*/  LEA.HI.X.SX32 R27, R4, R2, 0x1, P6 ;  /* 0x00000002041b7211 */ /* 0x000fe400030f0eff */
[C---:B0-----:R-:W-:Y:S01]  /*217a0*/  LEA R24, P6, R3.reuse, R0, 0x1 ;  /* 0x0000000003187211 */ /* 0x041fe200078c08ff */
[----:B------:R-:W-:Y:S02]  /*217b0*/  IMAD R4, R28, 0x2, R3 ;  /* 0x000000021c047824 */ /* 0x000fe400078e0203 */
[----:B------:R0:W-:Y:S01]  /*217c0*/  @P1 STG.E.U16 [R26.64], R20 ;  /* 0x000000141a001986 */ /* 0x0001e2000c101506 */
[----:B------:R-:W-:-:S03]  /*217d0*/  LEA.HI.X.SX32 R25, R3, R2, 0x1, P6 ;  /* 0x0000000203197211 */ /* 0x000fc600030f0eff */
[----:B------:R-:W3:Y:S04]  /*217e0*/  LDL.LU R3, [R1+0x84c] ;  /* 0x00084c0001037983 */ /* 0x000ee80000300800 */
[----:B0-----:R-:W4:Y:S04]  /*217f0*/  LDL.LU R20, [R1+0x854] ;  /* 0x0008540001147983 */ /* 0x001f280000300800 */
[----:B------:R0:W-:Y:S01]  /*21800*/  @P4 STG.E.U16 [R24.64], R10 ;  /* 0x0000000a18004986 */ /* 0x0001e2000c101506 */
[----:B-----5:R-:W-:-:S03]  /*21810*/  ISETP.LT.AND P4, PT, R12, c[0x0][0x17c], !P0 ;  /* 0x00005f000c007a0c */ /* 0x020fc60004781270 */
[----:B------:R-:W5:Y:S01]  /*21820*/  LDL.LU R12, [R1+0x85c] ;  /* 0x00085c00010c7983 */ /* 0x000f620000300800 */
[----:B------:R-:W-:-:S04]  /*21830*/  LEA R26, P6, R4, R0, 0x1 ;  /* 0x00000000041a7211 */ /* 0x000fc800078c08ff */
[----:B------:R-:W-:-:S05]  /*21840*/  LEA.HI.X.SX32 R27, R4, R2, 0x1, P6 ;  /* 0x00000002041b7211 */ /* 0x000fca00030f0eff */
[----:B------:R1:W-:Y:S01]  /*21850*/  @P2 STG.E.U16 [R26.64], R11 ;  /* 0x0000000b1a002986 */ /* 0x0003e2000c101506 */
[----:B----4-:R-:W-:-:S03]  /*21860*/  ISETP.LT.AND P2, PT, R20, c[0x0][0x17c], !P0 ;  /* 0x00005f0014007a0c */ /* 0x010fc60004741270 */
[----:B------:R-:W4:Y:S01]  /*21870*/  LDL.LU R20, [R1+0x864] ;  /* 0x0008640001147983 */ /* 0x000f220000300800 */
[----:B---3--:R-:W-:Y:S01]  /*21880*/  ISETP.LT.AND P1, PT, R3, c[0x0][0x17c], !P0 ;  /* 0x00005f0003007a0c */ /* 0x008fe20004721270 */
        /* <DEDUP_REMOVED lines=8> */
[----:B------:R-:W-:Y:S01]  /*21910*/  IMAD R4, R28, 0x2, R3 ;  /* 0x000000021c047824 */ /* 0x000fe200078e0203 */
[----:B--2---:R-:W-:Y:S02]  /*21920*/  ISETP.LT.AND P5, PT, R29, c[0x0][0x17c], !P0 ;  /* 0x00005f001d007a0c */ /* 0x004fe400047a1270 */
[----:B------:R-:W2:Y:S01]  /*21930*/  LDL.LU R29, [R1+0x868] ;  /* 0x00086800011d7983 */ /* 0x000ea20000300800 */
[----:B0-----:R-:W-:-:S03]  /*21940*/  LEA R24, P6, R3, R0, 0x1 ;  /* 0x0000000003187211 */ /* 0x001fc600078c08ff */
[----:B------:R0:W-:Y:S01]  /*21950*/  @P3 STG.E.U16 [R26.64], R9 ;  /* 0x000000091a003986 */ /* 0x0001e2000c101506 */
[----:B------:R-:W-:Y:S01]  /*21960*/  LEA.HI.X.SX32 R25, R3, R2, 0x1, P6 ;  /* 0x0000000203197211 */ /* 0x000fe200030f0eff */
[----:B------:R-:W-:Y:S01]  /*21970*/  IMAD R3, R28, 0x2, R4 ;  /* 0x000000021c037824 */ /* 0x000fe200078e0204 */
[----:B-----5:R-:W-:Y:S02]  /*21980*/  ISETP.LT.AND P3, PT, R12, c[0x0][0x17c], !P0 ;  /* 0x00005f000c007a0c */ /* 0x020fe40004761270 */
[----:B------:R-:W3:Y:S01]  /*21990*/  LDL.LU R12, [R1+0x86c] ;  /* 0x00086c00010c7983 */ /* 0x000ee20000300800 */
[----:B0-----:R-:W-:-:S04]  /*219a0*/  LEA R26, P6, R4, R0, 0x1 ;  /* 0x00000000041a7211 */ /* 0x001fc800078c08ff */
[----:B------:R-:W-:Y:S02]  /*219b0*/  LEA.HI.X.SX32 R27, R4, R2, 0x1, P6 ;  /* 0x00000002041b7211 */ /* 0x000fe400030f0eff */
[----:B------:R-:W5:Y:S04]  /*219c0*/  LDL.LU R4, [R1+0x860] ;  /* 0x0008600001047983 */ /* 0x000f680000300800 */
[----:B------:R0:W-:Y:S04]  /*219d0*/  @P1 STG.E.U16 [R24.64], R6 ;  /* 0x0000000618001986 */ /* 0x0001e8000c101506 */
[----:B------:R1:W-:Y:S01]  /*219e0*/  @P4 STG.E.U16 [R26.64], R13 ;  /* 0x0000000d1a004986 */ /* 0x0003e2000c101506 */
[----:B----4-:R-:W-:-:S03]  /*219f0*/  ISETP.LT.AND P4, PT, R20, c[0x0][0x17c], !P0 ;  /* 0x00005f0014007a0c */ /* 0x010fc60004781270 */
[----:B------:R-:W4:Y:S01]  /*21a00*/  LDL.LU R20, [R1+0x870] ;  /* 0x0008700001147983 */ /* 0x000f220000300800 */
[----:B0-----:R-:W-:-:S04]  /*21a10*/  LEA R24, P6, R3, R0, 0x1 ;  /* 0x0000000003187211 */ /* 0x001fc800078c08ff */
[----:B------:R-:W-:-:S05]  /*21a20*/  LEA.HI.X.SX32 R25, R3, R2, 0x1, P6 ;  /* 0x0000000203197211 */ /* 0x000fca00030f0eff */
[----:B------:R0:W-:Y:S01]  /*21a30*/  @P2 STG.E.U16 [R24.64], R17 ;  /* 0x0000001118002986 */ /* 0x0001e2000c101506 */
[----:B------:R-:W-:Y:S02]  /*21a40*/  PRMT R8, R10, 0x7632, R8 ;  /* 0x000076320a087816 */ /* 0x000fe40000000008 */
[----:B------:R-:W-:Y:S02]  /*21a50*/  PRMT R5, R11, 0x7632, R5 ;  /* 0x000076320b057816 */ /* 0x000fe40000000005 */
[----:B--2---:R-:W-:Y:S02]  /*21a60*/  ISETP.LT.AND P2, PT, R29, c[0x0][0x17c], !P0 ;  /* 0x00005f001d007a0c */ /* 0x004fe40004741270 */
[----:B------:R-:W2:Y:S01]  /*21a70*/  LDL.LU R29, [R1+0x874] ;  /* 0x00087400011d7983 */ /* 0x000ea20000300800 */
[----:B-----5:R-:W-:Y:S01]  /*21a80*/  ISETP.LT.AND P1, PT, R4, c[0x0][0x17c], !P0 ;  /* 0x00005f0004007a0c */ /* 0x020fe20004721270 */
[----:B------:R-:W-:-:S04]  /*21a90*/  IMAD R4, R28, 0x2, R3 ;  /* 0x000000021c047824 */ /* 0x000fc800078e0203 */
[----:B------:R-:W-:Y:S01]  /*21aa0*/  IMAD R3, R28, 0x2, R4 ;  /* 0x000000021c037824 */ /* 0x000fe200078e0204 */
[----:B-1----:R-:W-:-:S04]  /*21ab0*/  LEA R26, P6, R4, R0, 0x1 ;  /* 0x00000000041a7211 */ /* 0x002fc800078c08ff */
[----:B------:R-:W-:Y:S02]  /*21ac0*/  LEA.HI.X.SX32 R27, R4, R2, 0x1, P6 ;  /* 0x00000002041b7211 */ /* 0x000fe400030f0eff */
[----:B0-----:R-:W-:-:S04]  /*21ad0*/  LEA R24, P6, R3, R0, 0x1 ;  /* 0x0000000003187211 */ /* 0x001fc800078c08ff */
[----:B------:R-:W-:Y:S01]  /*21ae0*/  LEA.HI.X.SX32 R25, R3, R2, 0x1, P6 ;  /* 0x0000000203197211 */ /* 0x000fe200030f0eff */
[----:B------:R0:W-:Y:S01]  /*21af0*/  @P5 STG.E.U16 [R26.64], R21 ;  /* 0x000000151a005986 */ /* 0x0001e2000c101506 */
[----:B---3--:R-:W-:-:S03]  /*21b00*/  ISETP.LT.AND P5, PT, R12, c[0x0][0x17c], !P0 ;  /* 0x00005f000c007a0c */ /* 0x008fc600047a1270 */
[----:B------:R-:W3:Y:S04]  /*21b10*/  LDL.LU R12, [R1+0x878] ;  /* 0x00087800010c7983 */ /* 0x000ee80000300800 */
[----:B------:R-:W5:Y:S04]  /*21b20*/  LDL.LU R10, [R1+0x948] ;  /* 0x00094800010a7983 */ /* 0x000f680000300800 */
[----:B------:R1:W-:Y:S04]  /*21b30*/  @P3 STG.E.U16 [R24.64], R8 ;  /* 0x0000000818003986 */ /* 0x0003e8000c101506 */
[----:B------:R-:W3:Y:S01]  /*21b40*/  LDL.LU R11, [R1+0x944] ;  /* 0x00094400010b7983 */ /* 0x000ee20000300800 */
[----:B----4-:R-:W-:-:S03]  /*21b50*/  ISETP.LT.AND P3, PT, R20, c[0x0][0x17c], !P0 ;  /* 0x00005f0014007a0c */ /* 0x010fc60004761270 */
[----:B------:R-:W4:Y:S01]  /*21b60*/  LDL.LU R20, [R1+0x87c] ;  /* 0x00087c0001147983 */ /* 0x000f220000300800 */
[----:B------:R-:W-:-:S04]  /*21b70*/  IMAD R4, R28, 0x2, R3 ;  /* 0x000000021c047824 */ /* 0x000fc800078e0203 */
[----:B------:R-:W-:Y:S01]  /*21b80*/  IMAD R3, R28, 0x2, R4 ;  /* 0x000000021c037824 */ /* 0x000fe200078e0204 */
[----:B0-----:R-:W-:-:S04]  /*21b90*/  LEA R26, P6, R4, R0, 0x1 ;  /* 0x00000000041a7211 */ /* 0x001fc800078c08ff */
[----:B------:R-:W-:Y:S01]  /*21ba0*/  LEA.HI.X.SX32 R27, R4, R2, 0x1, P6 ;  /* 0x00000002041b7211 */ /* 0x000fe200030f0eff */
[----:B-1----:R-:W-:Y:S01]  /*21bb0*/  IMAD R8, R28, 0x2, R3 ;  /* 0x000000021c087824 */ /* 0x002fe200078e0203 */
[----:B------:R-:W-:-:S03]  /*21bc0*/  LEA R24, P6, R3, R0, 0x1 ;  /* 0x0000000003187211 */ /* 0x000fc600078c08ff */
[----:B------:R0:W-:Y:S01]  /*21bd0*/  @P1 STG.E.U16 [R26.64], R5 ;  /* 0x000000051a001986 */ /* 0x0001e2000c101506 */
[----:B------:R-:W-:Y:S02]  /*21be0*/  LEA.HI.X.SX32 R25, R3, R2, 0x1, P6 ;  /* 0x0000000203197211 */ /* 0x000fe400030f0eff */
[----:B------:R-:W-:Y:S02]  /*21bf0*/  LEA R4, P6, R8, R0, 0x1 ;  /* 0x0000000008047211 */ /* 0x000fe400078c08ff */
[----:B------:R-:W-:Y:S02]  /*21c00*/  PRMT R13, R6, 0x7632, R13 ;  /* 0x00007632060d7816 */ /* 0x000fe4000000000d */
[----:B0-----:R-:W-:Y:S01]  /*21c10*/  PRMT R5, R5, 0x7632, R5 ;  /* 0x0000763205057816 */ /* 0x001fe20000000005 */
[----:B------:R-:W5:Y:S01]  /*21c20*/  LDL.LU R26, [R1+0x880] ;  /* 0x00088000011a7983 */ /* 0x000f620000300800 */
[----:B------:R-:W-:-:S03]  /*21c30*/  PRMT R16, R9, 0x7632, R16 ;  /* 0x0000763209107816 */ /* 0x000fc60000000010 */
[----:B------:R0:W-:Y:S04]  /*21c40*/  @P4 STG.E.U16 [R24.64], R5 ;  /* 0x0000000518004986 */ /* 0x0001e8000c101506 */
[----:B------:R-:W5:Y:S01]  /*21c50*/  LDL.LU R6, [R1+0x940] ;  /* 0x0009400001067983 */ /* 0x000f620000300800 */
[----:B--2---:R-:W-:Y:S02]  /*21c60*/  ISETP.LT.AND P1, PT, R29, c[0x0][0x17c], !P0 ;  /* 0x00005f001d007a0c */ /* 0x004fe40004721270 */
[----:B0-----:R-:W-:Y:S01]  /*21c70*/  LEA.HI.X.SX32 R5, R8, R2, 0x1, P6 ;  /* 0x0000000208057211 */ /* 0x001fe200030f0eff */
[----:B------:R-:W2:Y:S04]  /*21c80*/  LDL.LU R25, [R1+0x884] ;  /* 0x0008840001197983 */ /* 0x000ea80000300800 */
[----:B------:R-:W2:Y:S04]  /*21c90*/  LDL.LU R27, [R1+0x28] ;  /* 0x00002800011b7983 */ /* 0x000ea80000300800 */
[----:B------:R-:W2:Y:S04]  /*21ca0*/  LDL.LU R29, [R1+0x18] ;  /* 0x00001800011d7983 */ /* 0x000ea80000300800 */
[----:B------:R0:W-:Y:S04]  /*21cb0*/  @P2 STG.E.U16 [R4.64], R16 ;  /* 0x0000001004002986 */ /* 0x0001e8000c101506 */
[----:B------:R-:W2:Y:S01]  /*21cc0*/  LDL.LU R24, [R1+0x890] ;  /* 0x0008900001187983 */ /* 0x000ea20000300800 */
[----:B----4-:R-:W-:-:S03]  /*21cd0*/  ISETP.LT.AND P2, PT, R20, c[0x0][0x17c], !P0 ;  /* 0x00005f0014007a0c */ /* 0x010fc60004741270 */
[----:B------:R-:W4:Y:S04]  /*21ce0*/  LDL.LU R20, [R1+0x88c] ;  /* 0x00088c0001147983 */ /* 0x000f280000300800 */
[----:B0-----:R-:W5:Y:S01]  /*21cf0*/  LDL.LU R16, [R1+0x898] ;  /* 0x0008980001107983 */ /* 0x001f620000300800 */
[----:B------:R-:W-:Y:S01]  /*21d00*/  IMAD R3, R28, 0x2, R8 ;  /* 0x000000021c037824 */ /* 0x000fe200078e0208 */
[----:B---3--:R-:W-:-:S03]  /*21d10*/  ISETP.LT.AND P4, PT, R12, c[0x0][0x17c], !P0 ;  /* 0x00005f000c007a0c */ /* 0x008fc60004781270 */
[----:B------:R-:W-:Y:S01]  /*21d20*/  IMAD R12, R28, 0x2, R3 ;  /* 0x000000021c0c7824 */ /* 0x000fe200078e0203 */
[----:B------:R-:W-:-:S04]  /*21d30*/  LEA R8, P6, R3, R0, 0x1 ;  /* 0x0000000003087211 */ /* 0x000fc800078c08ff */
[----:B------:R-:W-:Y:S02]  /*21d40*/  LEA.HI.X.SX32 R9, R3, R2, 0x1, P6 ;  /* 0x0000000203097211 */ /* 0x000fe400030f0eff */
[----:B------:R-:W-:-:S03]  /*21d50*/  LEA R4, P6, R12, R0, 0x1 ;  /* 0x000000000c047211 */ /* 0x000fc600078c08ff */
[----:B------:R0:W-:Y:S01]  /*21d60*/  @P5 STG.E.U16 [R8.64], R13 ;  /* 0x0000000d08005986 */ /* 0x0001e2000c101506 */
[----:B------:R-:W-:Y:S01]  /*21d70*/  LEA.HI.X.SX32 R5, R12, R2, 0x1, P6 ;  /* 0x000000020c057211 */ /* 0x000fe200030f0eff */
[----:B------:R-:W-:Y:S01]  /*21d80*/  IMAD R3, R28, 0x2, R12 ;  /* 0x000000021c037824 */ /* 0x000fe200078e020c */
[----:B0-----:R-:W-:-:S05]  /*21d90*/  PRMT R13, R13, 0x7632, R13 ;  /* 0x000076320d0d7816 */ /* 0x001fca000000000d */
[----:B------:R0:W-:Y:S01]  /*21da0*/  @P3 STG.E.U16 [R4.64], R13 ;  /* 0x0000000d04003986 */ /* 0x0001e2000c101506 */
[----:B------:R-:W-:Y:S01]  /*21db0*/  LEA R8, P6, R3, R0, 0x1 ;  /* 0x0000000003087211 */ /* 0x000fe200078c08ff */
[C---:B------:R-:W-:Y:S01]  /*21dc0*/  IMAD R12, R28.reuse, 0x2, R3 ;  /* 0x000000021c0c7824 */ /* 0x040fe200078e0203 */
[----:B------:R-:W-:Y:S01]  /*21dd0*/  PRMT R17, R17, 0x7632, R17 ;  /* 0x0000763211117816 */ /* 0x000fe20000000011 */
[----:B0-----:R-:W3:Y:S01]  /*21de0*/  LDL.LU R13, [R1+0x894] ;  /* 0x00089400010d7983 */ /* 0x001ee20000300800 */
[----:B------:R-:W-:Y:S01]  /*21df0*/  LEA.HI.X.SX32 R9, R3, R2, 0x1, P6 ;  /* 0x0000000203097211 */ /* 0x000fe200030f0eff */
[----:B------:R-:W-:Y:S01]  /*21e00*/  IMAD R3, R28, 0x2, R12 ;  /* 0x000000021c037824 */ /* 0x000fe200078e020c */
[----:B------:R-:W-:-:S03]  /*21e10*/  LEA R4, P6, R12, R0, 0x1 ;  /* 0x000000000c047211 */ /* 0x000fc600078c08ff */
[----:B------:R0:W-:Y:S01]  /*21e20*/  @P1 STG.E.U16 [R8.64], R17 ;  /* 0x0000001108001986 */ /* 0x0001e2000c101506 */
[----:B------:R-:W-:Y:S01]  /*21e30*/  LEA.HI.X.SX32 R5, R12, R2, 0x1, P6 ;  /* 0x000000020c057211 */ /* 0x000fe200030f0eff */
[----:B------:R-:W-:Y:S01]  /*21e40*/  IMAD R12, R28, 0x2, R3 ;  /* 0x000000021c0c7824 */ /* 0x000fe200078e0203 */
[----:B------:R-:W-:Y:S02]  /*21e50*/  PRMT R21, R21, 0x7632, R21 ;  /* 0x0000763215157816 */ /* 0x000fe40000000015 */
[----:B0-----:R-:W-:-:S04]  /*21e60*/  LEA R8, P1, R3, R0, 0x1 ;  /* 0x0000000003087211 */ /* 0x001fc800078208ff */
[----:B------:R-:W-:Y:S01]  /*21e70*/  LEA.HI.X.SX32 R9, R3, R2, 0x1, P1 ;  /* 0x0000000203097211 */ /* 0x000fe200008f0eff */
[----:B------:R-:W-:Y:S01]  /*21e80*/  IMAD R3, R28, 0x2, R12 ;  /* 0x000000021c037824 */ /* 0x000fe200078e020c */
[----:B------:R0:W-:Y:S04]  /*21e90*/  @P4 STG.E.U16 [R4.64], R21 ;  /* 0x0000001504004986 */ /* 0x0001e8000c101506 */
[----:B--2---:R1:W-:Y:S04]  /*21ea0*/  @P2 STG.E.U16 [R8.64], R27 ;  /* 0x0000001b08002986 */ /* 0x0043e8000c101506 */
[----:B0-----:R-:W2:Y:S01]  /*21eb0*/  LDL.LU R21, [R1+0x8a0] ;  /* 0x0008a00001157983 */ /* 0x001ea20000300800 */
[----:B-1----:R-:W-:-:S03]  /*21ec0*/  LEA R8, P2, R3, R0, 0x1 ;  /* 0x0000000003087211 */ /* 0x002fc600078408ff */
[----:B------:R-:W2:Y:S01]  /*21ed0*/  LDL.LU R17, [R1+0x89c] ;  /* 0x00089c0001117983 */ /* 0x000ea20000300800 */
[----:B------:R-:W-:Y:S02]  /*21ee0*/  LEA.HI.X.SX32 R9, R3, R2, 0x1, P2 ;  /* 0x0000000203097211 */ /* 0x000fe400010f0eff */
[----:B----4-:R-:W-:Y:S02]  /*21ef0*/  ISETP.LT.AND P1, PT, R20, c[0x0][0x17c], !P0 ;  /* 0x00005f0014007a0c */ /* 0x010fe40004721270 */
[----:B------:R-:W4:Y:S01]  /*21f00*/  LDL.LU R20, [R1+0x8ac] ;  /* 0x0008ac0001147983 */ /* 0x000f220000300800 */
[----:B-----5:R-:W-:-:S03]  /*21f10*/  ISETP.LT.AND P2, PT, R16, c[0x0][0x17c], !P0 ;  /* 0x00005f0010007a0c */ /* 0x020fc60004741270 */
[----:B------:R-:W5:Y:S01]  /*21f20*/  LDL.LU R16, [R1+0x8a8] ;  /* 0x0008a80001107983 */ /* 0x000f620000300800 */
[----:B------:R-:W-:Y:S02]  /*21f30*/  ISETP.LT.AND P5, PT, R26, c[0x0][0x17c], !P0 ;  /* 0x00005f001a007a0c */ /* 0x000fe400047a1270 */
[----:B------:R-:W-:-:S04]  /*21f40*/  LEA R4, P6, R12, R0, 0x1 ;  /* 0x000000000c047211 */ /* 0x000fc800078c08ff */
[----:B------:R-:W-:Y:S01]  /*21f50*/  LEA.HI.X.SX32 R5, R12, R2, 0x1, P6 ;  /* 0x000000020c057211 */ /* 0x000fe200030f0eff */
[----:B------:R-:W-:-:S06]  /*21f60*/  IMAD R12, R28, 0x2, R3 ;  /* 0x000000021c0c7824 */ /* 0x000fcc00078e0203 */
[----:B------:R0:W-:Y:S01]  /*21f70*/  @P5 STG.E.U16 [R4.64], R29 ;  /* 0x0000001d04005986 */ /* 0x0001e2000c101506 */
[----:B------:R-:W-:Y:S02]  /*21f80*/  ISETP.LT.AND P3, PT, R25, c[0x0][0x17c], !P0 ;  /* 0x00005f0019007a0c */ /* 0x000fe40004761270 */
[----:B------:R-:W-:Y:S01]  /*21f90*/  ISETP.LT.AND P4, PT, R24, c[0x0][0x17c], !P0 ;  /* 0x00005f0018007a0c */ /* 0x000fe20004781270 */
[----:B------:R-:W-:Y:S01]  /*21fa0*/  IMAD R3, R28, 0x2, R12 ;  /* 0x000000021c037824 */ /* 0x000fe200078e020c */
[C---:B0-----:R-:W-:Y:S02]  /*21fb0*/  LEA R4, P6, R12.reuse, R0, 0x1 ;  /* 0x000000000c047211 */ /* 0x041fe400078c08ff */
[----:B---3--:R-:W-:Y:S02]  /*21fc0*/  ISETP.LT.AND P5, PT, R13, c[0x0][0x17c], !P0 ;  /* 0x00005f000d007a0c */ /* 0x008fe400047a1270 */
[----:B------:R-:W3:Y:S01]  /*21fd0*/  LDL.LU R13, [R1+0x8a4] ;  /* 0x0008a400010d7983 */ /* 0x000ee20000300800 */
[----:B------:R-:W-:Y:S01]  /*21fe0*/  LEA.HI.X.SX32 R5, R12, R2, 0x1, P6 ;  /* 0x000000020c057211 */ /* 0x000fe200030f0eff */
[----:B------:R-:W-:-:S03]  /*21ff0*/  IMAD R12, R28, 0x2, R3 ;  /* 0x000000021c0c7824 */ /* 0x000fc600078e0203 */
[----:B------:R0:W-:Y:S04]  /*22000*/  @P3 STG.E.U16 [R8.64], R6 ;  /* 0x0000000608003986 */ /* 0x0001e8000c101506 */
[----:B------:R1:W-:Y:S01]  /*22010*/  @P4 STG.E.U16 [R4.64], R10 ;  /* 0x0000000a04004986 */ /* 0x0003e2000c101506 */
[CC--:B0-----:R-:W-:Y:S02]  /*22020*/  LEA R8, P3, R3.reuse, R0.reuse, 0x1 ;  /* 0x0000000003087211 */ /* 0x0c1fe400078608ff */
[C---:B-1----:R-:W-:Y:S02]  /*22030*/  LEA R4, P6, R12.reuse, R0, 0x1 ;  /* 0x000000000c047211 */ /* 0x042fe400078c08ff */
[-C--:B------:R-:W-:Y:S02]  /*22040*/  LEA.HI.X.SX32 R9, R3, R2.reuse, 0x1, P3 ;  /* 0x0000000203097211 */ /* 0x080fe400018f0eff */
[----:B------:R-:W-:-:S03]  /*22050*/  LEA.HI.X.SX32 R5, R12, R2, 0x1, P6 ;  /* 0x000000020c057211 */ /* 0x000fc600030f0eff */
[----:B------:R0:W-:Y:S04]  /*22060*/  @P1 STG.E.U16 [R8.64], R7 ;  /* 0x0000000708001986 */ /* 0x0001e8000c101506 */
[----:B------:R1:W-:Y:S01]  /*22070*/  @P2 STG.E.U16 [R4.64], R14 ;  /* 0x0000000e04002986 */ /* 0x0003e2000c101506 */
[----:B--2---:R-:W-:-:S03]  /*22080*/  ISETP.LT.AND P4, PT, R21, c[0x0][0x17c], !P0 ;  /* 0x00005f0015007a0c */ /* 0x004fc60004781270 */
[----:B------:R-:W2:Y:S01]  /*22090*/  LDL.LU R21, [R1+0x8b0] ;  /* 0x0008b00001157983 */ /* 0x000ea20000300800 */
[----:B------:R-:W-:-:S03]  /*220a0*/  ISETP.LT.AND P3, PT, R17, c[0x0][0x17c], !P0 ;  /* 0x00005f0011007a0c */ /* 0x000fc60004761270 */
[----:B------:R-:W2:Y:S01]  /*220b0*/  LDL.LU R17, [R1+0x8b4] ;  /* 0x0008b40001117983 */ /* 0x000ea20000300800 */
[----:B-----5:R-:W-:-:S03]  /*220c0*/  ISETP.LT.AND P2, PT, R16, c[0x0][0x17c], !P0 ;  /* 0x00005f0010007a0c */ /* 0x020fc60004741270 */
[----:B------:R-:W5:Y:S01]  /*220d0*/  LDL.LU R16, [R1+0x8b8] ;  /* 0x0008b80001107983 */ /* 0x000f620000300800 */
[----:B------:R-:W-:-:S05]  /*220e0*/  IMAD R3, R28, 0x2, R12 ;  /* 0x000000021c037824 */ /* 0x000fca00078e020c */
[----:B0-----:R-:W-:-:S04]  /*220f0*/  LEA R8, P1, R3, R0, 0x1 ;  /* 0x0000000003087211 */ /* 0x001fc800078208ff */
[----:B------:R-:W-:Y:S01]  /*22100*/  LEA.HI.X.SX32 R9, R3, R2, 0x1, P1 ;  /* 0x0000000203097211 */ /* 0x000fe200008f0eff */
[----:B------:R-:W-:Y:S01]  /*22110*/  IMAD R12, R28, 0x2, R3 ;  /* 0x000000021c0c7824 */ /* 0x000fe200078e0203 */
[----:B----4-:R-:W-:Y:S02]  /*22120*/  ISETP.LT.AND P1, PT, R20, c[0x0][0x17c], !P0 ;  /* 0x00005f0014007a0c */ /* 0x010fe40004721270 */
[----:B------:R-:W4:Y:S04]  /*22130*/  LDL.LU R20, [R1+0x8bc] ;  /* 0x0008bc0001147983 */ /* 0x000f280000300800 */
[----:B------:R0:W-:Y:S01]  /*22140*/  @P5 STG.E.U16 [R8.64], R18 ;  /* 0x0000001208005986 */ /* 0x0001e2000c101506 */
[----:B-1----:R-:W-:Y:S01]  /*22150*/  LEA R4, P6, R12, R0, 0x1 ;  /* 0x000000000c047211 */ /* 0x002fe200078c08ff */
[----:B------:R-:W-:-:S03]  /*22160*/  IMAD R3, R28, 0x2, R12 ;  /* 0x000000021c037824 */ /* 0x000fc600078e020c */
[----:B------:R-:W-:-:S05]  /*22170*/  LEA.HI.X.SX32 R5, R12, R2, 0x1, P6 ;  /* 0x000000020c057211 */ /* 0x000fca00030f0eff */
[----:B------:R1:W-:Y:S01]  /*22180*/  @P4 STG.E.U16 [R4.64], R22 ;  /* 0x0000001604004986 */ /* 0x0003e2000c101506 */
[----:B---3--:R-:W-:-:S03]  /*22190*/  ISETP.LT.AND P5, PT, R13, c[0x0][0x17c], !P0 ;  /* 0x00005f000d007a0c */ /* 0x008fc600047a1270 */
[----:B------:R-:W3:Y:S01]  /*221a0*/  LDL.LU R13, [R1+0x8c0] ;  /* 0x0008c000010d7983 */ /* 0x000ee20000300800 */
[----:B0-----:R-:W-:Y:S01]  /*221b0*/  LEA R8, P6, R3, R0, 0x1 ;  /* 0x0000000003087211 */ /* 0x001fe200078c08ff */
[----:B-1----:R-:W-:-:S03]  /*221c0*/  IMAD R5, R28, 0x2, R3 ;  /* 0x000000021c057824 */ /* 0x002fc600078e0203 */
[----:B------:R-:W-:Y:S02]  /*221d0*/  LEA.HI.X.SX32 R9, R3, R2, 0x1, P6 ;  /* 0x0000000203097211 */ /* 0x000fe400030f0eff */
[----:B------:R-:W-:Y:S01]  /*221e0*/  LEA R4, P6, R5, R0, 0x1 ;  /* 0x0000000005047211 */ /* 0x000fe200078c08ff */
[----:B------:R-:W-:Y:S01]  /*221f0*/  IMAD R3, R28, 0x2, R5 ;  /* 0x000000021c037824 */ /* 0x000fe200078e0205 */
[----:B------:R-:W-:Y:S02]  /*22200*/  PRMT R6, R27, 0x7632, R6 ;  /* 0x000076321b067816 */ /* 0x000fe40000000006 */
[----:B------:R-:W-:Y:S02]  /*22210*/  LEA.HI.X.SX32 R5, R5, R2, 0x1, P6 ;  /* 0x0000000205057211 */ /* 0x000fe400030f0eff */
[----:B------:R-:W-:Y:S01]  /*22220*/  PRMT R12, R29, 0x7632, R12 ;  /* 0x000076321d0c7816 */ /* 0x000fe2000000000c */
        /* <DEDUP_REMOVED lines=8> */
[C---:B0-----:R-:W-:Y:S02]  /*222b0*/  LEA R8, P6, R3.reuse, R0, 0x1 ;  /* 0x0000000003087211 */ /* 0x041fe400078c08ff */
[----:B------:R-:W-:Y:S01]  /*222c0*/  PRMT R10, R6, 0x7632, R10 ;  /* 0x00007632060a7816 */ /* 0x000fe2000000000a */
[----:B------:R-:W-:Y:S01]  /*222d0*/  IMAD R6, R28, 0x2, R3 ;  /* 0x000000021c067824 */ /* 0x000fe200078e0203 */
[----:B------:R-:W-:Y:S01]  /*222e0*/  LEA.HI.X.SX32 R9, R3, R2, 0x1, P6 ;  /* 0x0000000203097211 */ /* 0x000fe200030f0eff */
[----:B------:R-:W5:Y:S03]  /*222f0*/  LDL.LU R27, [R1+0x2c] ;  /* 0x00002c00011b7983 */ /* 0x000f660000300800 */
[C---:B-1----:R-:W-:Y:S01]  /*22300*/  LEA R4, P6, R6.reuse, R0, 0x1 ;  /* 0x0000000006047211 */ /* 0x042fe200078c08ff */
[----:B------:R0:W-:Y:S03]  /*22310*/  @P2 STG.E.U16 [R8.64], R10 ;  /* 0x0000000a08002986 */ /* 0x0001e6000c101506 */
[----:B------:R-:W-:-:S02]  /*22320*/  LEA.HI.X.SX32 R5, R6, R2, 0x1, P6 ;  /* 0x0000000206057211 */ /* 0x000fc400030f0eff */
[----:B0-----:R-:W-:-:S05]  /*22330*/  PRMT R10, R10, 0x7632, R10 ;  /* 0x000076320a0a7816 */ /* 0x001fca000000000a */
[----:B------:R0:W-:Y:S01]  /*22340*/  @P5 STG.E.U16 [R4.64], R10 ;  /* 0x0000000a04005986 */ /* 0x0001e2000c101506 */
[----:B------:R-:W-:Y:S01]  /*22350*/  IMAD R3, R28, 0x2, R6 ;  /* 0x000000021c037824 */ /* 0x000fe200078e0206 */
[----:B----4-:R-:W-:Y:S02]  /*22360*/  ISETP.LT.AND P2, PT, R20, c[0x0][0x17c], !P0 ;  /* 0x00005f0014007a0c */ /* 0x010fe40004741270 */
[----:B0-----:R-:W-:Y:S02]  /*22370*/  PRMT R10, R7, 0x7632, R10 ;  /* 0x00007632070a7816 */ /* 0x001fe4000000000a */
[----:B------:R-:W4:Y:S01]  /*22380*/  LDL.LU R7, [R1+0x93c] ;  /* 0x00093c0001077983 */ /* 0x000f220000300800 */
[----:B---3--:R-:W-:-:S03]  /*22390*/  ISETP.LT.AND P5, PT, R13, c[0x0][0x17c], !P0 ;  /* 0x00005f000d007a0c */ /* 0x008fc600047a1270 */
[----:B------:R-:W3:Y:S01]  /*223a0*/  LDL.LU R13, [R1+0x8d0] ;  /* 0x0008d000010d7983 */ /* 0x000ee20000300800 */
[----:B------:R-:W-:-:S03]  /*223b0*/  IMAD R6, R28, 0x2, R3 ;  /* 0x000000021c067824 */ /* 0x000fc600078e0203 */
[----:B------:R-:W4:Y:S01]  /*223c0*/  LDL.LU R20, [R1+0x1c] ;  /* 0x00001c0001147983 */ /* 0x000f220000300800 */
[----:B------:R-:W-:-:S03]  /*223d0*/  LEA R8, P6, R3, R0, 0x1 ;  /* 0x0000000003087211 */ /* 0x000fc600078c08ff */
[----:B------:R-:W4:Y:S01]  /*223e0*/  LDL.LU R12, [R1+0x8d4] ;  /* 0x0008d400010c7983 */ /* 0x000f220000300800 */
[----:B------:R-:W-:Y:S01]  /*223f0*/  LEA.HI.X.SX32 R9, R3, R2, 0x1, P6 ;  /* 0x0000000203097211 */ /* 0x000fe200030f0eff */
[----:B------:R-:W-:Y:S01]  /*22400*/  IMAD R3, R28, 0x2, R6 ;  /* 0x000000021c037824 */ /* 0x000fe200078e0206 */
[C---:B------:R-:W-:Y:S01]  /*22410*/  LEA R4, P6, R6.reuse, R0, 0x1 ;  /* 0x0000000006047211 */ /* 0x040fe200078c08ff */
[----:B------:R-:W4:Y:S03]  /*22420*/  LDL.LU R29, [R1+0xc] ;  /* 0x00000c00011d7983 */ /* 0x000f260000300800 */
[----:B------:R-:W-:Y:S01]  /*22430*/  LEA.HI.X.SX32 R5, R6, R2, 0x1, P6 ;  /* 0x0000000206057211 */ /* 0x000fe200030f0eff */
[----:B------:R0:W-:Y:S04]  /*22440*/  @P4 STG.E.U16 [R8.64], R10 ;  /* 0x0000000a08004986 */ /* 0x0001e8000c101506 */
[----:B------:R-:W4:Y:S01]  /*22450*/  LDL.LU R24, [R1+0x8d8] ;  /* 0x0008d80001187983 */ /* 0x000f220000300800 */
[----:B------:R-:W-:-:S02]  /*22460*/  PRMT R14, R14, 0x7632, R14 ;  /* 0x000076320e0e7816 */ /* 0x000fc4000000000e */
[----:B------:R-:W-:Y:S02]  /*22470*/  PRMT R18, R18, 0x7632, R18 ;  /* 0x0000763212127816 */ /* 0x000fe40000000012 */
[----:B0-----:R-:W-:-:S04]  /*22480*/  LEA R8, P6, R3, R0, 0x1 ;  /* 0x0000000003087211 */ /* 0x001fc800078c08ff */
[----:B------:R-:W-:Y:S01]  /*22490*/  LEA.HI.X.SX32 R9, R3, R2, 0x1, P6 ;  /* 0x0000000203097211 */ /* 0x000fe200030f0eff */
[----:B------:R-:W-:Y:S01]  /*224a0*/  @P3 STG.E.U16 [R4.64], R14 ;  /* 0x0000000e04003986 */ /* 0x000fe2000c101506 */
[----:B--2---:R-:W-:-:S03]  /*224b0*/  ISETP.LT.AND P4, PT, R21, c[0x0][0x17c], !P0 ;  /* 0x00005f0015007a0c */ /* 0x004fc60004781270 */
[----:B------:R0:W-:Y:S01]  /*224c0*/  @P1 STG.E.U16 [R8.64], R18 ;  /* 0x0000001208001986 */ /* 0x0001e2000c101506 */
[----:B------:R-:W-:-:S03]  /*224d0*/  ISETP.LT.AND P3, PT, R17, c[0x0][0x17c], !P0 ;  /* 0x00005f0011007a0c */ /* 0x000fc60004761270 */
[----:B------:R-:W2:Y:S04]  /*224e0*/  LDL.LU R21, [R1+0x8dc] ;  /* 0x0008dc0001157983 */ /* 0x000ea80000300800 */
[----:B0-----:R-:W2:Y:S04]  /*224f0*/  LDL.LU R18, [R1+0x8e0] ;  /* 0x0008e00001127983 */ /* 0x001ea80000300800 */
[----:B------:R-:W2:Y:S01]  /*22500*/  LDL.LU R17, [R1+0x8e4] ;  /* 0x0008e40001117983 */ /* 0x000ea20000300800 */
[----:B-----5:R-:W-:-:S03]  /*22510*/  ISETP.LT.AND P1, PT, R16, c[0x0][0x17c], !P0 ;  /* 0x00005f0010007a0c */ /* 0x020fc60004721270 */
[----:B------:R-:W5:Y:S04]  /*22520*/  LDL.LU R16, [R1+0x8ec] ;  /* 0x0008ec0001107983 */ /* 0x000f680000300800 */
[----:B------:R-:W5:Y:S01]  /*22530*/  LDL.LU R14, [R1+0x8e8] ;  /* 0x0008e800010e7983 */ /* 0x000f620000300800 */
[----:B------:R-:W-:-:S04]  /*22540*/  IMAD R5, R28, 0x2, R3 ;  /* 0x000000021c057824 */ /* 0x000fc800078e0203 */
[----:B------:R-:W-:Y:S01]  /*22550*/  IMAD R3, R28, 0x2, R5 ;  /* 0x000000021c037824 */ /* 0x000fe200078e0205 */
[C---:B------:R-:W-:Y:S02]  /*22560*/  LEA R4, P6, R5.reuse, R0, 0x1 ;  /* 0x0000000005047211 */ /* 0x040fe400078c08ff */
[----:B------:R-:W-:Y:S01]  /*22570*/  PRMT R22, R22, 0x7632, R22 ;  /* 0x0000763216167816 */ /* 0x000fe20000000016 */
[----:B------:R-:W-:Y:S01]  /*22580*/  IMAD R6, R28, 0x2, R3 ;  /* 0x000000021c067824 */ /* 0x000fe200078e0203 */
[----:B------:R-:W-:Y:S02]  /*22590*/  LEA.HI.X.SX32 R5, R5, R2, 0x1, P6 ;  /* 0x0000000205057211 */ /* 0x000fe400030f0eff */
[----:B------:R-:W-:-:S03]  /*225a0*/  LEA R8, P6, R3, R0, 0x1 ;  /* 0x0000000003087211 */ /* 0x000fc600078c08ff */
[----:B------:R0:W-:Y:S01]  /*225b0*/  @P2 STG.E.U16 [R4.64], R22 ;  /* 0x0000001604002986 */ /* 0x0001e2000c101506 */
[----:B------:R-:W-:Y:S01]  /*225c0*/  LEA.HI.X.SX32 R9, R3, R2, 0x1, P6 ;  /* 0x0000000203097211 */ /* 0x000fe200030f0eff */
[----:B------:R-:W-:-:S04]  /*225d0*/  IMAD R3, R28, 0x2, R6 ;  /* 0x000000021c037824 */ /* 0x000fc800078e0206 */
[----:B------:R1:W-:Y:S01]  /*225e0*/  @P5 STG.E.U16 [R8.64], R27 ;  /* 0x0000001b08005986 */ /* 0x0003e2000c101506 */
[----:B0-----:R-:W-:-:S04]  /*225f0*/  LEA R4, P6, R6, R0, 0x1 ;  /* 0x0000000006047211 */ /* 0x001fc800078c08ff */
[----:B------:R-:W-:Y:S02]  /*22600*/  LEA.HI.X.SX32 R5, R6, R2, 0x1, P6 ;  /* 0x0000000206057211 */ /* 0x000fe400030f0eff */
[----:B-1----:R-:W-:Y:S02]  /*22610*/  LEA R8, P6, R3, R0, 0x1 ;  /* 0x0000000003087211 */ /* 0x002fe400078c08ff */
[----:B---3--:R-:W-:Y:S01]  /*22620*/  ISETP.LT.AND P2, PT, R13, c[0x0][0x17c], !P0 ;  /* 0x00005f000d007a0c */ /* 0x008fe20004741270 */
[C---:B------:R-:W-:Y:S01]  /*22630*/  IMAD R13, R28.reuse, 0x2, R3 ;  /* 0x000000021c0d7824 */ /* 0x040fe200078e0203 */
[----:B------:R-:W-:Y:S01]  /*22640*/  LEA.HI.X.SX32 R9, R3, R2, 0x1, P6 ;  /* 0x0000000203097211 */ /* 0x000fe200030f0eff */
[----:B----4-:R0:W-:Y:S02]  /*22650*/  @P4 STG.E.U16 [R4.64], R20 ;  /* 0x0000001404004986 */ /* 0x0101e4000c101506 */
[----:B------:R-:W-:Y:S02]  /*22660*/  IMAD R3, R28, 0x2, R13 ;  /* 0x000000021c037824 */ /* 0x000fe400078e020d */
[----:B------:R1:W-:Y:S01]  /*22670*/  @P3 STG.E.U16 [R8.64], R7 ;  /* 0x0000000708003986 */ /* 0x0003e2000c101506 */
[----:B0-----:R-:W-:-:S04]  /*22680*/  LEA R4, P6, R13, R0, 0x1 ;  /* 0x000000000d047211 */ /* 0x001fc800078c08ff */
[----:B------:R-:W-:Y:S01]  /*22690*/  LEA.HI.X.SX32 R5, R13, R2, 0x1, P6 ;  /* 0x000000020d057211 */ /* 0x000fe200030f0eff */
[----:B------:R-:W-:Y:S01]  /*226a0*/  IMAD R13, R28, 0x2, R3 ;  /* 0x000000021c0d7824 */ /* 0x000fe200078e0203 */
[C---:B-1----:R-:W-:Y:S02]  /*226b0*/  LEA R8, P6, R3.reuse, R0, 0x1 ;  /* 0x0000000003087211 */ /* 0x042fe400078c08ff */
[----:B------:R-:W-:Y:S01]  /*226c0*/  ISETP.LT.AND P5, PT, R12, c[0x0][0x17c], !P0 ;  /* 0x00005f000c007a0c */ /* 0x000fe200047a1270 */
[----:B------:R0:W-:Y:S01]  /*226d0*/  @P1 STG.E.U16 [R4.64], R11 ;  /* 0x0000000b04001986 */ /* 0x0001e2000c101506 */
[----:B------:R-:W-:Y:S01]  /*226e0*/  LEA.HI.X.SX32 R9, R3, R2, 0x1, P6 ;  /* 0x0000000203097211 */ /* 0x000fe200030f0eff */
[----:B------:R-:W-:Y:S01]  /*226f0*/  IMAD R3, R28, 0x2, R13 ;  /* 0x000000021c037824 */ /* 0x000fe200078e020d */
[----:B------:R-:W-:Y:S01]  /*22700*/  ISETP.LT.AND P4, PT, R24, c[0x0][0x17c], !P0 ;  /* 0x00005f0018007a0c */ /* 0x000fe20004781270 */
[----:B------:R-:W3:Y:S04]  /*22710*/  LDL.LU R12, [R1+0x8f0] ;  /* 0x0008f000010c7983 */ /* 0x000ee80000300800 */
[----:B------:R1:W-:Y:S01]  /*22720*/  @P2 STG.E.U16 [R8.64], R29 ;  /* 0x0000001d08002986 */ /* 0x0003e2000c101506 */
[----:B0-----:R-:W-:-:S03]  /*22730*/  LEA R4, P6, R13, R0, 0x1 ;  /* 0x000000000d047211 */ /* 0x001fc600078c08ff */
[----:B------:R-:W4:Y:S01]  /*22740*/  LDL.LU R22, [R1+0x8f4] ;  /* 0x0008f40001167983 */ /* 0x000f220000300800 */
[----:B------:R-:W-:Y:S02]  /*22750*/  LEA.HI.X.SX32 R5, R13, R2, 0x1, P6 ;  /* 0x000000020d057211 */ /* 0x000fe400030f0eff */
[----:B-1----:R-:W-:-:S04]  /*22760*/  LEA R8, P6, R3, R0, 0x1 ;  /* 0x0000000003087211 */ /* 0x002fc800078c08ff */
[----:B------:R-:W-:Y:S01]  /*22770*/  LEA.HI.X.SX32 R9, R3, R2, 0x1, P6 ;  /* 0x0000000203097211 */ /* 0x000fe200030f0eff */
[----:B------:R0:W-:Y:S01]  /*22780*/  @P5 STG.E.U16 [R4.64], R15 ;  /* 0x0000000f04005986 */ /* 0x0001e2000c101506 */
[----:B--2---:R-:W-:-:S03]  /*22790*/  ISETP.LT.AND P1, PT, R18, c[0x0][0x17c], !P0 ;  /* 0x00005f0012007a0c */ /* 0x004fc60004721270 */
[----:B------:R1:W-:Y:S04]  /*227a0*/  @P4 STG.E.U16 [R8.64], R19 ;  /* 0x0000001308004986 */ /* 0x0003e8000c101506 */
[----:B------:R-:W2:Y:S01]  /*227b0*/  LDL.LU R18, [R1+0x8f8] ;  /* 0x0008f80001127983 */ /* 0x000ea20000300800 */
[----:B-----5:R-:W-:-:S03]  /*227c0*/  ISETP.LT.AND P4, PT, R14, c[0x0][0x17c], !P0 ;  /* 0x00005f000e007a0c */ /* 0x020fc60004781270 */
[----:B------:R-:W5:Y:S01]  /*227d0*/  LDL.LU R14, [R1+0x888] ;  /* 0x00088800010e7983 */ /* 0x000f620000300800 */
[C---:B------:R-:W-:Y:S01]  /*227e0*/  IMAD R13, R28.reuse, 0x2, R3 ;  /* 0x000000021c0d7824 */ /* 0x040fe200078e0203 */
[----:B------:R-:W-:Y:S02]  /*227f0*/  ISETP.LT.AND P2, PT, R17, c[0x0][0x17c], !P0 ;  /* 0x00005f0011007a0c */ /* 0x000fe40004741270 */
[----:B------:R-:W-:Y:S01]  /*22800*/  ISETP.LT.AND P3, PT, R21, c[0x0][0x17c], !P0 ;  /* 0x00005f0015007a0c */ /* 0x000fe20004761270 */
[----:B------:R-:W-:Y:S01]  /*22810*/  IMAD R17, R28, 0x2, R13 ;  /* 0x000000021c117824 */ /* 0x000fe200078e020d */
[----:B0-----:R-:W-:-:S03]  /*22820*/  LEA R4, P6, R13, R0, 0x1 ;  /* 0x000000000d047211 */ /* 0x001fc600078c08ff */
[----:B------:R-:W-:Y:S01]  /*22830*/  IMAD R21, R28, 0x2, R17 ;  /* 0x000000021c157824 */ /* 0x000fe200078e0211 */
[----:B------:R-:W-:-:S03]  /*22840*/  LEA.HI.X.SX32 R5, R13, R2, 0x1, P6 ;  /* 0x000000020d057211 */ /* 0x000fc600030f0eff */
[----:B------:R-:W-:Y:S01]  /*22850*/  IMAD R3, R28, 0x2, R21 ;  /* 0x000000021c037824 */ /* 0x000fe200078e0215 */
[----:B-1----:R-:W-:-:S03]  /*22860*/  LEA R8, P6, R17, R0, 0x1 ;  /* 0x0000000011087211 */ /* 0x002fc600078c08ff */
[C---:B------:R-:W-:Y:S01]  /*22870*/  IMAD R13, R28.reuse, 0x2, R3 ;  /* 0x000000021c0d7824 */ /* 0x040fe200078e0203 */
[----:B------:R0:W-:Y:S01]  /*22880*/  @P3 STG.E.U16 [R4.64], R23 ;  /* 0x0000001704003986 */ /* 0x0001e2000c101506 */
[----:B------:R-:W-:Y:S02]  /*22890*/  LEA.HI.X.SX32 R9, R17, R2, 0x1, P6 ;  /* 0x0000000211097211 */ /* 0x000fe400030f0eff */
[----:B------:R-:W-:Y:S01]  /*228a0*/  IMAD R17, R28, 0x2, R13 ;  /* 0x000000021c117824 */ /* 0x000fe200078e020d */
[----:B------:R-:W-:Y:S02]  /*228b0*/  PRMT R6, R27, 0x7632, R6 ;  /* 0x000076321b067816 */ /* 0x000fe40000000006 */
[----:B0-----:R-:W-:-:S03]  /*228c0*/  LEA R4, P6, R21, R0, 0x1 ;  /* 0x0000000015047211 */ /* 0x001fc600078c08ff */
[----:B------:R0:W-:Y:S01]  /*228d0*/  @P1 STG.E.U16 [R8.64], R6 ;  /* 0x0000000608001986 */ /* 0x0001e2000c101506 */
[----:B------:R-:W-:Y:S01]  /*228e0*/  LEA.HI.X.SX32 R5, R21, R2, 0x1, P6 ;  /* 0x0000000215057211 */ /* 0x000fe200030f0eff */
[----:B------:R-:W-:Y:S01]  /*228f0*/  IMAD R21, R28, 0x2, R17 ;  /* 0x000000021c157824 */ /* 0x000fe200078e0211 */
[----:B------:R-:W-:-:S03]  /*22900*/  PRMT R7, R20, 0x7632, R7 ;  /* 0x0000763214077816 */ /* 0x000fc60000000007 */
[C---:B------:R-:W-:Y:S01]  /*22910*/  IMAD R25, R28.reuse, 0x2, R21 ;  /* 0x000000021c197824 */ /* 0x040fe200078e0215 */
[C---:B0-----:R-:W-:Y:S01]  /*22920*/  LEA R8, P1, R3.reuse, R0, 0x1 ;  /* 0x0000000003087211 */ /* 0x041fe200078208ff */
[----:B------:R0:W-:Y:S03]  /*22930*/  @P2 STG.E.U16 [R4.64], R7 ;  /* 0x0000000704002986 */ /* 0x0001e6000c101506 */
[----:B------:R-:W-:Y:S01]  /*22940*/  LEA.HI.X.SX32 R9, R3, R2, 0x1, P1 ;  /* 0x0000000203097211 */ /* 0x000fe200008f0eff */
[----:B------:R-:W-:Y:S01]  /*22950*/  IMAD R3, R28, 0x2, R25 ;  /* 0x000000021c037824 */ /* 0x000fe200078e0219 */
[----:B------:R-:W-:Y:S02]  /*22960*/  ISETP.LT.AND P5, PT, R16, c[0x0][0x17c], !P0 ;  /* 0x00005f0010007a0c */ /* 0x000fe400047a1270 */
[-C--:B0-----:R-:W-:Y:S02]  /*22970*/  LEA R4, P1, R17, R0.reuse, 0x1 ;  /* 0x0000000011047211 */ /* 0x081fe400078208ff */
[----:B------:R-:W-:-:S02]  /*22980*/  LEA R20, P6, R21, R0, 0x1 ;  /* 0x0000000015147211 */ /* 0x000fc400078c08ff */
[----:B------:R-:W-:Y:S02]  /*22990*/  LEA.HI.X.SX32 R5, R17, R2, 0x1, P1 ;  /* 0x0000000211057211 */ /* 0x000fe400008f0eff */
[-C--:B------:R-:W-:Y:S02]  /*229a0*/  LEA R16, P1, R3, R0.reuse, 0x1 ;  /* 0x0000000003107211 */ /* 0x080fe400078208ff */
[----:B---3--:R-:W-:Y:S02]  /*229b0*/  ISETP.LT.AND P3, PT, R12, c[0x0][0x17c], !P0 ;  /* 0x00005f000c007a0c */ /* 0x008fe40004761270 */
[----:B------:R-:W-:Y:S02]  /*229c0*/  LEA R12, P2, R13, R0, 0x1 ;  /* 0x000000000d0c7211 */ /* 0x000fe400078408ff */
[-C--:B------:R-:W-:Y:S02]  /*229d0*/  LEA.HI.X.SX32 R17, R3, R2.reuse, 0x1, P1 ;  /* 0x0000000203117211 */ /* 0x080fe400008f0eff */
[----:B------:R-:W-:-:S02]  /*229e0*/  LEA.HI.X.SX32 R13, R13, R2, 0x1, P2 ;  /* 0x000000020d0d7211 */ /* 0x000fc400010f0eff */
[----:B------:R-:W-:Y:S02]  /*229f0*/  LEA.HI.X.SX32 R21, R21, R2, 0x1, P6 ;  /* 0x0000000215157211 */ /* 0x000fe400030f0eff */
[----:B----4-:R-:W-:Y:S02]  /*22a00*/  ISETP.LT.AND P2, PT, R22, c[0x0][0x17c], !P0 ;  /* 0x00005f0016007a0c */ /* 0x010fe40004741270 */
[----:B------:R-:W-:Y:S02]  /*22a10*/  LEA R24, P6, R25, R0, 0x1 ;  /* 0x0000000019187211 */ /* 0x000fe400078c08ff */
[----:B------:R-:W-:Y:S02]  /*22a20*/  PRMT R7, R7, 0x7632, R7 ;  /* 0x0000763207077816 */ /* 0x000fe40000000007 */
[----:B------:R-:W-:Y:S02]  /*22a30*/  LEA.HI.X.SX32 R25, R25, R2, 0x1, P6 ;  /* 0x0000000219197211 */ /* 0x000fe400030f0eff */
[----:B------:R-:W-:-:S02]  /*22a40*/  PRMT R6, R11, 0x7632, R6 ;  /* 0x000076320b067816 */ /* 0x000fc40000000006 */
[----:B------:R-:W-:Y:S02]  /*22a50*/  PRMT R2, R29, 0x7632, R2 ;  /* 0x000076321d027816 */ /* 0x000fe40000000002 */
[----:B------:R-:W-:Y:S02]  /*22a60*/  PRMT R10, R15, 0x7632, R10 ;  /* 0x000076320f0a7816 */ /* 0x000fe4000000000a */
[----:B--2---:R-:W-:Y:S01]  /*22a70*/  ISETP.LT.AND P1, PT, R18, c[0x0][0x17c], !P0 ;  /* 0x00005f0012007a0c */ /* 0x004fe20004721270 */
[----:B------:R0:W-:Y:S01]  /*22a80*/  @P5 STG.E.U16 [R8.64], R7 ;  /* 0x0000000708005986 */ /* 0x0001e2000c101506 */
[----:B------:R-:W-:-:S03]  /*22a90*/  PRMT R19, R19, 0x7632, R19 ;  /* 0x0000763213137816 */ /* 0x000fc60000000013 */
[----:B------:R0:W-:Y:S04]  /*22aa0*/  @P4 STG.E.U16 [R12.64], R6 ;  /* 0x000000060c004986 */ /* 0x0001e8000c101506 */
[----:B------:R0:W-:Y:S04]  /*22ab0*/  @P3 STG.E.U16 [R4.64], R2 ;  /* 0x0000000204003986 */ /* 0x0001e8000c101506 */
[----:B------:R0:W-:Y:S04]  /*22ac0*/  @P2 STG.E.U16 [R20.64], R10 ;  /* 0x0000000a14002986 */ /* 0x0001e8000c101506 */
[----:B------:R0:W-:Y:S01]  /*22ad0*/  @P1 STG.E.U16 [R24.64], R19 ;  /* 0x0000001318001986 */ /* 0x0001e2000c101506 */
[----:B-----5:R-:W-:-:S13]  /*22ae0*/  ISETP.LT.AND P0, PT, R14, c[0x0][0x17c], !P0 ;  /* 0x00005f000e007a0c */ /* 0x020fda0004701270 */
[----:B------:R-:W-:Y:S05]  /*22af0*/  @!P0 EXIT ;  /* 0x000000000000894d */ /* 0x000fea0003800000 */
[----:B0-----:R-:W-:-:S05]  /*22b00*/  PRMT R8, R23, 0x7632, R8 ;  /* 0x0000763217087816 */ /* 0x001fca0000000008 */
[----:B------:R-:W-:Y:S01]  /*22b10*/  STG.E.U16 [R16.64], R8 ;  /* 0x0000000810007986 */ /* 0x000fe2000c101506 */
[----:B------:R-:W-:Y:S05]  /*22b20*/  EXIT ;  /* 0x000000000000794d */ /* 0x000fea0003800000 */
.L_x_4:
[----:B------:R-:W-:-:S00]  /*22b30*/  BRA `(.L_x_4) ;  /* 0xfffffff000007947 */ /* 0x000fc0000383ffff */
[----:B------:R-:W-:-:S00]  /*22b40*/  NOP ;  /* 0x0000000000007918 */ /* 0x000fc00000000000 */
        /* <DEDUP_REMOVED lines=11> */
.L_x_5:


//--------------------- .nv.shared.matmul_kernel  --------------------------
	.section	.nv.shared.matmul_kernel,"aw",@nobits
	.sectionflags	@""
	.align	16
